//
// Generated by NVIDIA NVVM Compiler
//
// Compiler Build ID: CL-36424714
// Cuda compilation tools, release 13.0, V13.0.88
// Based on NVVM 20.0.0
//

.version 9.0
.target sm_100
.address_size 64

	// .globl	_Z21small_svd_even_columnPdiiS_S_S_Pi
// _ZZ21small_svd_even_columnPdiiS_S_S_PiE4sm_A has been demoted
// _ZZ21small_svd_even_columnPdiiS_S_S_PiE4sm_V has been demoted
// _ZZ21small_svd_even_columnPdiiS_S_S_PiE13sm_roundRobin has been demoted
// _ZZ21small_svd_even_columnPdiiS_S_S_PiE7sm_sign has been demoted
// _ZZ21small_svd_even_columnPdiiS_S_S_PiE11ifConverged has been demoted
// _ZZ20small_svd_odd_columnPdiiS_S_S_PiE4sm_A has been demoted
// _ZZ20small_svd_odd_columnPdiiS_S_S_PiE4sm_V has been demoted
// _ZZ20small_svd_odd_columnPdiiS_S_S_PiE13sm_roundRobin has been demoted
// _ZZ20small_svd_odd_columnPdiiS_S_S_PiE7sm_sign has been demoted
// _ZZ20small_svd_odd_columnPdiiS_S_S_PiE11ifConverged has been demoted
// _ZZ27small_svd_even_column_transPdiiS_S_S_PiE4sm_A has been demoted
// _ZZ27small_svd_even_column_transPdiiS_S_S_PiE4sm_V has been demoted
// _ZZ27small_svd_even_column_transPdiiS_S_S_PiE13sm_roundRobin has been demoted
// _ZZ27small_svd_even_column_transPdiiS_S_S_PiE7sm_sign has been demoted
// _ZZ27small_svd_even_column_transPdiiS_S_S_PiE11ifConverged has been demoted
// _ZZ26small_svd_odd_column_transPdiiS_S_S_PiE4sm_A has been demoted
// _ZZ26small_svd_odd_column_transPdiiS_S_S_PiE4sm_V has been demoted
// _ZZ26small_svd_odd_column_transPdiiS_S_S_PiE13sm_roundRobin has been demoted
// _ZZ26small_svd_odd_column_transPdiiS_S_S_PiE7sm_sign has been demoted
// _ZZ26small_svd_odd_column_transPdiiS_S_S_PiE11ifConverged has been demoted
// _ZZ28small_svd_even_column_1_warpPdiiS_S_S_PiE4sm_A has been demoted
// _ZZ28small_svd_even_column_1_warpPdiiS_S_S_PiE4sm_V has been demoted
// _ZZ28small_svd_even_column_1_warpPdiiS_S_S_PiE13sm_roundRobin has been demoted
// _ZZ28small_svd_even_column_1_warpPdiiS_S_S_PiE7sm_sign has been demoted
// _ZZ28small_svd_even_column_1_warpPdiiS_S_S_PiE11ifConverged has been demoted

.visible .entry _Z21small_svd_even_columnPdiiS_S_S_Pi(
	.param .u64 .ptr .align 1 _Z21small_svd_even_columnPdiiS_S_S_Pi_param_0,
	.param .u32 _Z21small_svd_even_columnPdiiS_S_S_Pi_param_1,
	.param .u32 _Z21small_svd_even_columnPdiiS_S_S_Pi_param_2,
	.param .u64 .ptr .align 1 _Z21small_svd_even_columnPdiiS_S_S_Pi_param_3,
	.param .u64 .ptr .align 1 _Z21small_svd_even_columnPdiiS_S_S_Pi_param_4,
	.param .u64 .ptr .align 1 _Z21small_svd_even_columnPdiiS_S_S_Pi_param_5,
	.param .u64 .ptr .align 1 _Z21small_svd_even_columnPdiiS_S_S_Pi_param_6
)
{
	.reg .pred 	%p<89>;
	.reg .b32 	%r<341>;
	.reg .b64 	%rd<52>;
	.reg .b64 	%fd<179>;
	// demoted variable
	.shared .align 8 .b8 _ZZ21small_svd_even_columnPdiiS_S_S_PiE4sm_A[18432];
	// demoted variable
	.shared .align 8 .b8 _ZZ21small_svd_even_columnPdiiS_S_S_PiE4sm_V[18432];
	// demoted variable
	.shared .align 4 .b8 _ZZ21small_svd_even_columnPdiiS_S_S_PiE13sm_roundRobin[9024];
	// demoted variable
	.shared .align 4 .b8 _ZZ21small_svd_even_columnPdiiS_S_S_PiE7sm_sign[96];
	// demoted variable
	.shared .align 4 .u32 _ZZ21small_svd_even_columnPdiiS_S_S_PiE11ifConverged;
	ld.param.u64 	%rd9, [_Z21small_svd_even_columnPdiiS_S_S_Pi_param_0];
	ld.param.u32 	%r66, [_Z21small_svd_even_columnPdiiS_S_S_Pi_param_1];
	ld.param.u32 	%r67, [_Z21small_svd_even_columnPdiiS_S_S_Pi_param_2];
	ld.param.u64 	%rd13, [_Z21small_svd_even_columnPdiiS_S_S_Pi_param_6];
	mov.u32 	%r1, %ctaid.x;
	mov.u32 	%r2, %tid.x;
	and.b32  	%r3, %r2, 15;
	shr.u32 	%r4, %r2, 4;
	mul.lo.s32 	%r5, %r67, %r66;
	setp.ge.s32 	%p1, %r2, %r5;
	@%p1 bra 	$L__BB0_3;
	mul.lo.s32 	%r6, %r5, %r1;
	mov.u32 	%r7, %ntid.x;
	cvta.to.global.u64 	%rd1, %rd9;
	mov.u32 	%r324, %r2;
$L__BB0_2:
	add.s32 	%r68, %r324, %r6;
	mul.wide.s32 	%rd14, %r68, 8;
	add.s64 	%rd15, %rd1, %rd14;
	ld.global.f64 	%fd42, [%rd15];
	div.s32 	%r69, %r324, %r66;
	mov.u32 	%r70, _ZZ21small_svd_even_columnPdiiS_S_S_PiE4sm_A;
	mad.lo.s32 	%r71, %r69, 384, %r70;
	mul.lo.s32 	%r72, %r69, %r66;
	sub.s32 	%r73, %r324, %r72;
	shl.b32 	%r74, %r73, 3;
	add.s32 	%r75, %r71, %r74;
	st.shared.f64 	[%r75], %fd42;
	add.s32 	%r324, %r324, %r7;
	setp.lt.s32 	%p2, %r324, %r5;
	@%p2 bra 	$L__BB0_2;
$L__BB0_3:
	setp.ne.s32 	%p3, %r2, 0;
	@%p3 bra 	$L__BB0_5;
	mov.b32 	%r76, 1;
	st.shared.u32 	[_ZZ21small_svd_even_columnPdiiS_S_S_PiE11ifConverged], %r76;
	bra.uni 	$L__BB0_6;
$L__BB0_5:
	setp.gt.u32 	%p4, %r2, 15;
	@%p4 bra 	$L__BB0_7;
$L__BB0_6:
	mov.u32 	%r77, _ZZ21small_svd_even_columnPdiiS_S_S_PiE4sm_V;
	mad.lo.s32 	%r78, %r3, 384, %r77;
	shl.b32 	%r79, %r3, 3;
	add.s32 	%r80, %r78, %r79;
	mov.b64 	%rd16, 4607182418800017408;
	st.shared.u64 	[%r80], %rd16;
	st.shared.u64 	[%r80+6272], %rd16;
	st.shared.u64 	[%r80+12544], %rd16;
$L__BB0_7:
	add.s32 	%r81, %r67, -1;
	mul.lo.s32 	%r10, %r81, %r67;
	setp.ge.s32 	%p5, %r2, %r10;
	@%p5 bra 	$L__BB0_10;
	mov.u32 	%r11, %ntid.x;
	cvta.to.global.u64 	%rd2, %rd13;
	mov.u32 	%r84, _ZZ21small_svd_even_columnPdiiS_S_S_PiE13sm_roundRobin;
	mov.u32 	%r325, %r2;
$L__BB0_9:
	mul.wide.s32 	%rd17, %r325, 4;
	add.s64 	%rd18, %rd2, %rd17;
	ld.global.u32 	%r82, [%rd18];
	shl.b32 	%r83, %r325, 2;
	add.s32 	%r85, %r84, %r83;
	st.shared.u32 	[%r85], %r82;
	add.s32 	%r325, %r325, %r11;
	setp.lt.s32 	%p6, %r325, %r10;
	@%p6 bra 	$L__BB0_9;
$L__BB0_10:
	bar.sync 	0;
	ld.shared.u32 	%r86, [_ZZ21small_svd_even_columnPdiiS_S_S_PiE11ifConverged];
	setp.lt.s32 	%p7, %r86, 1;
	@%p7 bra 	$L__BB0_53;
	shr.u32 	%r88, %r67, 1;
	add.s32 	%r89, %r88, -1;
	shr.u32 	%r90, %r89, 31;
	add.s32 	%r91, %r89, %r90;
	and.b32  	%r92, %r91, -2;
	add.s32 	%r14, %r92, 2;
	shr.u32 	%r93, %r67, 31;
	add.s32 	%r94, %r67, %r93;
	shr.s32 	%r95, %r94, 1;
	add.s32 	%r15, %r95, -1;
	and.b32  	%r16, %r95, 15;
	and.b32  	%r17, %r95, 7;
	and.b32  	%r18, %r95, 1073741808;
	and.b32  	%r19, %r95, 3;
	shl.b32 	%r20, %r67, 2;
	shl.b32 	%r21, %r4, 2;
	mov.f64 	%fd171, 0d0000000000000000;
	mov.b32 	%r326, 10;
	mov.f64 	%fd170, %fd171;
$L__BB0_12:
	setp.lt.s32 	%p8, %r67, 2;
	@%p8 bra 	$L__BB0_32;
	neg.s32 	%r328, %r67;
	mov.u32 	%r327, _ZZ21small_svd_even_columnPdiiS_S_S_PiE13sm_roundRobin;
$L__BB0_14:
	or.b32  	%r97, %r3, 16;
	setp.ge.s32 	%p9, %r97, %r66;
	add.s32 	%r98, %r327, %r21;
	ld.shared.u32 	%r26, [%r98];
	sub.s32 	%r99, %r20, %r21;
	add.s32 	%r100, %r99, %r327;
	ld.shared.u32 	%r27, [%r100+-4];
	mov.u32 	%r101, _ZZ21small_svd_even_columnPdiiS_S_S_PiE4sm_A;
	mad.lo.s32 	%r102, %r26, 384, %r101;
	shl.b32 	%r103, %r3, 3;
	add.s32 	%r28, %r102, %r103;
	ld.shared.f64 	%fd5, [%r28];
	mad.lo.s32 	%r104, %r27, 384, %r101;
	add.s32 	%r29, %r104, %r103;
	ld.shared.f64 	%fd6, [%r29];
	mov.f64 	%fd163, 0d0000000000000000;
	mov.f64 	%fd164, %fd163;
	@%p9 bra 	$L__BB0_16;
	ld.shared.f64 	%fd164, [%r28+128];
	ld.shared.f64 	%fd163, [%r29+128];
$L__BB0_16:
	or.b32  	%r105, %r3, 32;
	setp.ge.s32 	%p10, %r105, %r66;
	mov.f64 	%fd165, 0d0000000000000000;
	mov.f64 	%fd166, %fd165;
	@%p10 bra 	$L__BB0_18;
	ld.shared.f64 	%fd166, [%r28+256];
	ld.shared.f64 	%fd165, [%r29+256];
$L__BB0_18:
	setp.ge.u32 	%p11, %r4, %r14;
	mul.f64 	%fd47, %fd5, %fd5;
	mul.f64 	%fd48, %fd6, %fd6;
	sub.f64 	%fd49, %fd47, %fd48;
	fma.rn.f64 	%fd50, %fd164, %fd164, %fd49;
	mul.f64 	%fd51, %fd163, %fd163;
	sub.f64 	%fd52, %fd50, %fd51;
	fma.rn.f64 	%fd53, %fd166, %fd166, %fd52;
	mul.f64 	%fd54, %fd165, %fd165;
	sub.f64 	%fd171, %fd53, %fd54;
	mul.f64 	%fd55, %fd163, %fd164;
	fma.rn.f64 	%fd56, %fd5, %fd6, %fd55;
	fma.rn.f64 	%fd170, %fd165, %fd166, %fd56;
	@%p11 bra 	$L__BB0_20;
	// begin inline asm
	mov.b64 {%r106,%r107}, %fd171;
	// end inline asm
	shfl.sync.bfly.b32	%r109|%p12, %r107, 8, 31, -1;
	shfl.sync.bfly.b32	%r108|%p13, %r106, 8, 31, -1;
	// begin inline asm
	mov.b64 %fd58, {%r108,%r109};
	// end inline asm
	add.f64 	%fd61, %fd171, %fd58;
	// begin inline asm
	mov.b64 {%r110,%r111}, %fd170;
	// end inline asm
	shfl.sync.bfly.b32	%r113|%p14, %r111, 8, 31, -1;
	shfl.sync.bfly.b32	%r112|%p15, %r110, 8, 31, -1;
	// begin inline asm
	mov.b64 %fd60, {%r112,%r113};
	// end inline asm
	add.f64 	%fd63, %fd170, %fd60;
	// begin inline asm
	mov.b64 {%r114,%r115}, %fd61;
	// end inline asm
	shfl.sync.bfly.b32	%r117|%p16, %r115, 4, 31, -1;
	shfl.sync.bfly.b32	%r116|%p17, %r114, 4, 31, -1;
	// begin inline asm
	mov.b64 %fd62, {%r116,%r117};
	// end inline asm
	add.f64 	%fd65, %fd61, %fd62;
	// begin inline asm
	mov.b64 {%r118,%r119}, %fd63;
	// end inline asm
	shfl.sync.bfly.b32	%r121|%p18, %r119, 4, 31, -1;
	shfl.sync.bfly.b32	%r120|%p19, %r118, 4, 31, -1;
	// begin inline asm
	mov.b64 %fd64, {%r120,%r121};
	// end inline asm
	add.f64 	%fd67, %fd63, %fd64;
	// begin inline asm
	mov.b64 {%r122,%r123}, %fd65;
	// end inline asm
	shfl.sync.bfly.b32	%r125|%p20, %r123, 2, 31, -1;
	shfl.sync.bfly.b32	%r124|%p21, %r122, 2, 31, -1;
	// begin inline asm
	mov.b64 %fd66, {%r124,%r125};
	// end inline asm
	add.f64 	%fd69, %fd65, %fd66;
	// begin inline asm
	mov.b64 {%r126,%r127}, %fd67;
	// end inline asm
	shfl.sync.bfly.b32	%r129|%p22, %r127, 2, 31, -1;
	shfl.sync.bfly.b32	%r128|%p23, %r126, 2, 31, -1;
	// begin inline asm
	mov.b64 %fd68, {%r128,%r129};
	// end inline asm
	add.f64 	%fd71, %fd67, %fd68;
	// begin inline asm
	mov.b64 {%r130,%r131}, %fd69;
	// end inline asm
	shfl.sync.bfly.b32	%r133|%p24, %r131, 1, 31, -1;
	shfl.sync.bfly.b32	%r132|%p25, %r130, 1, 31, -1;
	// begin inline asm
	mov.b64 %fd70, {%r132,%r133};
	// end inline asm
	add.f64 	%fd171, %fd69, %fd70;
	// begin inline asm
	mov.b64 {%r134,%r135}, %fd71;
	// end inline asm
	shfl.sync.bfly.b32	%r137|%p26, %r135, 1, 31, -1;
	shfl.sync.bfly.b32	%r136|%p27, %r134, 1, 31, -1;
	// begin inline asm
	mov.b64 %fd72, {%r136,%r137};
	// end inline asm
	add.f64 	%fd170, %fd71, %fd72;
$L__BB0_20:
	setp.eq.f64 	%p28, %fd170, 0d0000000000000000;
	@%p28 bra 	$L__BB0_31;
	or.b32  	%r138, %r3, 16;
	setp.ge.s32 	%p29, %r138, %r66;
	add.f64 	%fd73, %fd170, %fd170;
	div.rn.f64 	%fd74, %fd171, %fd73;
	setp.ge.f64 	%p30, %fd74, 0d0000000000000000;
	selp.f64 	%fd75, 0d3FF0000000000000, %fd162, %p30;
	setp.lt.f64 	%p31, %fd74, 0d0000000000000000;
	selp.f64 	%fd162, 0dBFF0000000000000, %fd75, %p31;
	abs.f64 	%fd76, %fd74;
	fma.rn.f64 	%fd77, %fd74, %fd74, 0d3FF0000000000000;
	sqrt.rn.f64 	%fd78, %fd77;
	add.f64 	%fd79, %fd76, %fd78;
	div.rn.f64 	%fd80, %fd162, %fd79;
	fma.rn.f64 	%fd81, %fd80, %fd80, 0d3FF0000000000000;
	sqrt.rn.f64 	%fd82, %fd81;
	rcp.rn.f64 	%fd22, %fd82;
	mul.f64 	%fd23, %fd80, %fd22;
	mul.f64 	%fd83, %fd6, %fd23;
	fma.rn.f64 	%fd84, %fd5, %fd22, %fd83;
	st.shared.f64 	[%r28], %fd84;
	mul.f64 	%fd85, %fd6, %fd22;
	mul.f64 	%fd86, %fd5, %fd23;
	sub.f64 	%fd87, %fd85, %fd86;
	st.shared.f64 	[%r29], %fd87;
	@%p29 bra 	$L__BB0_23;
	mul.f64 	%fd88, %fd163, %fd23;
	fma.rn.f64 	%fd89, %fd164, %fd22, %fd88;
	st.shared.f64 	[%r28+128], %fd89;
	mul.f64 	%fd90, %fd163, %fd22;
	mul.f64 	%fd91, %fd164, %fd23;
	sub.f64 	%fd92, %fd90, %fd91;
	st.shared.f64 	[%r29+128], %fd92;
$L__BB0_23:
	or.b32  	%r139, %r3, 32;
	setp.ge.s32 	%p32, %r139, %r66;
	@%p32 bra 	$L__BB0_25;
	mul.f64 	%fd93, %fd165, %fd23;
	fma.rn.f64 	%fd94, %fd166, %fd22, %fd93;
	st.shared.f64 	[%r28+256], %fd94;
	mul.f64 	%fd95, %fd165, %fd22;
	mul.f64 	%fd96, %fd166, %fd23;
	sub.f64 	%fd97, %fd95, %fd96;
	st.shared.f64 	[%r29+256], %fd97;
$L__BB0_25:
	setp.ge.s32 	%p33, %r3, %r67;
	shl.b32 	%r140, %r3, 3;
	mov.u32 	%r141, _ZZ21small_svd_even_columnPdiiS_S_S_PiE4sm_V;
	add.s32 	%r142, %r141, %r140;
	mad.lo.s32 	%r30, %r26, 384, %r142;
	mad.lo.s32 	%r31, %r27, 384, %r142;
	@%p33 bra 	$L__BB0_27;
	ld.shared.f64 	%fd98, [%r30];
	ld.shared.f64 	%fd99, [%r31];
	mul.f64 	%fd100, %fd23, %fd99;
	fma.rn.f64 	%fd101, %fd22, %fd98, %fd100;
	mul.f64 	%fd102, %fd22, %fd99;
	mul.f64 	%fd103, %fd23, %fd98;
	sub.f64 	%fd104, %fd102, %fd103;
	st.shared.f64 	[%r30], %fd101;
	st.shared.f64 	[%r31], %fd104;
$L__BB0_27:
	or.b32  	%r143, %r3, 16;
	setp.ge.s32 	%p34, %r143, %r67;
	@%p34 bra 	$L__BB0_29;
	ld.shared.f64 	%fd105, [%r30+128];
	ld.shared.f64 	%fd106, [%r31+128];
	mul.f64 	%fd107, %fd23, %fd106;
	fma.rn.f64 	%fd108, %fd22, %fd105, %fd107;
	mul.f64 	%fd109, %fd22, %fd106;
	mul.f64 	%fd110, %fd23, %fd105;
	sub.f64 	%fd111, %fd109, %fd110;
	st.shared.f64 	[%r30+128], %fd108;
	st.shared.f64 	[%r31+128], %fd111;
$L__BB0_29:
	setp.ge.s32 	%p35, %r139, %r67;
	@%p35 bra 	$L__BB0_31;
	ld.shared.f64 	%fd112, [%r30+256];
	ld.shared.f64 	%fd113, [%r31+256];
	mul.f64 	%fd114, %fd23, %fd113;
	fma.rn.f64 	%fd115, %fd22, %fd112, %fd114;
	mul.f64 	%fd116, %fd22, %fd113;
	mul.f64 	%fd117, %fd23, %fd112;
	sub.f64 	%fd118, %fd116, %fd117;
	st.shared.f64 	[%r30+256], %fd115;
	st.shared.f64 	[%r31+256], %fd118;
$L__BB0_31:
	bar.sync 	0;
	add.s32 	%r328, %r328, 1;
	add.s32 	%r327, %r327, %r20;
	setp.ne.s32 	%p36, %r328, -1;
	@%p36 bra 	$L__BB0_14;
$L__BB0_32:
	setp.ne.s32 	%p37, %r3, 0;
	@%p37 bra 	$L__BB0_36;
	shl.b32 	%r145, %r4, 2;
	mov.u32 	%r146, _ZZ21small_svd_even_columnPdiiS_S_S_PiE7sm_sign;
	add.s32 	%r34, %r146, %r145;
	abs.f64 	%fd119, %fd170;
	abs.f64 	%fd120, %fd171;
	mul.f64 	%fd121, %fd120, 0d3DDB7CDFD9D7BDBB;
	setp.gtu.f64 	%p38, %fd119, %fd121;
	@%p38 bra 	$L__BB0_35;
	mov.b32 	%r147, 0;
	st.shared.u32 	[%r34], %r147;
	bra.uni 	$L__BB0_36;
$L__BB0_35:
	mov.b32 	%r148, 1;
	st.shared.u32 	[%r34], %r148;
$L__BB0_36:
	setp.ne.s32 	%p39, %r2, 0;
	bar.sync 	0;
	@%p39 bra 	$L__BB0_52;
	setp.lt.s32 	%p40, %r67, 2;
	mov.b32 	%r149, 0;
	st.shared.u32 	[_ZZ21small_svd_even_columnPdiiS_S_S_PiE11ifConverged], %r149;
	@%p40 bra 	$L__BB0_52;
	setp.lt.u32 	%p41, %r15, 15;
	mov.b32 	%r340, 0;
	mov.u32 	%r336, %r340;
	@%p41 bra 	$L__BB0_41;
	mov.b32 	%r340, 0;
	mov.u32 	%r330, %r340;
$L__BB0_40:
	.pragma "nounroll";
	shl.b32 	%r153, %r330, 2;
	mov.u32 	%r154, _ZZ21small_svd_even_columnPdiiS_S_S_PiE7sm_sign;
	add.s32 	%r155, %r154, %r153;
	ld.shared.u32 	%r156, [%r155];
	add.s32 	%r157, %r340, %r156;
	ld.shared.u32 	%r158, [%r155+4];
	add.s32 	%r159, %r157, %r158;
	ld.shared.u32 	%r160, [%r155+8];
	add.s32 	%r161, %r159, %r160;
	ld.shared.u32 	%r162, [%r155+12];
	add.s32 	%r163, %r161, %r162;
	ld.shared.u32 	%r164, [%r155+16];
	add.s32 	%r165, %r163, %r164;
	ld.shared.u32 	%r166, [%r155+20];
	add.s32 	%r167, %r165, %r166;
	ld.shared.u32 	%r168, [%r155+24];
	add.s32 	%r169, %r167, %r168;
	ld.shared.u32 	%r170, [%r155+28];
	add.s32 	%r171, %r169, %r170;
	ld.shared.u32 	%r172, [%r155+32];
	add.s32 	%r173, %r171, %r172;
	ld.shared.u32 	%r174, [%r155+36];
	add.s32 	%r175, %r173, %r174;
	ld.shared.u32 	%r176, [%r155+40];
	add.s32 	%r177, %r175, %r176;
	ld.shared.u32 	%r178, [%r155+44];
	add.s32 	%r179, %r177, %r178;
	ld.shared.u32 	%r180, [%r155+48];
	add.s32 	%r181, %r179, %r180;
	ld.shared.u32 	%r182, [%r155+52];
	add.s32 	%r183, %r181, %r182;
	ld.shared.u32 	%r184, [%r155+56];
	add.s32 	%r185, %r183, %r184;
	ld.shared.u32 	%r186, [%r155+60];
	add.s32 	%r340, %r185, %r186;
	add.s32 	%r330, %r330, 16;
	setp.ne.s32 	%p42, %r330, %r18;
	mov.u32 	%r336, %r18;
	@%p42 bra 	$L__BB0_40;
$L__BB0_41:
	setp.eq.s32 	%p43, %r16, 0;
	@%p43 bra 	$L__BB0_51;
	add.s32 	%r188, %r16, -1;
	setp.lt.u32 	%p44, %r188, 7;
	@%p44 bra 	$L__BB0_44;
	shl.b32 	%r189, %r336, 2;
	mov.u32 	%r190, _ZZ21small_svd_even_columnPdiiS_S_S_PiE7sm_sign;
	add.s32 	%r191, %r190, %r189;
	ld.shared.u32 	%r192, [%r191];
	add.s32 	%r193, %r340, %r192;
	ld.shared.u32 	%r194, [%r191+4];
	add.s32 	%r195, %r193, %r194;
	ld.shared.u32 	%r196, [%r191+8];
	add.s32 	%r197, %r195, %r196;
	ld.shared.u32 	%r198, [%r191+12];
	add.s32 	%r199, %r197, %r198;
	ld.shared.u32 	%r200, [%r191+16];
	add.s32 	%r201, %r199, %r200;
	ld.shared.u32 	%r202, [%r191+20];
	add.s32 	%r203, %r201, %r202;
	ld.shared.u32 	%r204, [%r191+24];
	add.s32 	%r205, %r203, %r204;
	ld.shared.u32 	%r206, [%r191+28];
	add.s32 	%r340, %r205, %r206;
	add.s32 	%r336, %r336, 8;
$L__BB0_44:
	setp.eq.s32 	%p45, %r17, 0;
	@%p45 bra 	$L__BB0_51;
	add.s32 	%r208, %r17, -1;
	setp.lt.u32 	%p46, %r208, 3;
	@%p46 bra 	$L__BB0_47;
	shl.b32 	%r209, %r336, 2;
	mov.u32 	%r210, _ZZ21small_svd_even_columnPdiiS_S_S_PiE7sm_sign;
	add.s32 	%r211, %r210, %r209;
	ld.shared.u32 	%r212, [%r211];
	add.s32 	%r213, %r340, %r212;
	ld.shared.u32 	%r214, [%r211+4];
	add.s32 	%r215, %r213, %r214;
	ld.shared.u32 	%r216, [%r211+8];
	add.s32 	%r217, %r215, %r216;
	ld.shared.u32 	%r218, [%r211+12];
	add.s32 	%r340, %r217, %r218;
	add.s32 	%r336, %r336, 4;
$L__BB0_47:
	setp.eq.s32 	%p47, %r19, 0;
	@%p47 bra 	$L__BB0_51;
	setp.eq.s32 	%p48, %r19, 1;
	shl.b32 	%r219, %r336, 2;
	mov.u32 	%r220, _ZZ21small_svd_even_columnPdiiS_S_S_PiE7sm_sign;
	add.s32 	%r52, %r220, %r219;
	ld.shared.u32 	%r221, [%r52];
	add.s32 	%r340, %r340, %r221;
	@%p48 bra 	$L__BB0_51;
	setp.eq.s32 	%p49, %r19, 2;
	ld.shared.u32 	%r222, [%r52+4];
	add.s32 	%r340, %r340, %r222;
	@%p49 bra 	$L__BB0_51;
	ld.shared.u32 	%r223, [%r52+8];
	add.s32 	%r340, %r340, %r223;
$L__BB0_51:
	st.shared.u32 	[_ZZ21small_svd_even_columnPdiiS_S_S_PiE11ifConverged], %r340;
$L__BB0_52:
	bar.sync 	0;
	ld.shared.u32 	%r224, [_ZZ21small_svd_even_columnPdiiS_S_S_PiE11ifConverged];
	setp.gt.s32 	%p50, %r224, 0;
	setp.gt.u32 	%p51, %r326, 1;
	and.pred  	%p52, %p50, %p51;
	add.s32 	%r326, %r326, -1;
	@%p52 bra 	$L__BB0_12;
$L__BB0_53:
	bar.sync 	0;
	setp.ge.s32 	%p53, %r3, %r66;
	mov.u32 	%r225, _ZZ21small_svd_even_columnPdiiS_S_S_PiE4sm_A;
	mad.lo.s32 	%r58, %r4, 384, %r225;
	shl.b32 	%r226, %r3, 3;
	add.s32 	%r59, %r58, %r226;
	mov.f64 	%fd176, 0d0000000000000000;
	@%p53 bra 	$L__BB0_55;
	ld.shared.f64 	%fd176, [%r59];
$L__BB0_55:
	or.b32  	%r60, %r3, 16;
	setp.ge.s32 	%p54, %r60, %r66;
	mov.f64 	%fd177, 0d0000000000000000;
	@%p54 bra 	$L__BB0_57;
	ld.shared.f64 	%fd177, [%r59+128];
$L__BB0_57:
	or.b32  	%r61, %r3, 32;
	setp.ge.s32 	%p55, %r61, %r66;
	mov.f64 	%fd178, 0d0000000000000000;
	@%p55 bra 	$L__BB0_59;
	ld.shared.f64 	%fd178, [%r59+256];
$L__BB0_59:
	ld.param.u64 	%rd49, [_Z21small_svd_even_columnPdiiS_S_S_Pi_param_3];
	cvta.to.global.u64 	%rd3, %rd49;
	setp.ge.s32 	%p56, %r3, %r66;
	mul.f64 	%fd133, %fd177, %fd177;
	fma.rn.f64 	%fd134, %fd176, %fd176, %fd133;
	fma.rn.f64 	%fd125, %fd178, %fd178, %fd134;
	// begin inline asm
	mov.b64 {%r227,%r228}, %fd125;
	// end inline asm
	shfl.sync.bfly.b32	%r230|%p57, %r228, 8, 31, -1;
	shfl.sync.bfly.b32	%r229|%p58, %r227, 8, 31, -1;
	// begin inline asm
	mov.b64 %fd126, {%r229,%r230};
	// end inline asm
	add.f64 	%fd127, %fd125, %fd126;
	// begin inline asm
	mov.b64 {%r231,%r232}, %fd127;
	// end inline asm
	shfl.sync.bfly.b32	%r234|%p59, %r232, 4, 31, -1;
	shfl.sync.bfly.b32	%r233|%p60, %r231, 4, 31, -1;
	// begin inline asm
	mov.b64 %fd128, {%r233,%r234};
	// end inline asm
	add.f64 	%fd129, %fd127, %fd128;
	// begin inline asm
	mov.b64 {%r235,%r236}, %fd129;
	// end inline asm
	shfl.sync.bfly.b32	%r238|%p61, %r236, 2, 31, -1;
	shfl.sync.bfly.b32	%r237|%p62, %r235, 2, 31, -1;
	// begin inline asm
	mov.b64 %fd130, {%r237,%r238};
	// end inline asm
	add.f64 	%fd131, %fd129, %fd130;
	// begin inline asm
	mov.b64 {%r239,%r240}, %fd131;
	// end inline asm
	shfl.sync.bfly.b32	%r242|%p63, %r240, 1, 31, -1;
	shfl.sync.bfly.b32	%r241|%p64, %r239, 1, 31, -1;
	// begin inline asm
	mov.b64 %fd132, {%r241,%r242};
	// end inline asm
	add.f64 	%fd135, %fd131, %fd132;
	sqrt.rn.f64 	%fd34, %fd135;
	@%p56 bra 	$L__BB0_61;
	div.rn.f64 	%fd136, %fd176, %fd34;
	mad.lo.s32 	%r243, %r66, %r1, %r4;
	mad.lo.s32 	%r244, %r243, %r66, %r3;
	mul.wide.u32 	%rd19, %r244, 8;
	add.s64 	%rd20, %rd3, %rd19;
	st.global.f64 	[%rd20], %fd136;
$L__BB0_61:
	setp.ge.s32 	%p65, %r60, %r66;
	mad.lo.s32 	%r62, %r66, %r1, %r4;
	mul.lo.s32 	%r245, %r62, %r66;
	cvt.u64.u32 	%rd21, %r245;
	cvt.u64.u32 	%rd4, %r3;
	add.s64 	%rd22, %rd4, %rd21;
	shl.b64 	%rd23, %rd22, 3;
	add.s64 	%rd5, %rd3, %rd23;
	@%p65 bra 	$L__BB0_63;
	div.rn.f64 	%fd137, %fd177, %fd34;
	st.global.f64 	[%rd5+128], %fd137;
$L__BB0_63:
	setp.ge.s32 	%p66, %r61, %r66;
	@%p66 bra 	$L__BB0_65;
	div.rn.f64 	%fd138, %fd178, %fd34;
	st.global.f64 	[%rd5+256], %fd138;
$L__BB0_65:
	ld.param.u64 	%rd51, [_Z21small_svd_even_columnPdiiS_S_S_Pi_param_5];
	cvta.to.global.u64 	%rd6, %rd51;
	setp.ne.s32 	%p67, %r3, 0;
	@%p67 bra 	$L__BB0_67;
	mad.lo.s32 	%r246, %r67, %r1, %r4;
	mul.wide.s32 	%rd24, %r246, 8;
	add.s64 	%rd25, %rd6, %rd24;
	st.global.f64 	[%rd25], %fd34;
$L__BB0_67:
	setp.ge.s32 	%p68, %r3, %r66;
	@%p68 bra 	$L__BB0_69;
	shr.u32 	%r247, %r67, 31;
	add.s32 	%r248, %r67, %r247;
	shr.u32 	%r249, %r248, 1;
	mad.lo.s32 	%r250, %r249, 384, %r58;
	shl.b32 	%r251, %r3, 3;
	add.s32 	%r252, %r250, %r251;
	ld.shared.f64 	%fd176, [%r252];
$L__BB0_69:
	setp.ge.s32 	%p69, %r60, %r66;
	@%p69 bra 	$L__BB0_71;
	shr.u32 	%r253, %r67, 31;
	add.s32 	%r254, %r67, %r253;
	shr.u32 	%r255, %r254, 1;
	mad.lo.s32 	%r256, %r255, 384, %r58;
	shl.b32 	%r257, %r3, 3;
	add.s32 	%r258, %r256, %r257;
	ld.shared.f64 	%fd177, [%r258+128];
$L__BB0_71:
	setp.ge.s32 	%p70, %r61, %r66;
	@%p70 bra 	$L__BB0_73;
	shr.u32 	%r259, %r67, 31;
	add.s32 	%r260, %r67, %r259;
	shr.u32 	%r261, %r260, 1;
	mad.lo.s32 	%r262, %r261, 384, %r58;
	shl.b32 	%r263, %r3, 3;
	add.s32 	%r264, %r262, %r263;
	ld.shared.f64 	%fd178, [%r264+256];
$L__BB0_73:
	setp.ge.s32 	%p71, %r3, %r66;
	mul.f64 	%fd147, %fd177, %fd177;
	fma.rn.f64 	%fd148, %fd176, %fd176, %fd147;
	fma.rn.f64 	%fd139, %fd178, %fd178, %fd148;
	// begin inline asm
	mov.b64 {%r265,%r266}, %fd139;
	// end inline asm
	shfl.sync.bfly.b32	%r268|%p72, %r266, 8, 31, -1;
	shfl.sync.bfly.b32	%r267|%p73, %r265, 8, 31, -1;
	// begin inline asm
	mov.b64 %fd140, {%r267,%r268};
	// end inline asm
	add.f64 	%fd141, %fd139, %fd140;
	// begin inline asm
	mov.b64 {%r269,%r270}, %fd141;
	// end inline asm
	shfl.sync.bfly.b32	%r272|%p74, %r270, 4, 31, -1;
	shfl.sync.bfly.b32	%r271|%p75, %r269, 4, 31, -1;
	// begin inline asm
	mov.b64 %fd142, {%r271,%r272};
	// end inline asm
	add.f64 	%fd143, %fd141, %fd142;
	// begin inline asm
	mov.b64 {%r273,%r274}, %fd143;
	// end inline asm
	shfl.sync.bfly.b32	%r276|%p76, %r274, 2, 31, -1;
	shfl.sync.bfly.b32	%r275|%p77, %r273, 2, 31, -1;
	// begin inline asm
	mov.b64 %fd144, {%r275,%r276};
	// end inline asm
	add.f64 	%fd145, %fd143, %fd144;
	// begin inline asm
	mov.b64 {%r277,%r278}, %fd145;
	// end inline asm
	shfl.sync.bfly.b32	%r280|%p78, %r278, 1, 31, -1;
	shfl.sync.bfly.b32	%r279|%p79, %r277, 1, 31, -1;
	// begin inline asm
	mov.b64 %fd146, {%r279,%r280};
	// end inline asm
	add.f64 	%fd149, %fd145, %fd146;
	sqrt.rn.f64 	%fd41, %fd149;
	@%p71 bra 	$L__BB0_75;
	div.rn.f64 	%fd150, %fd176, %fd41;
	shr.u32 	%r281, %r67, 31;
	add.s32 	%r282, %r67, %r281;
	shr.s32 	%r283, %r282, 1;
	add.s32 	%r284, %r62, %r283;
	mad.lo.s32 	%r285, %r284, %r66, %r3;
	mul.wide.s32 	%rd26, %r285, 8;
	add.s64 	%rd27, %rd3, %rd26;
	st.global.f64 	[%rd27], %fd150;
$L__BB0_75:
	setp.ge.s32 	%p80, %r60, %r66;
	@%p80 bra 	$L__BB0_77;
	div.rn.f64 	%fd151, %fd177, %fd41;
	shr.u32 	%r286, %r67, 31;
	add.s32 	%r287, %r67, %r286;
	shr.s32 	%r288, %r287, 1;
	add.s32 	%r289, %r62, %r288;
	mad.lo.s32 	%r290, %r289, %r66, %r60;
	mul.wide.s32 	%rd28, %r290, 8;
	add.s64 	%rd29, %rd3, %rd28;
	st.global.f64 	[%rd29], %fd151;
$L__BB0_77:
	setp.ge.s32 	%p81, %r61, %r66;
	@%p81 bra 	$L__BB0_79;
	div.rn.f64 	%fd152, %fd178, %fd41;
	shr.u32 	%r291, %r67, 31;
	add.s32 	%r292, %r67, %r291;
	shr.s32 	%r293, %r292, 1;
	add.s32 	%r294, %r62, %r293;
	mad.lo.s32 	%r295, %r294, %r66, %r61;
	mul.wide.s32 	%rd30, %r295, 8;
	add.s64 	%rd31, %rd3, %rd30;
	st.global.f64 	[%rd31], %fd152;
$L__BB0_79:
	setp.ne.s32 	%p82, %r3, 0;
	@%p82 bra 	$L__BB0_81;
	shr.u32 	%r296, %r67, 31;
	add.s32 	%r297, %r67, %r296;
	shr.s32 	%r298, %r297, 1;
	add.s32 	%r299, %r298, %r4;
	mad.lo.s32 	%r300, %r67, %r1, %r299;
	mul.wide.s32 	%rd32, %r300, 8;
	add.s64 	%rd33, %rd6, %rd32;
	st.global.f64 	[%rd33], %fd41;
$L__BB0_81:
	ld.param.u64 	%rd50, [_Z21small_svd_even_columnPdiiS_S_S_Pi_param_4];
	cvta.to.global.u64 	%rd7, %rd50;
	bar.sync 	0;
	setp.ge.s32 	%p83, %r3, %r67;
	mov.u32 	%r301, _ZZ21small_svd_even_columnPdiiS_S_S_PiE4sm_V;
	mad.lo.s32 	%r63, %r4, 384, %r301;
	shl.b32 	%r302, %r3, 3;
	add.s32 	%r64, %r63, %r302;
	@%p83 bra 	$L__BB0_83;
	ld.shared.f64 	%fd153, [%r64];
	mad.lo.s32 	%r303, %r67, %r1, %r4;
	mad.lo.s32 	%r304, %r303, %r67, %r3;
	mul.wide.u32 	%rd34, %r304, 8;
	add.s64 	%rd35, %rd7, %rd34;
	st.global.f64 	[%rd35], %fd153;
$L__BB0_83:
	setp.ge.s32 	%p84, %r60, %r67;
	mad.lo.s32 	%r65, %r67, %r1, %r4;
	mul.lo.s32 	%r305, %r65, %r67;
	cvt.u64.u32 	%rd36, %r305;
	add.s64 	%rd37, %rd4, %rd36;
	shl.b64 	%rd38, %rd37, 3;
	add.s64 	%rd8, %rd7, %rd38;
	@%p84 bra 	$L__BB0_85;
	ld.shared.f64 	%fd154, [%r64+128];
	st.global.f64 	[%rd8+128], %fd154;
$L__BB0_85:
	setp.ge.s32 	%p85, %r61, %r67;
	@%p85 bra 	$L__BB0_87;
	ld.shared.f64 	%fd155, [%r64+256];
	st.global.f64 	[%rd8+256], %fd155;
$L__BB0_87:
	setp.ge.s32 	%p86, %r3, %r67;
	bar.sync 	0;
	@%p86 bra 	$L__BB0_89;
	shr.u32 	%r306, %r67, 1;
	mad.lo.s32 	%r307, %r306, 384, %r63;
	add.s32 	%r309, %r307, %r302;
	ld.shared.f64 	%fd156, [%r309];
	add.s32 	%r310, %r65, %r306;
	mad.lo.s32 	%r311, %r310, %r67, %r3;
	mul.wide.u32 	%rd39, %r311, 8;
	add.s64 	%rd40, %rd7, %rd39;
	st.global.f64 	[%rd40], %fd156;
$L__BB0_89:
	setp.ge.s32 	%p87, %r60, %r67;
	@%p87 bra 	$L__BB0_91;
	shr.u32 	%r312, %r67, 1;
	mad.lo.s32 	%r313, %r312, 384, %r63;
	add.s32 	%r315, %r313, %r302;
	ld.shared.f64 	%fd157, [%r315+128];
	add.s32 	%r316, %r65, %r312;
	mul.lo.s32 	%r317, %r316, %r67;
	cvt.u64.u32 	%rd41, %r317;
	add.s64 	%rd42, %rd4, %rd41;
	shl.b64 	%rd43, %rd42, 3;
	add.s64 	%rd44, %rd7, %rd43;
	st.global.f64 	[%rd44+128], %fd157;
$L__BB0_91:
	setp.ge.s32 	%p88, %r61, %r67;
	@%p88 bra 	$L__BB0_93;
	shr.u32 	%r318, %r67, 1;
	mad.lo.s32 	%r319, %r318, 384, %r63;
	add.s32 	%r321, %r319, %r302;
	ld.shared.f64 	%fd158, [%r321+256];
	add.s32 	%r322, %r65, %r318;
	mul.lo.s32 	%r323, %r322, %r67;
	cvt.u64.u32 	%rd45, %r323;
	add.s64 	%rd46, %rd4, %rd45;
	shl.b64 	%rd47, %rd46, 3;
	add.s64 	%rd48, %rd7, %rd47;
	st.global.f64 	[%rd48+256], %fd158;
$L__BB0_93:
	bar.sync 	0;
	ret;

}
	// .globl	_Z20small_svd_odd_columnPdiiS_S_S_Pi
.visible .entry _Z20small_svd_odd_columnPdiiS_S_S_Pi(
	.param .u64 .ptr .align 1 _Z20small_svd_odd_columnPdiiS_S_S_Pi_param_0,
	.param .u32 _Z20small_svd_odd_columnPdiiS_S_S_Pi_param_1,
	.param .u32 _Z20small_svd_odd_columnPdiiS_S_S_Pi_param_2,
	.param .u64 .ptr .align 1 _Z20small_svd_odd_columnPdiiS_S_S_Pi_param_3,
	.param .u64 .ptr .align 1 _Z20small_svd_odd_columnPdiiS_S_S_Pi_param_4,
	.param .u64 .ptr .align 1 _Z20small_svd_odd_columnPdiiS_S_S_Pi_param_5,
	.param .u64 .ptr .align 1 _Z20small_svd_odd_columnPdiiS_S_S_Pi_param_6
)
{
	.reg .pred 	%p<100>;
	.reg .b32 	%r<364>;
	.reg .b64 	%rd<49>;
	.reg .b64 	%fd<235>;
	// demoted variable
	.shared .align 8 .b8 _ZZ20small_svd_odd_columnPdiiS_S_S_PiE4sm_A[18432];
	// demoted variable
	.shared .align 8 .b8 _ZZ20small_svd_odd_columnPdiiS_S_S_PiE4sm_V[18432];
	// demoted variable
	.shared .align 4 .b8 _ZZ20small_svd_odd_columnPdiiS_S_S_PiE13sm_roundRobin[9024];
	// demoted variable
	.shared .align 4 .b8 _ZZ20small_svd_odd_columnPdiiS_S_S_PiE7sm_sign[96];
	// demoted variable
	.shared .align 4 .u32 _ZZ20small_svd_odd_columnPdiiS_S_S_PiE11ifConverged;
	ld.param.u64 	%rd9, [_Z20small_svd_odd_columnPdiiS_S_S_Pi_param_0];
	ld.param.u32 	%r80, [_Z20small_svd_odd_columnPdiiS_S_S_Pi_param_1];
	ld.param.u32 	%r81, [_Z20small_svd_odd_columnPdiiS_S_S_Pi_param_2];
	ld.param.u64 	%rd11, [_Z20small_svd_odd_columnPdiiS_S_S_Pi_param_3];
	ld.param.u64 	%rd12, [_Z20small_svd_odd_columnPdiiS_S_S_Pi_param_4];
	ld.param.u64 	%rd13, [_Z20small_svd_odd_columnPdiiS_S_S_Pi_param_5];
	ld.param.u64 	%rd10, [_Z20small_svd_odd_columnPdiiS_S_S_Pi_param_6];
	cvta.to.global.u64 	%rd1, %rd12;
	cvta.to.global.u64 	%rd2, %rd13;
	cvta.to.global.u64 	%rd3, %rd11;
	mov.u32 	%r1, %ctaid.x;
	mov.u32 	%r341, %tid.x;
	and.b32  	%r3, %r341, 15;
	shr.u32 	%r4, %r341, 4;
	mul.lo.s32 	%r5, %r81, %r80;
	setp.ge.s32 	%p4, %r341, %r5;
	@%p4 bra 	$L__BB1_3;
	mul.lo.s32 	%r6, %r5, %r1;
	mov.u32 	%r7, %ntid.x;
	cvta.to.global.u64 	%rd4, %rd9;
	mov.u32 	%r340, %r341;
$L__BB1_2:
	add.s32 	%r82, %r340, %r6;
	mul.wide.s32 	%rd14, %r82, 8;
	add.s64 	%rd15, %rd4, %rd14;
	ld.global.f64 	%fd70, [%rd15];
	div.s32 	%r83, %r340, %r80;
	mov.u32 	%r84, _ZZ20small_svd_odd_columnPdiiS_S_S_PiE4sm_A;
	mad.lo.s32 	%r85, %r83, 384, %r84;
	mul.lo.s32 	%r86, %r83, %r80;
	sub.s32 	%r87, %r340, %r86;
	shl.b32 	%r88, %r87, 3;
	add.s32 	%r89, %r85, %r88;
	st.shared.f64 	[%r89], %fd70;
	add.s32 	%r340, %r340, %r7;
	setp.lt.s32 	%p5, %r340, %r5;
	@%p5 bra 	$L__BB1_2;
$L__BB1_3:
	setp.ne.s32 	%p6, %r341, 0;
	@%p6 bra 	$L__BB1_5;
	mov.b32 	%r90, 1;
	st.shared.u32 	[_ZZ20small_svd_odd_columnPdiiS_S_S_PiE11ifConverged], %r90;
	bra.uni 	$L__BB1_6;
$L__BB1_5:
	setp.gt.u32 	%p8, %r341, 15;
	mov.pred 	%p99, 0;
	@%p8 bra 	$L__BB1_7;
$L__BB1_6:
	mov.u32 	%r91, _ZZ20small_svd_odd_columnPdiiS_S_S_PiE4sm_V;
	mad.lo.s32 	%r92, %r3, 384, %r91;
	shl.b32 	%r93, %r3, 3;
	add.s32 	%r94, %r92, %r93;
	mov.b64 	%rd16, 4607182418800017408;
	st.shared.u64 	[%r94], %rd16;
	st.shared.u64 	[%r94+6272], %rd16;
	st.shared.u64 	[%r94+12544], %rd16;
	mov.pred 	%p99, -1;
$L__BB1_7:
	add.s32 	%r10, %r81, 1;
	mad.lo.s32 	%r11, %r81, %r81, %r81;
	setp.ge.s32 	%p10, %r341, %r11;
	@%p10 bra 	$L__BB1_10;
	mov.u32 	%r12, %ntid.x;
	cvta.to.global.u64 	%rd5, %rd10;
	mov.u32 	%r97, _ZZ20small_svd_odd_columnPdiiS_S_S_PiE13sm_roundRobin;
$L__BB1_9:
	mul.wide.s32 	%rd17, %r341, 4;
	add.s64 	%rd18, %rd5, %rd17;
	ld.global.u32 	%r95, [%rd18];
	shl.b32 	%r96, %r341, 2;
	add.s32 	%r98, %r97, %r96;
	st.shared.u32 	[%r98], %r95;
	add.s32 	%r341, %r341, %r12;
	setp.lt.s32 	%p11, %r341, %r11;
	@%p11 bra 	$L__BB1_9;
$L__BB1_10:
	bar.sync 	0;
	ld.shared.u32 	%r99, [_ZZ20small_svd_odd_columnPdiiS_S_S_PiE11ifConverged];
	setp.lt.s32 	%p12, %r99, 1;
	@%p12 bra 	$L__BB1_55;
	add.s32 	%r101, %r81, -1;
	shr.u32 	%r102, %r101, 31;
	add.s32 	%r103, %r101, %r102;
	shr.s32 	%r15, %r103, 1;
	or.b32  	%r16, %r3, 16;
	or.b32  	%r17, %r3, 32;
	add.s32 	%r104, %r15, -1;
	shr.u32 	%r105, %r104, 31;
	add.s32 	%r106, %r104, %r105;
	and.b32  	%r107, %r106, -2;
	add.s32 	%r18, %r107, 2;
	shr.u32 	%r108, %r81, 31;
	add.s32 	%r109, %r81, %r108;
	shr.s32 	%r110, %r109, 1;
	setp.lt.s32 	%p13, %r4, %r110;
	setp.eq.s32 	%p14, %r3, 0;
	and.pred  	%p2, %p14, %p13;
	and.pred  	%p3, %p14, %p99;
	add.s32 	%r19, %r110, -1;
	and.b32  	%r20, %r110, 15;
	and.b32  	%r21, %r110, 7;
	and.b32  	%r22, %r110, 1073741808;
	and.b32  	%r23, %r110, 3;
	shl.b32 	%r111, %r81, 2;
	shl.b32 	%r24, %r4, 2;
	sub.s32 	%r25, %r111, %r24;
	add.s32 	%r26, %r111, 4;
	mov.f64 	%fd227, 0d0000000000000000;
	mov.b32 	%r351, 0;
	not.pred 	%p47, %p2;
	not.pred 	%p49, %p3;
	mov.u32 	%r350, %r351;
	mov.f64 	%fd226, %fd227;
	mov.f64 	%fd225, %fd227;
	mov.f64 	%fd224, %fd227;
	mov.f64 	%fd223, %fd227;
	mov.f64 	%fd222, %fd227;
	mov.f64 	%fd221, %fd227;
	mov.f64 	%fd220, %fd227;
$L__BB1_12:
	setp.lt.s32 	%p15, %r81, 1;
	@%p15 bra 	$L__BB1_34;
	neg.s32 	%r345, %r81;
	mov.u32 	%r344, _ZZ20small_svd_odd_columnPdiiS_S_S_PiE13sm_roundRobin;
$L__BB1_14:
	setp.ge.s32 	%p16, %r4, %r15;
	@%p16 bra 	$L__BB1_20;
	setp.ge.s32 	%p17, %r16, %r80;
	add.s32 	%r113, %r344, %r24;
	ld.shared.u32 	%r350, [%r113];
	add.s32 	%r114, %r344, %r25;
	ld.shared.u32 	%r351, [%r114];
	mov.u32 	%r115, _ZZ20small_svd_odd_columnPdiiS_S_S_PiE4sm_A;
	mad.lo.s32 	%r116, %r350, 384, %r115;
	shl.b32 	%r117, %r3, 3;
	add.s32 	%r36, %r116, %r117;
	ld.shared.f64 	%fd226, [%r36];
	mad.lo.s32 	%r118, %r351, 384, %r115;
	add.s32 	%r37, %r118, %r117;
	ld.shared.f64 	%fd223, [%r37];
	mov.f64 	%fd222, 0d0000000000000000;
	mov.f64 	%fd225, %fd222;
	@%p17 bra 	$L__BB1_17;
	ld.shared.f64 	%fd225, [%r36+128];
	ld.shared.f64 	%fd222, [%r37+128];
$L__BB1_17:
	setp.ge.s32 	%p18, %r17, %r80;
	mov.f64 	%fd221, 0d0000000000000000;
	mov.f64 	%fd224, %fd221;
	@%p18 bra 	$L__BB1_19;
	ld.shared.f64 	%fd224, [%r36+256];
	ld.shared.f64 	%fd221, [%r37+256];
$L__BB1_19:
	mul.f64 	%fd75, %fd226, %fd226;
	mul.f64 	%fd76, %fd223, %fd223;
	sub.f64 	%fd77, %fd75, %fd76;
	fma.rn.f64 	%fd78, %fd225, %fd225, %fd77;
	mul.f64 	%fd79, %fd222, %fd222;
	sub.f64 	%fd80, %fd78, %fd79;
	fma.rn.f64 	%fd81, %fd224, %fd224, %fd80;
	mul.f64 	%fd82, %fd221, %fd221;
	sub.f64 	%fd220, %fd81, %fd82;
	mul.f64 	%fd83, %fd222, %fd225;
	fma.rn.f64 	%fd84, %fd226, %fd223, %fd83;
	fma.rn.f64 	%fd227, %fd221, %fd224, %fd84;
$L__BB1_20:
	setp.ge.s32 	%p19, %r4, %r18;
	@%p19 bra 	$L__BB1_22;
	// begin inline asm
	mov.b64 {%r119,%r120}, %fd220;
	// end inline asm
	shfl.sync.bfly.b32	%r122|%p20, %r120, 8, 31, -1;
	shfl.sync.bfly.b32	%r121|%p21, %r119, 8, 31, -1;
	// begin inline asm
	mov.b64 %fd86, {%r121,%r122};
	// end inline asm
	add.f64 	%fd89, %fd220, %fd86;
	// begin inline asm
	mov.b64 {%r123,%r124}, %fd227;
	// end inline asm
	shfl.sync.bfly.b32	%r126|%p22, %r124, 8, 31, -1;
	shfl.sync.bfly.b32	%r125|%p23, %r123, 8, 31, -1;
	// begin inline asm
	mov.b64 %fd88, {%r125,%r126};
	// end inline asm
	add.f64 	%fd91, %fd227, %fd88;
	// begin inline asm
	mov.b64 {%r127,%r128}, %fd89;
	// end inline asm
	shfl.sync.bfly.b32	%r130|%p24, %r128, 4, 31, -1;
	shfl.sync.bfly.b32	%r129|%p25, %r127, 4, 31, -1;
	// begin inline asm
	mov.b64 %fd90, {%r129,%r130};
	// end inline asm
	add.f64 	%fd93, %fd89, %fd90;
	// begin inline asm
	mov.b64 {%r131,%r132}, %fd91;
	// end inline asm
	shfl.sync.bfly.b32	%r134|%p26, %r132, 4, 31, -1;
	shfl.sync.bfly.b32	%r133|%p27, %r131, 4, 31, -1;
	// begin inline asm
	mov.b64 %fd92, {%r133,%r134};
	// end inline asm
	add.f64 	%fd95, %fd91, %fd92;
	// begin inline asm
	mov.b64 {%r135,%r136}, %fd93;
	// end inline asm
	shfl.sync.bfly.b32	%r138|%p28, %r136, 2, 31, -1;
	shfl.sync.bfly.b32	%r137|%p29, %r135, 2, 31, -1;
	// begin inline asm
	mov.b64 %fd94, {%r137,%r138};
	// end inline asm
	add.f64 	%fd97, %fd93, %fd94;
	// begin inline asm
	mov.b64 {%r139,%r140}, %fd95;
	// end inline asm
	shfl.sync.bfly.b32	%r142|%p30, %r140, 2, 31, -1;
	shfl.sync.bfly.b32	%r141|%p31, %r139, 2, 31, -1;
	// begin inline asm
	mov.b64 %fd96, {%r141,%r142};
	// end inline asm
	add.f64 	%fd99, %fd95, %fd96;
	// begin inline asm
	mov.b64 {%r143,%r144}, %fd97;
	// end inline asm
	shfl.sync.bfly.b32	%r146|%p32, %r144, 1, 31, -1;
	shfl.sync.bfly.b32	%r145|%p33, %r143, 1, 31, -1;
	// begin inline asm
	mov.b64 %fd98, {%r145,%r146};
	// end inline asm
	add.f64 	%fd220, %fd97, %fd98;
	// begin inline asm
	mov.b64 {%r147,%r148}, %fd99;
	// end inline asm
	shfl.sync.bfly.b32	%r150|%p34, %r148, 1, 31, -1;
	shfl.sync.bfly.b32	%r149|%p35, %r147, 1, 31, -1;
	// begin inline asm
	mov.b64 %fd100, {%r149,%r150};
	// end inline asm
	add.f64 	%fd227, %fd99, %fd100;
$L__BB1_22:
	setp.ge.s32 	%p36, %r4, %r15;
	setp.eq.f64 	%p37, %fd227, 0d0000000000000000;
	or.pred  	%p38, %p36, %p37;
	@%p38 bra 	$L__BB1_33;
	setp.ge.s32 	%p39, %r16, %r80;
	add.f64 	%fd101, %fd227, %fd227;
	div.rn.f64 	%fd102, %fd220, %fd101;
	setp.ge.f64 	%p40, %fd102, 0d0000000000000000;
	selp.f64 	%fd103, 0d3FF0000000000000, %fd196, %p40;
	setp.lt.f64 	%p41, %fd102, 0d0000000000000000;
	selp.f64 	%fd196, 0dBFF0000000000000, %fd103, %p41;
	abs.f64 	%fd104, %fd102;
	fma.rn.f64 	%fd105, %fd102, %fd102, 0d3FF0000000000000;
	sqrt.rn.f64 	%fd106, %fd105;
	add.f64 	%fd107, %fd104, %fd106;
	div.rn.f64 	%fd108, %fd196, %fd107;
	fma.rn.f64 	%fd109, %fd108, %fd108, 0d3FF0000000000000;
	sqrt.rn.f64 	%fd110, %fd109;
	rcp.rn.f64 	%fd44, %fd110;
	mul.f64 	%fd45, %fd108, %fd44;
	mul.f64 	%fd111, %fd223, %fd45;
	fma.rn.f64 	%fd112, %fd226, %fd44, %fd111;
	mov.u32 	%r151, _ZZ20small_svd_odd_columnPdiiS_S_S_PiE4sm_A;
	mad.lo.s32 	%r152, %r350, 384, %r151;
	shl.b32 	%r153, %r3, 3;
	add.s32 	%r40, %r152, %r153;
	st.shared.f64 	[%r40], %fd112;
	mul.f64 	%fd113, %fd223, %fd44;
	mul.f64 	%fd114, %fd226, %fd45;
	sub.f64 	%fd115, %fd113, %fd114;
	mad.lo.s32 	%r154, %r351, 384, %r151;
	add.s32 	%r41, %r154, %r153;
	st.shared.f64 	[%r41], %fd115;
	@%p39 bra 	$L__BB1_25;
	mul.f64 	%fd116, %fd222, %fd45;
	fma.rn.f64 	%fd117, %fd225, %fd44, %fd116;
	st.shared.f64 	[%r40+128], %fd117;
	mul.f64 	%fd118, %fd222, %fd44;
	mul.f64 	%fd119, %fd225, %fd45;
	sub.f64 	%fd120, %fd118, %fd119;
	st.shared.f64 	[%r41+128], %fd120;
$L__BB1_25:
	setp.ge.s32 	%p42, %r17, %r80;
	@%p42 bra 	$L__BB1_27;
	mul.f64 	%fd121, %fd221, %fd45;
	fma.rn.f64 	%fd122, %fd224, %fd44, %fd121;
	st.shared.f64 	[%r40+256], %fd122;
	mul.f64 	%fd123, %fd221, %fd44;
	mul.f64 	%fd124, %fd224, %fd45;
	sub.f64 	%fd125, %fd123, %fd124;
	st.shared.f64 	[%r41+256], %fd125;
$L__BB1_27:
	setp.ge.s32 	%p43, %r3, %r81;
	shl.b32 	%r155, %r3, 3;
	mov.u32 	%r156, _ZZ20small_svd_odd_columnPdiiS_S_S_PiE4sm_V;
	add.s32 	%r157, %r156, %r155;
	mad.lo.s32 	%r42, %r350, 384, %r157;
	mad.lo.s32 	%r43, %r351, 384, %r157;
	@%p43 bra 	$L__BB1_29;
	ld.shared.f64 	%fd126, [%r42];
	ld.shared.f64 	%fd127, [%r43];
	mul.f64 	%fd128, %fd45, %fd127;
	fma.rn.f64 	%fd129, %fd44, %fd126, %fd128;
	mul.f64 	%fd130, %fd44, %fd127;
	mul.f64 	%fd131, %fd45, %fd126;
	sub.f64 	%fd132, %fd130, %fd131;
	st.shared.f64 	[%r42], %fd129;
	st.shared.f64 	[%r43], %fd132;
$L__BB1_29:
	setp.ge.s32 	%p44, %r16, %r81;
	@%p44 bra 	$L__BB1_31;
	ld.shared.f64 	%fd133, [%r42+128];
	ld.shared.f64 	%fd134, [%r43+128];
	mul.f64 	%fd135, %fd45, %fd134;
	fma.rn.f64 	%fd136, %fd44, %fd133, %fd135;
	mul.f64 	%fd137, %fd44, %fd134;
	mul.f64 	%fd138, %fd45, %fd133;
	sub.f64 	%fd139, %fd137, %fd138;
	st.shared.f64 	[%r42+128], %fd136;
	st.shared.f64 	[%r43+128], %fd139;
$L__BB1_31:
	setp.ge.s32 	%p45, %r17, %r81;
	@%p45 bra 	$L__BB1_33;
	ld.shared.f64 	%fd140, [%r42+256];
	ld.shared.f64 	%fd141, [%r43+256];
	mul.f64 	%fd142, %fd45, %fd141;
	fma.rn.f64 	%fd143, %fd44, %fd140, %fd142;
	mul.f64 	%fd144, %fd44, %fd141;
	mul.f64 	%fd145, %fd45, %fd140;
	sub.f64 	%fd146, %fd144, %fd145;
	st.shared.f64 	[%r42+256], %fd143;
	st.shared.f64 	[%r43+256], %fd146;
$L__BB1_33:
	bar.sync 	0;
	add.s32 	%r345, %r345, 1;
	setp.ne.s32 	%p46, %r345, 0;
	add.s32 	%r344, %r344, %r26;
	@%p46 bra 	$L__BB1_14;
$L__BB1_34:
	@%p47 bra 	$L__BB1_38;
	shl.b32 	%r158, %r4, 2;
	mov.u32 	%r159, _ZZ20small_svd_odd_columnPdiiS_S_S_PiE7sm_sign;
	add.s32 	%r48, %r159, %r158;
	abs.f64 	%fd147, %fd227;
	abs.f64 	%fd148, %fd220;
	mul.f64 	%fd149, %fd148, 0d3DDB7CDFD9D7BDBB;
	setp.gtu.f64 	%p48, %fd147, %fd149;
	@%p48 bra 	$L__BB1_37;
	mov.b32 	%r160, 0;
	st.shared.u32 	[%r48], %r160;
	bra.uni 	$L__BB1_38;
$L__BB1_37:
	mov.b32 	%r161, 1;
	st.shared.u32 	[%r48], %r161;
$L__BB1_38:
	bar.sync 	0;
	@%p49 bra 	$L__BB1_54;
	setp.lt.s32 	%p50, %r81, 2;
	mov.b32 	%r162, 0;
	st.shared.u32 	[_ZZ20small_svd_odd_columnPdiiS_S_S_PiE11ifConverged], %r162;
	@%p50 bra 	$L__BB1_54;
	setp.lt.u32 	%p51, %r19, 15;
	mov.b32 	%r363, 0;
	mov.u32 	%r359, %r363;
	@%p51 bra 	$L__BB1_43;
	mov.b32 	%r363, 0;
	mov.u32 	%r353, %r363;
$L__BB1_42:
	.pragma "nounroll";
	shl.b32 	%r166, %r353, 2;
	mov.u32 	%r167, _ZZ20small_svd_odd_columnPdiiS_S_S_PiE7sm_sign;
	add.s32 	%r168, %r167, %r166;
	ld.shared.u32 	%r169, [%r168];
	add.s32 	%r170, %r363, %r169;
	ld.shared.u32 	%r171, [%r168+4];
	add.s32 	%r172, %r170, %r171;
	ld.shared.u32 	%r173, [%r168+8];
	add.s32 	%r174, %r172, %r173;
	ld.shared.u32 	%r175, [%r168+12];
	add.s32 	%r176, %r174, %r175;
	ld.shared.u32 	%r177, [%r168+16];
	add.s32 	%r178, %r176, %r177;
	ld.shared.u32 	%r179, [%r168+20];
	add.s32 	%r180, %r178, %r179;
	ld.shared.u32 	%r181, [%r168+24];
	add.s32 	%r182, %r180, %r181;
	ld.shared.u32 	%r183, [%r168+28];
	add.s32 	%r184, %r182, %r183;
	ld.shared.u32 	%r185, [%r168+32];
	add.s32 	%r186, %r184, %r185;
	ld.shared.u32 	%r187, [%r168+36];
	add.s32 	%r188, %r186, %r187;
	ld.shared.u32 	%r189, [%r168+40];
	add.s32 	%r190, %r188, %r189;
	ld.shared.u32 	%r191, [%r168+44];
	add.s32 	%r192, %r190, %r191;
	ld.shared.u32 	%r193, [%r168+48];
	add.s32 	%r194, %r192, %r193;
	ld.shared.u32 	%r195, [%r168+52];
	add.s32 	%r196, %r194, %r195;
	ld.shared.u32 	%r197, [%r168+56];
	add.s32 	%r198, %r196, %r197;
	ld.shared.u32 	%r199, [%r168+60];
	add.s32 	%r363, %r198, %r199;
	add.s32 	%r353, %r353, 16;
	setp.ne.s32 	%p52, %r353, %r22;
	mov.u32 	%r359, %r22;
	@%p52 bra 	$L__BB1_42;
$L__BB1_43:
	setp.eq.s32 	%p53, %r20, 0;
	@%p53 bra 	$L__BB1_53;
	add.s32 	%r201, %r20, -1;
	setp.lt.u32 	%p54, %r201, 7;
	@%p54 bra 	$L__BB1_46;
	shl.b32 	%r202, %r359, 2;
	mov.u32 	%r203, _ZZ20small_svd_odd_columnPdiiS_S_S_PiE7sm_sign;
	add.s32 	%r204, %r203, %r202;
	ld.shared.u32 	%r205, [%r204];
	add.s32 	%r206, %r363, %r205;
	ld.shared.u32 	%r207, [%r204+4];
	add.s32 	%r208, %r206, %r207;
	ld.shared.u32 	%r209, [%r204+8];
	add.s32 	%r210, %r208, %r209;
	ld.shared.u32 	%r211, [%r204+12];
	add.s32 	%r212, %r210, %r211;
	ld.shared.u32 	%r213, [%r204+16];
	add.s32 	%r214, %r212, %r213;
	ld.shared.u32 	%r215, [%r204+20];
	add.s32 	%r216, %r214, %r215;
	ld.shared.u32 	%r217, [%r204+24];
	add.s32 	%r218, %r216, %r217;
	ld.shared.u32 	%r219, [%r204+28];
	add.s32 	%r363, %r218, %r219;
	add.s32 	%r359, %r359, 8;
$L__BB1_46:
	setp.eq.s32 	%p55, %r21, 0;
	@%p55 bra 	$L__BB1_53;
	add.s32 	%r221, %r21, -1;
	setp.lt.u32 	%p56, %r221, 3;
	@%p56 bra 	$L__BB1_49;
	shl.b32 	%r222, %r359, 2;
	mov.u32 	%r223, _ZZ20small_svd_odd_columnPdiiS_S_S_PiE7sm_sign;
	add.s32 	%r224, %r223, %r222;
	ld.shared.u32 	%r225, [%r224];
	add.s32 	%r226, %r363, %r225;
	ld.shared.u32 	%r227, [%r224+4];
	add.s32 	%r228, %r226, %r227;
	ld.shared.u32 	%r229, [%r224+8];
	add.s32 	%r230, %r228, %r229;
	ld.shared.u32 	%r231, [%r224+12];
	add.s32 	%r363, %r230, %r231;
	add.s32 	%r359, %r359, 4;
$L__BB1_49:
	setp.eq.s32 	%p57, %r23, 0;
	@%p57 bra 	$L__BB1_53;
	setp.eq.s32 	%p58, %r23, 1;
	shl.b32 	%r232, %r359, 2;
	mov.u32 	%r233, _ZZ20small_svd_odd_columnPdiiS_S_S_PiE7sm_sign;
	add.s32 	%r66, %r233, %r232;
	ld.shared.u32 	%r234, [%r66];
	add.s32 	%r363, %r363, %r234;
	@%p58 bra 	$L__BB1_53;
	setp.eq.s32 	%p59, %r23, 2;
	ld.shared.u32 	%r235, [%r66+4];
	add.s32 	%r363, %r363, %r235;
	@%p59 bra 	$L__BB1_53;
	ld.shared.u32 	%r236, [%r66+8];
	add.s32 	%r363, %r363, %r236;
$L__BB1_53:
	st.shared.u32 	[_ZZ20small_svd_odd_columnPdiiS_S_S_PiE11ifConverged], %r363;
$L__BB1_54:
	bar.sync 	0;
	ld.shared.u32 	%r237, [_ZZ20small_svd_odd_columnPdiiS_S_S_PiE11ifConverged];
	setp.gt.s32 	%p60, %r237, 0;
	@%p60 bra 	$L__BB1_12;
$L__BB1_55:
	bar.sync 	0;
	setp.ge.s32 	%p61, %r3, %r80;
	mov.u32 	%r238, _ZZ20small_svd_odd_columnPdiiS_S_S_PiE4sm_A;
	mad.lo.s32 	%r71, %r4, 384, %r238;
	shl.b32 	%r239, %r3, 3;
	add.s32 	%r72, %r71, %r239;
	mov.f64 	%fd232, 0d0000000000000000;
	@%p61 bra 	$L__BB1_57;
	ld.shared.f64 	%fd232, [%r72];
$L__BB1_57:
	or.b32  	%r73, %r3, 16;
	setp.ge.s32 	%p62, %r73, %r80;
	mov.f64 	%fd233, 0d0000000000000000;
	@%p62 bra 	$L__BB1_59;
	ld.shared.f64 	%fd233, [%r72+128];
$L__BB1_59:
	or.b32  	%r74, %r3, 32;
	setp.ge.s32 	%p63, %r74, %r80;
	mov.f64 	%fd234, 0d0000000000000000;
	@%p63 bra 	$L__BB1_61;
	ld.shared.f64 	%fd234, [%r72+256];
$L__BB1_61:
	setp.ge.s32 	%p64, %r3, %r80;
	mul.f64 	%fd161, %fd233, %fd233;
	fma.rn.f64 	%fd162, %fd232, %fd232, %fd161;
	fma.rn.f64 	%fd153, %fd234, %fd234, %fd162;
	// begin inline asm
	mov.b64 {%r240,%r241}, %fd153;
	// end inline asm
	shfl.sync.bfly.b32	%r243|%p65, %r241, 8, 31, -1;
	shfl.sync.bfly.b32	%r242|%p66, %r240, 8, 31, -1;
	// begin inline asm
	mov.b64 %fd154, {%r242,%r243};
	// end inline asm
	add.f64 	%fd155, %fd153, %fd154;
	// begin inline asm
	mov.b64 {%r244,%r245}, %fd155;
	// end inline asm
	shfl.sync.bfly.b32	%r247|%p67, %r245, 4, 31, -1;
	shfl.sync.bfly.b32	%r246|%p68, %r244, 4, 31, -1;
	// begin inline asm
	mov.b64 %fd156, {%r246,%r247};
	// end inline asm
	add.f64 	%fd157, %fd155, %fd156;
	// begin inline asm
	mov.b64 {%r248,%r249}, %fd157;
	// end inline asm
	shfl.sync.bfly.b32	%r251|%p69, %r249, 2, 31, -1;
	shfl.sync.bfly.b32	%r250|%p70, %r248, 2, 31, -1;
	// begin inline asm
	mov.b64 %fd158, {%r250,%r251};
	// end inline asm
	add.f64 	%fd159, %fd157, %fd158;
	// begin inline asm
	mov.b64 {%r252,%r253}, %fd159;
	// end inline asm
	shfl.sync.bfly.b32	%r255|%p71, %r253, 1, 31, -1;
	shfl.sync.bfly.b32	%r254|%p72, %r252, 1, 31, -1;
	// begin inline asm
	mov.b64 %fd160, {%r254,%r255};
	// end inline asm
	add.f64 	%fd163, %fd159, %fd160;
	sqrt.rn.f64 	%fd62, %fd163;
	@%p64 bra 	$L__BB1_63;
	div.rn.f64 	%fd164, %fd232, %fd62;
	mad.lo.s32 	%r256, %r80, %r1, %r4;
	mad.lo.s32 	%r257, %r256, %r80, %r3;
	mul.wide.u32 	%rd19, %r257, 8;
	add.s64 	%rd20, %rd3, %rd19;
	st.global.f64 	[%rd20], %fd164;
$L__BB1_63:
	setp.ge.s32 	%p73, %r73, %r80;
	mad.lo.s32 	%r75, %r80, %r1, %r4;
	mul.lo.s32 	%r258, %r75, %r80;
	cvt.u64.u32 	%rd21, %r258;
	cvt.u64.u32 	%rd6, %r3;
	add.s64 	%rd22, %rd6, %rd21;
	shl.b64 	%rd23, %rd22, 3;
	add.s64 	%rd7, %rd3, %rd23;
	@%p73 bra 	$L__BB1_65;
	div.rn.f64 	%fd165, %fd233, %fd62;
	st.global.f64 	[%rd7+128], %fd165;
$L__BB1_65:
	setp.ge.s32 	%p74, %r74, %r80;
	@%p74 bra 	$L__BB1_67;
	div.rn.f64 	%fd166, %fd234, %fd62;
	st.global.f64 	[%rd7+256], %fd166;
$L__BB1_67:
	setp.ne.s32 	%p75, %r3, 0;
	@%p75 bra 	$L__BB1_69;
	mad.lo.s32 	%r259, %r81, %r1, %r4;
	mul.wide.s32 	%rd24, %r259, 8;
	add.s64 	%rd25, %rd2, %rd24;
	st.global.f64 	[%rd25], %fd62;
$L__BB1_69:
	add.s32 	%r260, %r81, -1;
	shr.u32 	%r261, %r260, 31;
	add.s32 	%r262, %r260, %r261;
	shr.s32 	%r76, %r262, 1;
	setp.ge.s32 	%p76, %r4, %r76;
	@%p76 bra 	$L__BB1_84;
	setp.ge.s32 	%p77, %r3, %r80;
	@%p77 bra 	$L__BB1_72;
	shr.u32 	%r263, %r10, 31;
	add.s32 	%r264, %r10, %r263;
	shr.u32 	%r265, %r264, 1;
	mad.lo.s32 	%r266, %r265, 384, %r71;
	shl.b32 	%r267, %r3, 3;
	add.s32 	%r268, %r266, %r267;
	ld.shared.f64 	%fd232, [%r268];
$L__BB1_72:
	setp.ge.s32 	%p78, %r73, %r80;
	@%p78 bra 	$L__BB1_74;
	shr.u32 	%r269, %r10, 31;
	add.s32 	%r270, %r10, %r269;
	shr.u32 	%r271, %r270, 1;
	mad.lo.s32 	%r272, %r271, 384, %r71;
	shl.b32 	%r273, %r3, 3;
	add.s32 	%r274, %r272, %r273;
	ld.shared.f64 	%fd233, [%r274+128];
$L__BB1_74:
	setp.ge.s32 	%p79, %r74, %r80;
	@%p79 bra 	$L__BB1_76;
	shr.u32 	%r275, %r10, 31;
	add.s32 	%r276, %r10, %r275;
	shr.u32 	%r277, %r276, 1;
	mad.lo.s32 	%r278, %r277, 384, %r71;
	shl.b32 	%r279, %r3, 3;
	add.s32 	%r280, %r278, %r279;
	ld.shared.f64 	%fd234, [%r280+256];
$L__BB1_76:
	setp.ge.s32 	%p80, %r3, %r80;
	mul.f64 	%fd175, %fd233, %fd233;
	fma.rn.f64 	%fd176, %fd232, %fd232, %fd175;
	fma.rn.f64 	%fd167, %fd234, %fd234, %fd176;
	// begin inline asm
	mov.b64 {%r281,%r282}, %fd167;
	// end inline asm
	shfl.sync.bfly.b32	%r284|%p81, %r282, 8, 31, -1;
	shfl.sync.bfly.b32	%r283|%p82, %r281, 8, 31, -1;
	// begin inline asm
	mov.b64 %fd168, {%r283,%r284};
	// end inline asm
	add.f64 	%fd169, %fd167, %fd168;
	// begin inline asm
	mov.b64 {%r285,%r286}, %fd169;
	// end inline asm
	shfl.sync.bfly.b32	%r288|%p83, %r286, 4, 31, -1;
	shfl.sync.bfly.b32	%r287|%p84, %r285, 4, 31, -1;
	// begin inline asm
	mov.b64 %fd170, {%r287,%r288};
	// end inline asm
	add.f64 	%fd171, %fd169, %fd170;
	// begin inline asm
	mov.b64 {%r289,%r290}, %fd171;
	// end inline asm
	shfl.sync.bfly.b32	%r292|%p85, %r290, 2, 31, -1;
	shfl.sync.bfly.b32	%r291|%p86, %r289, 2, 31, -1;
	// begin inline asm
	mov.b64 %fd172, {%r291,%r292};
	// end inline asm
	add.f64 	%fd173, %fd171, %fd172;
	// begin inline asm
	mov.b64 {%r293,%r294}, %fd173;
	// end inline asm
	shfl.sync.bfly.b32	%r296|%p87, %r294, 1, 31, -1;
	shfl.sync.bfly.b32	%r295|%p88, %r293, 1, 31, -1;
	// begin inline asm
	mov.b64 %fd174, {%r295,%r296};
	// end inline asm
	add.f64 	%fd177, %fd173, %fd174;
	sqrt.rn.f64 	%fd69, %fd177;
	@%p80 bra 	$L__BB1_78;
	div.rn.f64 	%fd178, %fd232, %fd69;
	shr.u32 	%r297, %r10, 31;
	add.s32 	%r298, %r10, %r297;
	shr.s32 	%r299, %r298, 1;
	add.s32 	%r300, %r75, %r299;
	mad.lo.s32 	%r301, %r300, %r80, %r3;
	mul.wide.s32 	%rd26, %r301, 8;
	add.s64 	%rd27, %rd3, %rd26;
	st.global.f64 	[%rd27], %fd178;
$L__BB1_78:
	setp.ge.s32 	%p89, %r73, %r80;
	@%p89 bra 	$L__BB1_80;
	div.rn.f64 	%fd179, %fd233, %fd69;
	shr.u32 	%r302, %r10, 31;
	add.s32 	%r303, %r10, %r302;
	shr.s32 	%r304, %r303, 1;
	add.s32 	%r305, %r75, %r304;
	mad.lo.s32 	%r306, %r305, %r80, %r73;
	mul.wide.s32 	%rd28, %r306, 8;
	add.s64 	%rd29, %rd3, %rd28;
	st.global.f64 	[%rd29], %fd179;
$L__BB1_80:
	setp.ge.s32 	%p90, %r74, %r80;
	@%p90 bra 	$L__BB1_82;
	div.rn.f64 	%fd180, %fd234, %fd69;
	shr.u32 	%r307, %r10, 31;
	add.s32 	%r308, %r10, %r307;
	shr.s32 	%r309, %r308, 1;
	add.s32 	%r310, %r75, %r309;
	mad.lo.s32 	%r311, %r310, %r80, %r74;
	mul.wide.s32 	%rd30, %r311, 8;
	add.s64 	%rd31, %rd3, %rd30;
	st.global.f64 	[%rd31], %fd180;
$L__BB1_82:
	setp.ne.s32 	%p91, %r3, 0;
	@%p91 bra 	$L__BB1_84;
	shr.u32 	%r312, %r10, 31;
	add.s32 	%r313, %r10, %r312;
	shr.s32 	%r314, %r313, 1;
	mad.lo.s32 	%r315, %r81, %r1, %r4;
	add.s32 	%r316, %r315, %r314;
	mul.wide.s32 	%rd32, %r316, 8;
	add.s64 	%rd33, %rd2, %rd32;
	st.global.f64 	[%rd33], %fd69;
$L__BB1_84:
	bar.sync 	0;
	setp.ge.s32 	%p92, %r3, %r81;
	mov.u32 	%r317, _ZZ20small_svd_odd_columnPdiiS_S_S_PiE4sm_V;
	mad.lo.s32 	%r77, %r4, 384, %r317;
	shl.b32 	%r318, %r3, 3;
	add.s32 	%r78, %r77, %r318;
	@%p92 bra 	$L__BB1_86;
	ld.shared.f64 	%fd181, [%r78];
	mad.lo.s32 	%r319, %r81, %r1, %r4;
	mad.lo.s32 	%r320, %r319, %r81, %r3;
	mul.wide.u32 	%rd34, %r320, 8;
	add.s64 	%rd35, %rd1, %rd34;
	st.global.f64 	[%rd35], %fd181;
$L__BB1_86:
	setp.ge.s32 	%p93, %r73, %r81;
	mad.lo.s32 	%r79, %r81, %r1, %r4;
	mul.lo.s32 	%r321, %r79, %r81;
	cvt.u64.u32 	%rd36, %r321;
	add.s64 	%rd37, %rd6, %rd36;
	shl.b64 	%rd38, %rd37, 3;
	add.s64 	%rd8, %rd1, %rd38;
	@%p93 bra 	$L__BB1_88;
	ld.shared.f64 	%fd182, [%r78+128];
	st.global.f64 	[%rd8+128], %fd182;
$L__BB1_88:
	setp.ge.s32 	%p94, %r74, %r81;
	@%p94 bra 	$L__BB1_90;
	ld.shared.f64 	%fd183, [%r78+256];
	st.global.f64 	[%rd8+256], %fd183;
$L__BB1_90:
	setp.ge.s32 	%p95, %r4, %r76;
	bar.sync 	0;
	@%p95 bra 	$L__BB1_97;
	setp.ge.s32 	%p96, %r3, %r81;
	@%p96 bra 	$L__BB1_93;
	shr.u32 	%r322, %r10, 1;
	mad.lo.s32 	%r323, %r322, 384, %r77;
	add.s32 	%r325, %r323, %r318;
	ld.shared.f64 	%fd184, [%r325];
	add.s32 	%r326, %r79, %r322;
	mad.lo.s32 	%r327, %r326, %r81, %r3;
	mul.wide.u32 	%rd39, %r327, 8;
	add.s64 	%rd40, %rd1, %rd39;
	st.global.f64 	[%rd40], %fd184;
$L__BB1_93:
	setp.ge.s32 	%p97, %r73, %r81;
	@%p97 bra 	$L__BB1_95;
	shr.u32 	%r328, %r10, 1;
	mad.lo.s32 	%r329, %r328, 384, %r77;
	add.s32 	%r331, %r329, %r318;
	ld.shared.f64 	%fd185, [%r331+128];
	add.s32 	%r332, %r79, %r328;
	mul.lo.s32 	%r333, %r332, %r81;
	cvt.u64.u32 	%rd41, %r333;
	add.s64 	%rd42, %rd6, %rd41;
	shl.b64 	%rd43, %rd42, 3;
	add.s64 	%rd44, %rd1, %rd43;
	st.global.f64 	[%rd44+128], %fd185;
$L__BB1_95:
	setp.ge.s32 	%p98, %r74, %r81;
	@%p98 bra 	$L__BB1_97;
	shr.u32 	%r334, %r10, 1;
	mad.lo.s32 	%r335, %r334, 384, %r77;
	add.s32 	%r337, %r335, %r318;
	ld.shared.f64 	%fd186, [%r337+256];
	add.s32 	%r338, %r79, %r334;
	mul.lo.s32 	%r339, %r338, %r81;
	cvt.u64.u32 	%rd45, %r339;
	add.s64 	%rd46, %rd6, %rd45;
	shl.b64 	%rd47, %rd46, 3;
	add.s64 	%rd48, %rd1, %rd47;
	st.global.f64 	[%rd48+256], %fd186;
$L__BB1_97:
	bar.sync 	0;
	ret;

}
	// .globl	_Z27small_svd_even_column_transPdiiS_S_S_Pi
.visible .entry _Z27small_svd_even_column_transPdiiS_S_S_Pi(
	.param .u64 .ptr .align 1 _Z27small_svd_even_column_transPdiiS_S_S_Pi_param_0,
	.param .u32 _Z27small_svd_even_column_transPdiiS_S_S_Pi_param_1,
	.param .u32 _Z27small_svd_even_column_transPdiiS_S_S_Pi_param_2,
	.param .u64 .ptr .align 1 _Z27small_svd_even_column_transPdiiS_S_S_Pi_param_3,
	.param .u64 .ptr .align 1 _Z27small_svd_even_column_transPdiiS_S_S_Pi_param_4,
	.param .u64 .ptr .align 1 _Z27small_svd_even_column_transPdiiS_S_S_Pi_param_5,
	.param .u64 .ptr .align 1 _Z27small_svd_even_column_transPdiiS_S_S_Pi_param_6
)
{
	.reg .pred 	%p<87>;
	.reg .b32 	%r<337>;
	.reg .b64 	%rd<51>;
	.reg .b64 	%fd<179>;
	// demoted variable
	.shared .align 8 .b8 _ZZ27small_svd_even_column_transPdiiS_S_S_PiE4sm_A[18432];
	// demoted variable
	.shared .align 8 .b8 _ZZ27small_svd_even_column_transPdiiS_S_S_PiE4sm_V[18432];
	// demoted variable
	.shared .align 4 .b8 _ZZ27small_svd_even_column_transPdiiS_S_S_PiE13sm_roundRobin[9024];
	// demoted variable
	.shared .align 4 .b8 _ZZ27small_svd_even_column_transPdiiS_S_S_PiE7sm_sign[96];
	// demoted variable
	.shared .align 4 .u32 _ZZ27small_svd_even_column_transPdiiS_S_S_PiE11ifConverged;
	ld.param.u64 	%rd9, [_Z27small_svd_even_column_transPdiiS_S_S_Pi_param_0];
	ld.param.u32 	%r64, [_Z27small_svd_even_column_transPdiiS_S_S_Pi_param_1];
	ld.param.u32 	%r65, [_Z27small_svd_even_column_transPdiiS_S_S_Pi_param_2];
	ld.param.u64 	%rd13, [_Z27small_svd_even_column_transPdiiS_S_S_Pi_param_4];
	ld.param.u64 	%rd12, [_Z27small_svd_even_column_transPdiiS_S_S_Pi_param_6];
	cvta.to.global.u64 	%rd1, %rd13;
	mov.u32 	%r1, %ctaid.x;
	mov.u32 	%r2, %tid.x;
	and.b32  	%r3, %r2, 15;
	shr.u32 	%r4, %r2, 4;
	mul.lo.s32 	%r5, %r65, %r64;
	setp.ge.s32 	%p1, %r2, %r5;
	@%p1 bra 	$L__BB2_3;
	mul.lo.s32 	%r6, %r5, %r1;
	mov.u32 	%r7, %ntid.x;
	cvta.to.global.u64 	%rd2, %rd9;
	mov.u32 	%r321, %r2;
$L__BB2_2:
	add.s32 	%r66, %r321, %r6;
	mul.wide.s32 	%rd14, %r66, 8;
	add.s64 	%rd15, %rd2, %rd14;
	ld.global.f64 	%fd42, [%rd15];
	div.s32 	%r67, %r321, %r64;
	mul.lo.s32 	%r68, %r67, %r64;
	sub.s32 	%r69, %r321, %r68;
	mov.u32 	%r70, _ZZ27small_svd_even_column_transPdiiS_S_S_PiE4sm_A;
	mad.lo.s32 	%r71, %r69, 384, %r70;
	shl.b32 	%r72, %r67, 3;
	add.s32 	%r73, %r71, %r72;
	st.shared.f64 	[%r73], %fd42;
	add.s32 	%r321, %r321, %r7;
	setp.lt.s32 	%p2, %r321, %r5;
	@%p2 bra 	$L__BB2_2;
$L__BB2_3:
	setp.ne.s32 	%p3, %r2, 0;
	@%p3 bra 	$L__BB2_5;
	mov.b32 	%r74, 1;
	st.shared.u32 	[_ZZ27small_svd_even_column_transPdiiS_S_S_PiE11ifConverged], %r74;
	bra.uni 	$L__BB2_6;
$L__BB2_5:
	setp.gt.u32 	%p4, %r2, 15;
	@%p4 bra 	$L__BB2_7;
$L__BB2_6:
	mov.u32 	%r75, _ZZ27small_svd_even_column_transPdiiS_S_S_PiE4sm_V;
	mad.lo.s32 	%r76, %r3, 384, %r75;
	shl.b32 	%r77, %r3, 3;
	add.s32 	%r78, %r76, %r77;
	mov.b64 	%rd16, 4607182418800017408;
	st.shared.u64 	[%r78], %rd16;
	st.shared.u64 	[%r78+6272], %rd16;
	st.shared.u64 	[%r78+12544], %rd16;
$L__BB2_7:
	add.s32 	%r79, %r64, -1;
	mul.lo.s32 	%r10, %r79, %r64;
	setp.ge.s32 	%p5, %r2, %r10;
	@%p5 bra 	$L__BB2_10;
	mov.u32 	%r11, %ntid.x;
	cvta.to.global.u64 	%rd3, %rd12;
	mov.u32 	%r82, _ZZ27small_svd_even_column_transPdiiS_S_S_PiE13sm_roundRobin;
	mov.u32 	%r322, %r2;
$L__BB2_9:
	mul.wide.s32 	%rd17, %r322, 4;
	add.s64 	%rd18, %rd3, %rd17;
	ld.global.u32 	%r80, [%rd18];
	shl.b32 	%r81, %r322, 2;
	add.s32 	%r83, %r82, %r81;
	st.shared.u32 	[%r83], %r80;
	add.s32 	%r322, %r322, %r11;
	setp.lt.s32 	%p6, %r322, %r10;
	@%p6 bra 	$L__BB2_9;
$L__BB2_10:
	bar.sync 	0;
	ld.shared.u32 	%r84, [_ZZ27small_svd_even_column_transPdiiS_S_S_PiE11ifConverged];
	setp.lt.s32 	%p7, %r84, 1;
	@%p7 bra 	$L__BB2_53;
	shr.u32 	%r85, %r64, 1;
	add.s32 	%r86, %r85, -1;
	shr.u32 	%r87, %r86, 31;
	add.s32 	%r88, %r86, %r87;
	and.b32  	%r89, %r88, -2;
	add.s32 	%r14, %r89, 2;
	shr.u32 	%r90, %r64, 31;
	add.s32 	%r91, %r64, %r90;
	shr.s32 	%r92, %r91, 1;
	add.s32 	%r15, %r92, -1;
	and.b32  	%r16, %r92, 15;
	and.b32  	%r17, %r92, 7;
	and.b32  	%r18, %r92, 1073741808;
	and.b32  	%r19, %r92, 3;
	shl.b32 	%r20, %r64, 2;
	shl.b32 	%r21, %r4, 2;
	mov.f64 	%fd171, 0d0000000000000000;
	mov.f64 	%fd170, %fd171;
$L__BB2_12:
	setp.lt.s32 	%p8, %r64, 2;
	@%p8 bra 	$L__BB2_32;
	neg.s32 	%r324, %r64;
	mov.u32 	%r323, _ZZ27small_svd_even_column_transPdiiS_S_S_PiE13sm_roundRobin;
$L__BB2_14:
	or.b32  	%r94, %r3, 16;
	setp.ge.s32 	%p9, %r94, %r65;
	add.s32 	%r95, %r323, %r21;
	ld.shared.u32 	%r25, [%r95];
	sub.s32 	%r96, %r20, %r21;
	add.s32 	%r97, %r96, %r323;
	ld.shared.u32 	%r26, [%r97+-4];
	mov.u32 	%r98, _ZZ27small_svd_even_column_transPdiiS_S_S_PiE4sm_A;
	mad.lo.s32 	%r99, %r25, 384, %r98;
	shl.b32 	%r100, %r3, 3;
	add.s32 	%r27, %r99, %r100;
	ld.shared.f64 	%fd5, [%r27];
	mad.lo.s32 	%r101, %r26, 384, %r98;
	add.s32 	%r28, %r101, %r100;
	ld.shared.f64 	%fd6, [%r28];
	mov.f64 	%fd163, 0d0000000000000000;
	mov.f64 	%fd164, %fd163;
	@%p9 bra 	$L__BB2_16;
	ld.shared.f64 	%fd164, [%r27+128];
	ld.shared.f64 	%fd163, [%r28+128];
$L__BB2_16:
	or.b32  	%r102, %r3, 32;
	setp.ge.s32 	%p10, %r102, %r65;
	mov.f64 	%fd165, 0d0000000000000000;
	mov.f64 	%fd166, %fd165;
	@%p10 bra 	$L__BB2_18;
	ld.shared.f64 	%fd166, [%r27+256];
	ld.shared.f64 	%fd165, [%r28+256];
$L__BB2_18:
	setp.ge.u32 	%p11, %r4, %r14;
	mul.f64 	%fd47, %fd5, %fd5;
	mul.f64 	%fd48, %fd6, %fd6;
	sub.f64 	%fd49, %fd47, %fd48;
	fma.rn.f64 	%fd50, %fd164, %fd164, %fd49;
	mul.f64 	%fd51, %fd163, %fd163;
	sub.f64 	%fd52, %fd50, %fd51;
	fma.rn.f64 	%fd53, %fd166, %fd166, %fd52;
	mul.f64 	%fd54, %fd165, %fd165;
	sub.f64 	%fd170, %fd53, %fd54;
	mul.f64 	%fd55, %fd163, %fd164;
	fma.rn.f64 	%fd56, %fd5, %fd6, %fd55;
	fma.rn.f64 	%fd171, %fd165, %fd166, %fd56;
	@%p11 bra 	$L__BB2_20;
	// begin inline asm
	mov.b64 {%r103,%r104}, %fd170;
	// end inline asm
	shfl.sync.bfly.b32	%r106|%p12, %r104, 8, 31, -1;
	shfl.sync.bfly.b32	%r105|%p13, %r103, 8, 31, -1;
	// begin inline asm
	mov.b64 %fd58, {%r105,%r106};
	// end inline asm
	add.f64 	%fd61, %fd170, %fd58;
	// begin inline asm
	mov.b64 {%r107,%r108}, %fd171;
	// end inline asm
	shfl.sync.bfly.b32	%r110|%p14, %r108, 8, 31, -1;
	shfl.sync.bfly.b32	%r109|%p15, %r107, 8, 31, -1;
	// begin inline asm
	mov.b64 %fd60, {%r109,%r110};
	// end inline asm
	add.f64 	%fd63, %fd171, %fd60;
	// begin inline asm
	mov.b64 {%r111,%r112}, %fd61;
	// end inline asm
	shfl.sync.bfly.b32	%r114|%p16, %r112, 4, 31, -1;
	shfl.sync.bfly.b32	%r113|%p17, %r111, 4, 31, -1;
	// begin inline asm
	mov.b64 %fd62, {%r113,%r114};
	// end inline asm
	add.f64 	%fd65, %fd61, %fd62;
	// begin inline asm
	mov.b64 {%r115,%r116}, %fd63;
	// end inline asm
	shfl.sync.bfly.b32	%r118|%p18, %r116, 4, 31, -1;
	shfl.sync.bfly.b32	%r117|%p19, %r115, 4, 31, -1;
	// begin inline asm
	mov.b64 %fd64, {%r117,%r118};
	// end inline asm
	add.f64 	%fd67, %fd63, %fd64;
	// begin inline asm
	mov.b64 {%r119,%r120}, %fd65;
	// end inline asm
	shfl.sync.bfly.b32	%r122|%p20, %r120, 2, 31, -1;
	shfl.sync.bfly.b32	%r121|%p21, %r119, 2, 31, -1;
	// begin inline asm
	mov.b64 %fd66, {%r121,%r122};
	// end inline asm
	add.f64 	%fd69, %fd65, %fd66;
	// begin inline asm
	mov.b64 {%r123,%r124}, %fd67;
	// end inline asm
	shfl.sync.bfly.b32	%r126|%p22, %r124, 2, 31, -1;
	shfl.sync.bfly.b32	%r125|%p23, %r123, 2, 31, -1;
	// begin inline asm
	mov.b64 %fd68, {%r125,%r126};
	// end inline asm
	add.f64 	%fd71, %fd67, %fd68;
	// begin inline asm
	mov.b64 {%r127,%r128}, %fd69;
	// end inline asm
	shfl.sync.bfly.b32	%r130|%p24, %r128, 1, 31, -1;
	shfl.sync.bfly.b32	%r129|%p25, %r127, 1, 31, -1;
	// begin inline asm
	mov.b64 %fd70, {%r129,%r130};
	// end inline asm
	add.f64 	%fd170, %fd69, %fd70;
	// begin inline asm
	mov.b64 {%r131,%r132}, %fd71;
	// end inline asm
	shfl.sync.bfly.b32	%r134|%p26, %r132, 1, 31, -1;
	shfl.sync.bfly.b32	%r133|%p27, %r131, 1, 31, -1;
	// begin inline asm
	mov.b64 %fd72, {%r133,%r134};
	// end inline asm
	add.f64 	%fd171, %fd71, %fd72;
$L__BB2_20:
	setp.eq.f64 	%p28, %fd171, 0d0000000000000000;
	@%p28 bra 	$L__BB2_31;
	or.b32  	%r135, %r3, 16;
	setp.ge.s32 	%p29, %r135, %r65;
	add.f64 	%fd73, %fd171, %fd171;
	div.rn.f64 	%fd74, %fd170, %fd73;
	setp.ge.f64 	%p30, %fd74, 0d0000000000000000;
	selp.f64 	%fd75, 0d3FF0000000000000, %fd162, %p30;
	setp.lt.f64 	%p31, %fd74, 0d0000000000000000;
	selp.f64 	%fd162, 0dBFF0000000000000, %fd75, %p31;
	abs.f64 	%fd76, %fd74;
	fma.rn.f64 	%fd77, %fd74, %fd74, 0d3FF0000000000000;
	sqrt.rn.f64 	%fd78, %fd77;
	add.f64 	%fd79, %fd76, %fd78;
	div.rn.f64 	%fd80, %fd162, %fd79;
	fma.rn.f64 	%fd81, %fd80, %fd80, 0d3FF0000000000000;
	sqrt.rn.f64 	%fd82, %fd81;
	rcp.rn.f64 	%fd22, %fd82;
	mul.f64 	%fd23, %fd80, %fd22;
	mul.f64 	%fd83, %fd6, %fd23;
	fma.rn.f64 	%fd84, %fd5, %fd22, %fd83;
	st.shared.f64 	[%r27], %fd84;
	mul.f64 	%fd85, %fd6, %fd22;
	mul.f64 	%fd86, %fd5, %fd23;
	sub.f64 	%fd87, %fd85, %fd86;
	st.shared.f64 	[%r28], %fd87;
	@%p29 bra 	$L__BB2_23;
	mul.f64 	%fd88, %fd163, %fd23;
	fma.rn.f64 	%fd89, %fd164, %fd22, %fd88;
	st.shared.f64 	[%r27+128], %fd89;
	mul.f64 	%fd90, %fd163, %fd22;
	mul.f64 	%fd91, %fd164, %fd23;
	sub.f64 	%fd92, %fd90, %fd91;
	st.shared.f64 	[%r28+128], %fd92;
$L__BB2_23:
	or.b32  	%r136, %r3, 32;
	setp.ge.s32 	%p32, %r136, %r65;
	@%p32 bra 	$L__BB2_25;
	mul.f64 	%fd93, %fd165, %fd23;
	fma.rn.f64 	%fd94, %fd166, %fd22, %fd93;
	st.shared.f64 	[%r27+256], %fd94;
	mul.f64 	%fd95, %fd165, %fd22;
	mul.f64 	%fd96, %fd166, %fd23;
	sub.f64 	%fd97, %fd95, %fd96;
	st.shared.f64 	[%r28+256], %fd97;
$L__BB2_25:
	setp.ge.s32 	%p33, %r3, %r64;
	shl.b32 	%r137, %r3, 3;
	mov.u32 	%r138, _ZZ27small_svd_even_column_transPdiiS_S_S_PiE4sm_V;
	add.s32 	%r139, %r138, %r137;
	mad.lo.s32 	%r29, %r25, 384, %r139;
	mad.lo.s32 	%r30, %r26, 384, %r139;
	@%p33 bra 	$L__BB2_27;
	ld.shared.f64 	%fd98, [%r29];
	ld.shared.f64 	%fd99, [%r30];
	mul.f64 	%fd100, %fd23, %fd99;
	fma.rn.f64 	%fd101, %fd22, %fd98, %fd100;
	mul.f64 	%fd102, %fd22, %fd99;
	mul.f64 	%fd103, %fd23, %fd98;
	sub.f64 	%fd104, %fd102, %fd103;
	st.shared.f64 	[%r29], %fd101;
	st.shared.f64 	[%r30], %fd104;
$L__BB2_27:
	or.b32  	%r140, %r3, 16;
	setp.ge.s32 	%p34, %r140, %r64;
	@%p34 bra 	$L__BB2_29;
	ld.shared.f64 	%fd105, [%r29+128];
	ld.shared.f64 	%fd106, [%r30+128];
	mul.f64 	%fd107, %fd23, %fd106;
	fma.rn.f64 	%fd108, %fd22, %fd105, %fd107;
	mul.f64 	%fd109, %fd22, %fd106;
	mul.f64 	%fd110, %fd23, %fd105;
	sub.f64 	%fd111, %fd109, %fd110;
	st.shared.f64 	[%r29+128], %fd108;
	st.shared.f64 	[%r30+128], %fd111;
$L__BB2_29:
	or.b32  	%r141, %r3, 32;
	setp.ge.s32 	%p35, %r141, %r64;
	@%p35 bra 	$L__BB2_31;
	ld.shared.f64 	%fd112, [%r29+256];
	ld.shared.f64 	%fd113, [%r30+256];
	mul.f64 	%fd114, %fd23, %fd113;
	fma.rn.f64 	%fd115, %fd22, %fd112, %fd114;
	mul.f64 	%fd116, %fd22, %fd113;
	mul.f64 	%fd117, %fd23, %fd112;
	sub.f64 	%fd118, %fd116, %fd117;
	st.shared.f64 	[%r29+256], %fd115;
	st.shared.f64 	[%r30+256], %fd118;
$L__BB2_31:
	bar.sync 	0;
	add.s32 	%r324, %r324, 1;
	add.s32 	%r323, %r323, %r20;
	setp.ne.s32 	%p36, %r324, -1;
	@%p36 bra 	$L__BB2_14;
$L__BB2_32:
	setp.ne.s32 	%p37, %r3, 0;
	@%p37 bra 	$L__BB2_36;
	shl.b32 	%r142, %r4, 2;
	mov.u32 	%r143, _ZZ27small_svd_even_column_transPdiiS_S_S_PiE7sm_sign;
	add.s32 	%r33, %r143, %r142;
	abs.f64 	%fd119, %fd171;
	abs.f64 	%fd120, %fd170;
	mul.f64 	%fd121, %fd120, 0d3DDB7CDFD9D7BDBB;
	setp.gtu.f64 	%p38, %fd119, %fd121;
	@%p38 bra 	$L__BB2_35;
	mov.b32 	%r144, 0;
	st.shared.u32 	[%r33], %r144;
	bra.uni 	$L__BB2_36;
$L__BB2_35:
	mov.b32 	%r145, 1;
	st.shared.u32 	[%r33], %r145;
$L__BB2_36:
	setp.ne.s32 	%p39, %r2, 0;
	bar.sync 	0;
	@%p39 bra 	$L__BB2_52;
	setp.lt.s32 	%p40, %r64, 2;
	mov.b32 	%r146, 0;
	st.shared.u32 	[_ZZ27small_svd_even_column_transPdiiS_S_S_PiE11ifConverged], %r146;
	@%p40 bra 	$L__BB2_52;
	setp.lt.u32 	%p41, %r15, 15;
	mov.b32 	%r336, 0;
	mov.u32 	%r332, %r336;
	@%p41 bra 	$L__BB2_41;
	mov.b32 	%r336, 0;
	mov.u32 	%r326, %r336;
$L__BB2_40:
	.pragma "nounroll";
	shl.b32 	%r150, %r326, 2;
	mov.u32 	%r151, _ZZ27small_svd_even_column_transPdiiS_S_S_PiE7sm_sign;
	add.s32 	%r152, %r151, %r150;
	ld.shared.u32 	%r153, [%r152];
	add.s32 	%r154, %r336, %r153;
	ld.shared.u32 	%r155, [%r152+4];
	add.s32 	%r156, %r154, %r155;
	ld.shared.u32 	%r157, [%r152+8];
	add.s32 	%r158, %r156, %r157;
	ld.shared.u32 	%r159, [%r152+12];
	add.s32 	%r160, %r158, %r159;
	ld.shared.u32 	%r161, [%r152+16];
	add.s32 	%r162, %r160, %r161;
	ld.shared.u32 	%r163, [%r152+20];
	add.s32 	%r164, %r162, %r163;
	ld.shared.u32 	%r165, [%r152+24];
	add.s32 	%r166, %r164, %r165;
	ld.shared.u32 	%r167, [%r152+28];
	add.s32 	%r168, %r166, %r167;
	ld.shared.u32 	%r169, [%r152+32];
	add.s32 	%r170, %r168, %r169;
	ld.shared.u32 	%r171, [%r152+36];
	add.s32 	%r172, %r170, %r171;
	ld.shared.u32 	%r173, [%r152+40];
	add.s32 	%r174, %r172, %r173;
	ld.shared.u32 	%r175, [%r152+44];
	add.s32 	%r176, %r174, %r175;
	ld.shared.u32 	%r177, [%r152+48];
	add.s32 	%r178, %r176, %r177;
	ld.shared.u32 	%r179, [%r152+52];
	add.s32 	%r180, %r178, %r179;
	ld.shared.u32 	%r181, [%r152+56];
	add.s32 	%r182, %r180, %r181;
	ld.shared.u32 	%r183, [%r152+60];
	add.s32 	%r336, %r182, %r183;
	add.s32 	%r326, %r326, 16;
	setp.ne.s32 	%p42, %r326, %r18;
	mov.u32 	%r332, %r18;
	@%p42 bra 	$L__BB2_40;
$L__BB2_41:
	setp.eq.s32 	%p43, %r16, 0;
	@%p43 bra 	$L__BB2_51;
	add.s32 	%r185, %r16, -1;
	setp.lt.u32 	%p44, %r185, 7;
	@%p44 bra 	$L__BB2_44;
	shl.b32 	%r186, %r332, 2;
	mov.u32 	%r187, _ZZ27small_svd_even_column_transPdiiS_S_S_PiE7sm_sign;
	add.s32 	%r188, %r187, %r186;
	ld.shared.u32 	%r189, [%r188];
	add.s32 	%r190, %r336, %r189;
	ld.shared.u32 	%r191, [%r188+4];
	add.s32 	%r192, %r190, %r191;
	ld.shared.u32 	%r193, [%r188+8];
	add.s32 	%r194, %r192, %r193;
	ld.shared.u32 	%r195, [%r188+12];
	add.s32 	%r196, %r194, %r195;
	ld.shared.u32 	%r197, [%r188+16];
	add.s32 	%r198, %r196, %r197;
	ld.shared.u32 	%r199, [%r188+20];
	add.s32 	%r200, %r198, %r199;
	ld.shared.u32 	%r201, [%r188+24];
	add.s32 	%r202, %r200, %r201;
	ld.shared.u32 	%r203, [%r188+28];
	add.s32 	%r336, %r202, %r203;
	add.s32 	%r332, %r332, 8;
$L__BB2_44:
	setp.eq.s32 	%p45, %r17, 0;
	@%p45 bra 	$L__BB2_51;
	add.s32 	%r205, %r17, -1;
	setp.lt.u32 	%p46, %r205, 3;
	@%p46 bra 	$L__BB2_47;
	shl.b32 	%r206, %r332, 2;
	mov.u32 	%r207, _ZZ27small_svd_even_column_transPdiiS_S_S_PiE7sm_sign;
	add.s32 	%r208, %r207, %r206;
	ld.shared.u32 	%r209, [%r208];
	add.s32 	%r210, %r336, %r209;
	ld.shared.u32 	%r211, [%r208+4];
	add.s32 	%r212, %r210, %r211;
	ld.shared.u32 	%r213, [%r208+8];
	add.s32 	%r214, %r212, %r213;
	ld.shared.u32 	%r215, [%r208+12];
	add.s32 	%r336, %r214, %r215;
	add.s32 	%r332, %r332, 4;
$L__BB2_47:
	setp.eq.s32 	%p47, %r19, 0;
	@%p47 bra 	$L__BB2_51;
	setp.eq.s32 	%p48, %r19, 1;
	shl.b32 	%r216, %r332, 2;
	mov.u32 	%r217, _ZZ27small_svd_even_column_transPdiiS_S_S_PiE7sm_sign;
	add.s32 	%r51, %r217, %r216;
	ld.shared.u32 	%r218, [%r51];
	add.s32 	%r336, %r336, %r218;
	@%p48 bra 	$L__BB2_51;
	setp.eq.s32 	%p49, %r19, 2;
	ld.shared.u32 	%r219, [%r51+4];
	add.s32 	%r336, %r336, %r219;
	@%p49 bra 	$L__BB2_51;
	ld.shared.u32 	%r220, [%r51+8];
	add.s32 	%r336, %r336, %r220;
$L__BB2_51:
	st.shared.u32 	[_ZZ27small_svd_even_column_transPdiiS_S_S_PiE11ifConverged], %r336;
$L__BB2_52:
	bar.sync 	0;
	ld.shared.u32 	%r221, [_ZZ27small_svd_even_column_transPdiiS_S_S_PiE11ifConverged];
	setp.gt.s32 	%p50, %r221, 0;
	@%p50 bra 	$L__BB2_12;
$L__BB2_53:
	bar.sync 	0;
	setp.ge.s32 	%p51, %r3, %r65;
	mov.u32 	%r222, _ZZ27small_svd_even_column_transPdiiS_S_S_PiE4sm_A;
	mad.lo.s32 	%r56, %r4, 384, %r222;
	shl.b32 	%r223, %r3, 3;
	add.s32 	%r57, %r56, %r223;
	mov.f64 	%fd176, 0d0000000000000000;
	@%p51 bra 	$L__BB2_55;
	ld.shared.f64 	%fd176, [%r57];
$L__BB2_55:
	or.b32  	%r58, %r3, 16;
	setp.ge.s32 	%p52, %r58, %r65;
	mov.f64 	%fd177, 0d0000000000000000;
	@%p52 bra 	$L__BB2_57;
	ld.shared.f64 	%fd177, [%r57+128];
$L__BB2_57:
	or.b32  	%r59, %r3, 32;
	setp.ge.s32 	%p53, %r59, %r65;
	mov.f64 	%fd178, 0d0000000000000000;
	@%p53 bra 	$L__BB2_59;
	ld.shared.f64 	%fd178, [%r57+256];
$L__BB2_59:
	setp.ge.s32 	%p54, %r3, %r65;
	mul.f64 	%fd133, %fd177, %fd177;
	fma.rn.f64 	%fd134, %fd176, %fd176, %fd133;
	fma.rn.f64 	%fd125, %fd178, %fd178, %fd134;
	// begin inline asm
	mov.b64 {%r224,%r225}, %fd125;
	// end inline asm
	shfl.sync.bfly.b32	%r227|%p55, %r225, 8, 31, -1;
	shfl.sync.bfly.b32	%r226|%p56, %r224, 8, 31, -1;
	// begin inline asm
	mov.b64 %fd126, {%r226,%r227};
	// end inline asm
	add.f64 	%fd127, %fd125, %fd126;
	// begin inline asm
	mov.b64 {%r228,%r229}, %fd127;
	// end inline asm
	shfl.sync.bfly.b32	%r231|%p57, %r229, 4, 31, -1;
	shfl.sync.bfly.b32	%r230|%p58, %r228, 4, 31, -1;
	// begin inline asm
	mov.b64 %fd128, {%r230,%r231};
	// end inline asm
	add.f64 	%fd129, %fd127, %fd128;
	// begin inline asm
	mov.b64 {%r232,%r233}, %fd129;
	// end inline asm
	shfl.sync.bfly.b32	%r235|%p59, %r233, 2, 31, -1;
	shfl.sync.bfly.b32	%r234|%p60, %r232, 2, 31, -1;
	// begin inline asm
	mov.b64 %fd130, {%r234,%r235};
	// end inline asm
	add.f64 	%fd131, %fd129, %fd130;
	// begin inline asm
	mov.b64 {%r236,%r237}, %fd131;
	// end inline asm
	shfl.sync.bfly.b32	%r239|%p61, %r237, 1, 31, -1;
	shfl.sync.bfly.b32	%r238|%p62, %r236, 1, 31, -1;
	// begin inline asm
	mov.b64 %fd132, {%r238,%r239};
	// end inline asm
	add.f64 	%fd135, %fd131, %fd132;
	sqrt.rn.f64 	%fd34, %fd135;
	@%p54 bra 	$L__BB2_61;
	div.rn.f64 	%fd136, %fd176, %fd34;
	mad.lo.s32 	%r240, %r65, %r1, %r4;
	mad.lo.s32 	%r241, %r240, %r65, %r3;
	mul.wide.u32 	%rd19, %r241, 8;
	add.s64 	%rd20, %rd1, %rd19;
	st.global.f64 	[%rd20], %fd136;
$L__BB2_61:
	setp.ge.s32 	%p63, %r58, %r65;
	mad.lo.s32 	%r60, %r65, %r1, %r4;
	mul.lo.s32 	%r242, %r60, %r65;
	cvt.u64.u32 	%rd4, %r3;
	cvt.u64.u32 	%rd21, %r242;
	add.s64 	%rd22, %rd21, %rd4;
	shl.b64 	%rd23, %rd22, 3;
	add.s64 	%rd5, %rd1, %rd23;
	@%p63 bra 	$L__BB2_63;
	div.rn.f64 	%fd137, %fd177, %fd34;
	st.global.f64 	[%rd5+128], %fd137;
$L__BB2_63:
	setp.ge.s32 	%p64, %r59, %r65;
	@%p64 bra 	$L__BB2_65;
	div.rn.f64 	%fd138, %fd178, %fd34;
	st.global.f64 	[%rd5+256], %fd138;
$L__BB2_65:
	ld.param.u64 	%rd50, [_Z27small_svd_even_column_transPdiiS_S_S_Pi_param_5];
	cvta.to.global.u64 	%rd6, %rd50;
	setp.ne.s32 	%p65, %r3, 0;
	@%p65 bra 	$L__BB2_67;
	mad.lo.s32 	%r243, %r64, %r1, %r4;
	mul.wide.s32 	%rd24, %r243, 8;
	add.s64 	%rd25, %rd6, %rd24;
	st.global.f64 	[%rd25], %fd34;
$L__BB2_67:
	setp.ge.s32 	%p66, %r3, %r65;
	@%p66 bra 	$L__BB2_69;
	shr.u32 	%r244, %r64, 31;
	add.s32 	%r245, %r64, %r244;
	shr.u32 	%r246, %r245, 1;
	mad.lo.s32 	%r247, %r246, 384, %r56;
	shl.b32 	%r248, %r3, 3;
	add.s32 	%r249, %r247, %r248;
	ld.shared.f64 	%fd176, [%r249];
$L__BB2_69:
	setp.ge.s32 	%p67, %r58, %r65;
	@%p67 bra 	$L__BB2_71;
	shr.u32 	%r250, %r64, 31;
	add.s32 	%r251, %r64, %r250;
	shr.u32 	%r252, %r251, 1;
	mad.lo.s32 	%r253, %r252, 384, %r56;
	shl.b32 	%r254, %r3, 3;
	add.s32 	%r255, %r253, %r254;
	ld.shared.f64 	%fd177, [%r255+128];
$L__BB2_71:
	setp.ge.s32 	%p68, %r59, %r65;
	@%p68 bra 	$L__BB2_73;
	shr.u32 	%r256, %r64, 31;
	add.s32 	%r257, %r64, %r256;
	shr.u32 	%r258, %r257, 1;
	mad.lo.s32 	%r259, %r258, 384, %r56;
	shl.b32 	%r260, %r3, 3;
	add.s32 	%r261, %r259, %r260;
	ld.shared.f64 	%fd178, [%r261+256];
$L__BB2_73:
	setp.ge.s32 	%p69, %r3, %r65;
	mul.f64 	%fd147, %fd177, %fd177;
	fma.rn.f64 	%fd148, %fd176, %fd176, %fd147;
	fma.rn.f64 	%fd139, %fd178, %fd178, %fd148;
	// begin inline asm
	mov.b64 {%r262,%r263}, %fd139;
	// end inline asm
	shfl.sync.bfly.b32	%r265|%p70, %r263, 8, 31, -1;
	shfl.sync.bfly.b32	%r264|%p71, %r262, 8, 31, -1;
	// begin inline asm
	mov.b64 %fd140, {%r264,%r265};
	// end inline asm
	add.f64 	%fd141, %fd139, %fd140;
	// begin inline asm
	mov.b64 {%r266,%r267}, %fd141;
	// end inline asm
	shfl.sync.bfly.b32	%r269|%p72, %r267, 4, 31, -1;
	shfl.sync.bfly.b32	%r268|%p73, %r266, 4, 31, -1;
	// begin inline asm
	mov.b64 %fd142, {%r268,%r269};
	// end inline asm
	add.f64 	%fd143, %fd141, %fd142;
	// begin inline asm
	mov.b64 {%r270,%r271}, %fd143;
	// end inline asm
	shfl.sync.bfly.b32	%r273|%p74, %r271, 2, 31, -1;
	shfl.sync.bfly.b32	%r272|%p75, %r270, 2, 31, -1;
	// begin inline asm
	mov.b64 %fd144, {%r272,%r273};
	// end inline asm
	add.f64 	%fd145, %fd143, %fd144;
	// begin inline asm
	mov.b64 {%r274,%r275}, %fd145;
	// end inline asm
	shfl.sync.bfly.b32	%r277|%p76, %r275, 1, 31, -1;
	shfl.sync.bfly.b32	%r276|%p77, %r274, 1, 31, -1;
	// begin inline asm
	mov.b64 %fd146, {%r276,%r277};
	// end inline asm
	add.f64 	%fd149, %fd145, %fd146;
	sqrt.rn.f64 	%fd41, %fd149;
	@%p69 bra 	$L__BB2_75;
	div.rn.f64 	%fd150, %fd176, %fd41;
	shr.u32 	%r278, %r64, 31;
	add.s32 	%r279, %r64, %r278;
	shr.s32 	%r280, %r279, 1;
	add.s32 	%r281, %r60, %r280;
	mad.lo.s32 	%r282, %r281, %r65, %r3;
	mul.wide.s32 	%rd26, %r282, 8;
	add.s64 	%rd27, %rd1, %rd26;
	st.global.f64 	[%rd27], %fd150;
$L__BB2_75:
	setp.ge.s32 	%p78, %r58, %r65;
	@%p78 bra 	$L__BB2_77;
	div.rn.f64 	%fd151, %fd177, %fd41;
	shr.u32 	%r283, %r64, 31;
	add.s32 	%r284, %r64, %r283;
	shr.s32 	%r285, %r284, 1;
	add.s32 	%r286, %r60, %r285;
	mad.lo.s32 	%r287, %r286, %r65, %r58;
	mul.wide.s32 	%rd28, %r287, 8;
	add.s64 	%rd29, %rd1, %rd28;
	st.global.f64 	[%rd29], %fd151;
$L__BB2_77:
	setp.ge.s32 	%p79, %r59, %r65;
	@%p79 bra 	$L__BB2_79;
	div.rn.f64 	%fd152, %fd178, %fd41;
	shr.u32 	%r288, %r64, 31;
	add.s32 	%r289, %r64, %r288;
	shr.s32 	%r290, %r289, 1;
	add.s32 	%r291, %r60, %r290;
	mad.lo.s32 	%r292, %r291, %r65, %r59;
	mul.wide.s32 	%rd30, %r292, 8;
	add.s64 	%rd31, %rd1, %rd30;
	st.global.f64 	[%rd31], %fd152;
$L__BB2_79:
	setp.ne.s32 	%p80, %r3, 0;
	@%p80 bra 	$L__BB2_81;
	shr.u32 	%r293, %r64, 31;
	add.s32 	%r294, %r64, %r293;
	shr.s32 	%r295, %r294, 1;
	add.s32 	%r296, %r295, %r4;
	mad.lo.s32 	%r297, %r64, %r1, %r296;
	mul.wide.s32 	%rd32, %r297, 8;
	add.s64 	%rd33, %rd6, %rd32;
	st.global.f64 	[%rd33], %fd41;
$L__BB2_81:
	ld.param.u64 	%rd49, [_Z27small_svd_even_column_transPdiiS_S_S_Pi_param_3];
	cvta.to.global.u64 	%rd7, %rd49;
	bar.sync 	0;
	setp.ge.s32 	%p81, %r3, %r64;
	mov.u32 	%r298, _ZZ27small_svd_even_column_transPdiiS_S_S_PiE4sm_V;
	mad.lo.s32 	%r61, %r4, 384, %r298;
	shl.b32 	%r299, %r3, 3;
	add.s32 	%r62, %r61, %r299;
	@%p81 bra 	$L__BB2_83;
	ld.shared.f64 	%fd153, [%r62];
	mad.lo.s32 	%r300, %r64, %r1, %r4;
	mad.lo.s32 	%r301, %r300, %r64, %r3;
	mul.wide.u32 	%rd34, %r301, 8;
	add.s64 	%rd35, %rd7, %rd34;
	st.global.f64 	[%rd35], %fd153;
$L__BB2_83:
	setp.ge.s32 	%p82, %r58, %r64;
	mad.lo.s32 	%r63, %r64, %r1, %r4;
	mul.lo.s32 	%r302, %r63, %r64;
	cvt.u64.u32 	%rd36, %r302;
	add.s64 	%rd37, %rd36, %rd4;
	shl.b64 	%rd38, %rd37, 3;
	add.s64 	%rd8, %rd7, %rd38;
	@%p82 bra 	$L__BB2_85;
	ld.shared.f64 	%fd154, [%r62+128];
	st.global.f64 	[%rd8+128], %fd154;
$L__BB2_85:
	setp.ge.s32 	%p83, %r59, %r64;
	@%p83 bra 	$L__BB2_87;
	ld.shared.f64 	%fd155, [%r62+256];
	st.global.f64 	[%rd8+256], %fd155;
$L__BB2_87:
	setp.ge.s32 	%p84, %r3, %r64;
	bar.sync 	0;
	@%p84 bra 	$L__BB2_89;
	shr.u32 	%r303, %r64, 1;
	mad.lo.s32 	%r304, %r303, 384, %r61;
	add.s32 	%r306, %r304, %r299;
	ld.shared.f64 	%fd156, [%r306];
	add.s32 	%r307, %r63, %r303;
	mad.lo.s32 	%r308, %r307, %r64, %r3;
	mul.wide.u32 	%rd39, %r308, 8;
	add.s64 	%rd40, %rd7, %rd39;
	st.global.f64 	[%rd40], %fd156;
$L__BB2_89:
	setp.ge.s32 	%p85, %r58, %r64;
	@%p85 bra 	$L__BB2_91;
	shr.u32 	%r309, %r64, 1;
	mad.lo.s32 	%r310, %r309, 384, %r61;
	add.s32 	%r312, %r310, %r299;
	ld.shared.f64 	%fd157, [%r312+128];
	add.s32 	%r313, %r63, %r309;
	mul.lo.s32 	%r314, %r313, %r64;
	cvt.u64.u32 	%rd41, %r314;
	add.s64 	%rd42, %rd4, %rd41;
	shl.b64 	%rd43, %rd42, 3;
	add.s64 	%rd44, %rd7, %rd43;
	st.global.f64 	[%rd44+128], %fd157;
$L__BB2_91:
	setp.ge.s32 	%p86, %r59, %r64;
	@%p86 bra 	$L__BB2_93;
	shr.u32 	%r315, %r64, 1;
	mad.lo.s32 	%r316, %r315, 384, %r61;
	add.s32 	%r318, %r316, %r299;
	ld.shared.f64 	%fd158, [%r318+256];
	add.s32 	%r319, %r63, %r315;
	mul.lo.s32 	%r320, %r319, %r64;
	cvt.u64.u32 	%rd45, %r320;
	add.s64 	%rd46, %rd4, %rd45;
	shl.b64 	%rd47, %rd46, 3;
	add.s64 	%rd48, %rd7, %rd47;
	st.global.f64 	[%rd48+256], %fd158;
$L__BB2_93:
	bar.sync 	0;
	ret;

}
	// .globl	_Z26small_svd_odd_column_transPdiiS_S_S_Pi
.visible .entry _Z26small_svd_odd_column_transPdiiS_S_S_Pi(
	.param .u64 .ptr .align 1 _Z26small_svd_odd_column_transPdiiS_S_S_Pi_param_0,
	.param .u32 _Z26small_svd_odd_column_transPdiiS_S_S_Pi_param_1,
	.param .u32 _Z26small_svd_odd_column_transPdiiS_S_S_Pi_param_2,
	.param .u64 .ptr .align 1 _Z26small_svd_odd_column_transPdiiS_S_S_Pi_param_3,
	.param .u64 .ptr .align 1 _Z26small_svd_odd_column_transPdiiS_S_S_Pi_param_4,
	.param .u64 .ptr .align 1 _Z26small_svd_odd_column_transPdiiS_S_S_Pi_param_5,
	.param .u64 .ptr .align 1 _Z26small_svd_odd_column_transPdiiS_S_S_Pi_param_6
)
{
	.reg .pred 	%p<100>;
	.reg .b32 	%r<364>;
	.reg .b64 	%rd<49>;
	.reg .b64 	%fd<235>;
	// demoted variable
	.shared .align 8 .b8 _ZZ26small_svd_odd_column_transPdiiS_S_S_PiE4sm_A[18432];
	// demoted variable
	.shared .align 8 .b8 _ZZ26small_svd_odd_column_transPdiiS_S_S_PiE4sm_V[18432];
	// demoted variable
	.shared .align 4 .b8 _ZZ26small_svd_odd_column_transPdiiS_S_S_PiE13sm_roundRobin[9024];
	// demoted variable
	.shared .align 4 .b8 _ZZ26small_svd_odd_column_transPdiiS_S_S_PiE7sm_sign[96];
	// demoted variable
	.shared .align 4 .u32 _ZZ26small_svd_odd_column_transPdiiS_S_S_PiE11ifConverged;
	ld.param.u64 	%rd9, [_Z26small_svd_odd_column_transPdiiS_S_S_Pi_param_0];
	ld.param.u32 	%r80, [_Z26small_svd_odd_column_transPdiiS_S_S_Pi_param_1];
	ld.param.u32 	%r81, [_Z26small_svd_odd_column_transPdiiS_S_S_Pi_param_2];
	ld.param.u64 	%rd11, [_Z26small_svd_odd_column_transPdiiS_S_S_Pi_param_3];
	ld.param.u64 	%rd12, [_Z26small_svd_odd_column_transPdiiS_S_S_Pi_param_4];
	ld.param.u64 	%rd13, [_Z26small_svd_odd_column_transPdiiS_S_S_Pi_param_5];
	ld.param.u64 	%rd10, [_Z26small_svd_odd_column_transPdiiS_S_S_Pi_param_6];
	cvta.to.global.u64 	%rd1, %rd11;
	cvta.to.global.u64 	%rd2, %rd13;
	cvta.to.global.u64 	%rd3, %rd12;
	mov.u32 	%r1, %ctaid.x;
	mov.u32 	%r341, %tid.x;
	and.b32  	%r3, %r341, 15;
	shr.u32 	%r4, %r341, 4;
	mul.lo.s32 	%r5, %r81, %r80;
	setp.ge.s32 	%p4, %r341, %r5;
	@%p4 bra 	$L__BB3_3;
	mul.lo.s32 	%r6, %r5, %r1;
	mov.u32 	%r7, %ntid.x;
	cvta.to.global.u64 	%rd4, %rd9;
	mov.u32 	%r340, %r341;
$L__BB3_2:
	add.s32 	%r82, %r340, %r6;
	mul.wide.s32 	%rd14, %r82, 8;
	add.s64 	%rd15, %rd4, %rd14;
	ld.global.f64 	%fd70, [%rd15];
	div.s32 	%r83, %r340, %r80;
	mul.lo.s32 	%r84, %r83, %r80;
	sub.s32 	%r85, %r340, %r84;
	mov.u32 	%r86, _ZZ26small_svd_odd_column_transPdiiS_S_S_PiE4sm_A;
	mad.lo.s32 	%r87, %r85, 384, %r86;
	shl.b32 	%r88, %r83, 3;
	add.s32 	%r89, %r87, %r88;
	st.shared.f64 	[%r89], %fd70;
	add.s32 	%r340, %r340, %r7;
	setp.lt.s32 	%p5, %r340, %r5;
	@%p5 bra 	$L__BB3_2;
$L__BB3_3:
	setp.ne.s32 	%p6, %r341, 0;
	@%p6 bra 	$L__BB3_5;
	mov.b32 	%r90, 1;
	st.shared.u32 	[_ZZ26small_svd_odd_column_transPdiiS_S_S_PiE11ifConverged], %r90;
	bra.uni 	$L__BB3_6;
$L__BB3_5:
	setp.gt.u32 	%p8, %r341, 15;
	mov.pred 	%p99, 0;
	@%p8 bra 	$L__BB3_7;
$L__BB3_6:
	mov.u32 	%r91, _ZZ26small_svd_odd_column_transPdiiS_S_S_PiE4sm_V;
	mad.lo.s32 	%r92, %r3, 384, %r91;
	shl.b32 	%r93, %r3, 3;
	add.s32 	%r94, %r92, %r93;
	mov.b64 	%rd16, 4607182418800017408;
	st.shared.u64 	[%r94], %rd16;
	st.shared.u64 	[%r94+6272], %rd16;
	st.shared.u64 	[%r94+12544], %rd16;
	mov.pred 	%p99, -1;
$L__BB3_7:
	add.s32 	%r10, %r80, 1;
	mad.lo.s32 	%r11, %r80, %r80, %r80;
	setp.ge.s32 	%p10, %r341, %r11;
	@%p10 bra 	$L__BB3_10;
	mov.u32 	%r12, %ntid.x;
	cvta.to.global.u64 	%rd5, %rd10;
	mov.u32 	%r97, _ZZ26small_svd_odd_column_transPdiiS_S_S_PiE13sm_roundRobin;
$L__BB3_9:
	mul.wide.s32 	%rd17, %r341, 4;
	add.s64 	%rd18, %rd5, %rd17;
	ld.global.u32 	%r95, [%rd18];
	shl.b32 	%r96, %r341, 2;
	add.s32 	%r98, %r97, %r96;
	st.shared.u32 	[%r98], %r95;
	add.s32 	%r341, %r341, %r12;
	setp.lt.s32 	%p11, %r341, %r11;
	@%p11 bra 	$L__BB3_9;
$L__BB3_10:
	bar.sync 	0;
	ld.shared.u32 	%r99, [_ZZ26small_svd_odd_column_transPdiiS_S_S_PiE11ifConverged];
	setp.lt.s32 	%p12, %r99, 1;
	@%p12 bra 	$L__BB3_55;
	add.s32 	%r101, %r80, -1;
	shr.u32 	%r102, %r101, 31;
	add.s32 	%r103, %r101, %r102;
	shr.s32 	%r15, %r103, 1;
	or.b32  	%r16, %r3, 16;
	or.b32  	%r17, %r3, 32;
	add.s32 	%r104, %r15, -1;
	shr.u32 	%r105, %r104, 31;
	add.s32 	%r106, %r104, %r105;
	and.b32  	%r107, %r106, -2;
	add.s32 	%r18, %r107, 2;
	shr.u32 	%r108, %r80, 31;
	add.s32 	%r109, %r80, %r108;
	shr.s32 	%r110, %r109, 1;
	setp.lt.s32 	%p13, %r4, %r110;
	setp.eq.s32 	%p14, %r3, 0;
	and.pred  	%p2, %p14, %p13;
	and.pred  	%p3, %p14, %p99;
	add.s32 	%r19, %r110, -1;
	and.b32  	%r20, %r110, 15;
	and.b32  	%r21, %r110, 7;
	and.b32  	%r22, %r110, 1073741808;
	and.b32  	%r23, %r110, 3;
	shl.b32 	%r111, %r80, 2;
	shl.b32 	%r24, %r4, 2;
	sub.s32 	%r25, %r111, %r24;
	add.s32 	%r26, %r111, 4;
	mov.f64 	%fd227, 0d0000000000000000;
	mov.b32 	%r351, 0;
	not.pred 	%p47, %p2;
	not.pred 	%p49, %p3;
	mov.u32 	%r350, %r351;
	mov.f64 	%fd226, %fd227;
	mov.f64 	%fd225, %fd227;
	mov.f64 	%fd224, %fd227;
	mov.f64 	%fd223, %fd227;
	mov.f64 	%fd222, %fd227;
	mov.f64 	%fd221, %fd227;
	mov.f64 	%fd220, %fd227;
$L__BB3_12:
	setp.lt.s32 	%p15, %r80, 1;
	@%p15 bra 	$L__BB3_34;
	neg.s32 	%r345, %r80;
	mov.u32 	%r344, _ZZ26small_svd_odd_column_transPdiiS_S_S_PiE13sm_roundRobin;
$L__BB3_14:
	setp.ge.s32 	%p16, %r4, %r15;
	@%p16 bra 	$L__BB3_20;
	setp.ge.s32 	%p17, %r16, %r81;
	add.s32 	%r113, %r344, %r24;
	ld.shared.u32 	%r350, [%r113];
	add.s32 	%r114, %r344, %r25;
	ld.shared.u32 	%r351, [%r114];
	mov.u32 	%r115, _ZZ26small_svd_odd_column_transPdiiS_S_S_PiE4sm_A;
	mad.lo.s32 	%r116, %r350, 384, %r115;
	shl.b32 	%r117, %r3, 3;
	add.s32 	%r36, %r116, %r117;
	ld.shared.f64 	%fd226, [%r36];
	mad.lo.s32 	%r118, %r351, 384, %r115;
	add.s32 	%r37, %r118, %r117;
	ld.shared.f64 	%fd223, [%r37];
	mov.f64 	%fd222, 0d0000000000000000;
	mov.f64 	%fd225, %fd222;
	@%p17 bra 	$L__BB3_17;
	ld.shared.f64 	%fd225, [%r36+128];
	ld.shared.f64 	%fd222, [%r37+128];
$L__BB3_17:
	setp.ge.s32 	%p18, %r17, %r81;
	mov.f64 	%fd221, 0d0000000000000000;
	mov.f64 	%fd224, %fd221;
	@%p18 bra 	$L__BB3_19;
	ld.shared.f64 	%fd224, [%r36+256];
	ld.shared.f64 	%fd221, [%r37+256];
$L__BB3_19:
	mul.f64 	%fd75, %fd226, %fd226;
	mul.f64 	%fd76, %fd223, %fd223;
	sub.f64 	%fd77, %fd75, %fd76;
	fma.rn.f64 	%fd78, %fd225, %fd225, %fd77;
	mul.f64 	%fd79, %fd222, %fd222;
	sub.f64 	%fd80, %fd78, %fd79;
	fma.rn.f64 	%fd81, %fd224, %fd224, %fd80;
	mul.f64 	%fd82, %fd221, %fd221;
	sub.f64 	%fd220, %fd81, %fd82;
	mul.f64 	%fd83, %fd222, %fd225;
	fma.rn.f64 	%fd84, %fd226, %fd223, %fd83;
	fma.rn.f64 	%fd227, %fd221, %fd224, %fd84;
$L__BB3_20:
	setp.ge.s32 	%p19, %r4, %r18;
	@%p19 bra 	$L__BB3_22;
	// begin inline asm
	mov.b64 {%r119,%r120}, %fd220;
	// end inline asm
	shfl.sync.bfly.b32	%r122|%p20, %r120, 8, 31, -1;
	shfl.sync.bfly.b32	%r121|%p21, %r119, 8, 31, -1;
	// begin inline asm
	mov.b64 %fd86, {%r121,%r122};
	// end inline asm
	add.f64 	%fd89, %fd220, %fd86;
	// begin inline asm
	mov.b64 {%r123,%r124}, %fd227;
	// end inline asm
	shfl.sync.bfly.b32	%r126|%p22, %r124, 8, 31, -1;
	shfl.sync.bfly.b32	%r125|%p23, %r123, 8, 31, -1;
	// begin inline asm
	mov.b64 %fd88, {%r125,%r126};
	// end inline asm
	add.f64 	%fd91, %fd227, %fd88;
	// begin inline asm
	mov.b64 {%r127,%r128}, %fd89;
	// end inline asm
	shfl.sync.bfly.b32	%r130|%p24, %r128, 4, 31, -1;
	shfl.sync.bfly.b32	%r129|%p25, %r127, 4, 31, -1;
	// begin inline asm
	mov.b64 %fd90, {%r129,%r130};
	// end inline asm
	add.f64 	%fd93, %fd89, %fd90;
	// begin inline asm
	mov.b64 {%r131,%r132}, %fd91;
	// end inline asm
	shfl.sync.bfly.b32	%r134|%p26, %r132, 4, 31, -1;
	shfl.sync.bfly.b32	%r133|%p27, %r131, 4, 31, -1;
	// begin inline asm
	mov.b64 %fd92, {%r133,%r134};
	// end inline asm
	add.f64 	%fd95, %fd91, %fd92;
	// begin inline asm
	mov.b64 {%r135,%r136}, %fd93;
	// end inline asm
	shfl.sync.bfly.b32	%r138|%p28, %r136, 2, 31, -1;
	shfl.sync.bfly.b32	%r137|%p29, %r135, 2, 31, -1;
	// begin inline asm
	mov.b64 %fd94, {%r137,%r138};
	// end inline asm
	add.f64 	%fd97, %fd93, %fd94;
	// begin inline asm
	mov.b64 {%r139,%r140}, %fd95;
	// end inline asm
	shfl.sync.bfly.b32	%r142|%p30, %r140, 2, 31, -1;
	shfl.sync.bfly.b32	%r141|%p31, %r139, 2, 31, -1;
	// begin inline asm
	mov.b64 %fd96, {%r141,%r142};
	// end inline asm
	add.f64 	%fd99, %fd95, %fd96;
	// begin inline asm
	mov.b64 {%r143,%r144}, %fd97;
	// end inline asm
	shfl.sync.bfly.b32	%r146|%p32, %r144, 1, 31, -1;
	shfl.sync.bfly.b32	%r145|%p33, %r143, 1, 31, -1;
	// begin inline asm
	mov.b64 %fd98, {%r145,%r146};
	// end inline asm
	add.f64 	%fd220, %fd97, %fd98;
	// begin inline asm
	mov.b64 {%r147,%r148}, %fd99;
	// end inline asm
	shfl.sync.bfly.b32	%r150|%p34, %r148, 1, 31, -1;
	shfl.sync.bfly.b32	%r149|%p35, %r147, 1, 31, -1;
	// begin inline asm
	mov.b64 %fd100, {%r149,%r150};
	// end inline asm
	add.f64 	%fd227, %fd99, %fd100;
$L__BB3_22:
	setp.ge.s32 	%p36, %r4, %r15;
	setp.eq.f64 	%p37, %fd227, 0d0000000000000000;
	or.pred  	%p38, %p36, %p37;
	@%p38 bra 	$L__BB3_33;
	setp.ge.s32 	%p39, %r16, %r81;
	add.f64 	%fd101, %fd227, %fd227;
	div.rn.f64 	%fd102, %fd220, %fd101;
	setp.ge.f64 	%p40, %fd102, 0d0000000000000000;
	selp.f64 	%fd103, 0d3FF0000000000000, %fd196, %p40;
	setp.lt.f64 	%p41, %fd102, 0d0000000000000000;
	selp.f64 	%fd196, 0dBFF0000000000000, %fd103, %p41;
	abs.f64 	%fd104, %fd102;
	fma.rn.f64 	%fd105, %fd102, %fd102, 0d3FF0000000000000;
	sqrt.rn.f64 	%fd106, %fd105;
	add.f64 	%fd107, %fd104, %fd106;
	div.rn.f64 	%fd108, %fd196, %fd107;
	fma.rn.f64 	%fd109, %fd108, %fd108, 0d3FF0000000000000;
	sqrt.rn.f64 	%fd110, %fd109;
	rcp.rn.f64 	%fd44, %fd110;
	mul.f64 	%fd45, %fd108, %fd44;
	mul.f64 	%fd111, %fd223, %fd45;
	fma.rn.f64 	%fd112, %fd226, %fd44, %fd111;
	mov.u32 	%r151, _ZZ26small_svd_odd_column_transPdiiS_S_S_PiE4sm_A;
	mad.lo.s32 	%r152, %r350, 384, %r151;
	shl.b32 	%r153, %r3, 3;
	add.s32 	%r40, %r152, %r153;
	st.shared.f64 	[%r40], %fd112;
	mul.f64 	%fd113, %fd223, %fd44;
	mul.f64 	%fd114, %fd226, %fd45;
	sub.f64 	%fd115, %fd113, %fd114;
	mad.lo.s32 	%r154, %r351, 384, %r151;
	add.s32 	%r41, %r154, %r153;
	st.shared.f64 	[%r41], %fd115;
	@%p39 bra 	$L__BB3_25;
	mul.f64 	%fd116, %fd222, %fd45;
	fma.rn.f64 	%fd117, %fd225, %fd44, %fd116;
	st.shared.f64 	[%r40+128], %fd117;
	mul.f64 	%fd118, %fd222, %fd44;
	mul.f64 	%fd119, %fd225, %fd45;
	sub.f64 	%fd120, %fd118, %fd119;
	st.shared.f64 	[%r41+128], %fd120;
$L__BB3_25:
	setp.ge.s32 	%p42, %r17, %r81;
	@%p42 bra 	$L__BB3_27;
	mul.f64 	%fd121, %fd221, %fd45;
	fma.rn.f64 	%fd122, %fd224, %fd44, %fd121;
	st.shared.f64 	[%r40+256], %fd122;
	mul.f64 	%fd123, %fd221, %fd44;
	mul.f64 	%fd124, %fd224, %fd45;
	sub.f64 	%fd125, %fd123, %fd124;
	st.shared.f64 	[%r41+256], %fd125;
$L__BB3_27:
	setp.ge.s32 	%p43, %r3, %r80;
	shl.b32 	%r155, %r3, 3;
	mov.u32 	%r156, _ZZ26small_svd_odd_column_transPdiiS_S_S_PiE4sm_V;
	add.s32 	%r157, %r156, %r155;
	mad.lo.s32 	%r42, %r350, 384, %r157;
	mad.lo.s32 	%r43, %r351, 384, %r157;
	@%p43 bra 	$L__BB3_29;
	ld.shared.f64 	%fd126, [%r42];
	ld.shared.f64 	%fd127, [%r43];
	mul.f64 	%fd128, %fd45, %fd127;
	fma.rn.f64 	%fd129, %fd44, %fd126, %fd128;
	mul.f64 	%fd130, %fd44, %fd127;
	mul.f64 	%fd131, %fd45, %fd126;
	sub.f64 	%fd132, %fd130, %fd131;
	st.shared.f64 	[%r42], %fd129;
	st.shared.f64 	[%r43], %fd132;
$L__BB3_29:
	setp.ge.s32 	%p44, %r16, %r80;
	@%p44 bra 	$L__BB3_31;
	ld.shared.f64 	%fd133, [%r42+128];
	ld.shared.f64 	%fd134, [%r43+128];
	mul.f64 	%fd135, %fd45, %fd134;
	fma.rn.f64 	%fd136, %fd44, %fd133, %fd135;
	mul.f64 	%fd137, %fd44, %fd134;
	mul.f64 	%fd138, %fd45, %fd133;
	sub.f64 	%fd139, %fd137, %fd138;
	st.shared.f64 	[%r42+128], %fd136;
	st.shared.f64 	[%r43+128], %fd139;
$L__BB3_31:
	setp.ge.s32 	%p45, %r17, %r80;
	@%p45 bra 	$L__BB3_33;
	ld.shared.f64 	%fd140, [%r42+256];
	ld.shared.f64 	%fd141, [%r43+256];
	mul.f64 	%fd142, %fd45, %fd141;
	fma.rn.f64 	%fd143, %fd44, %fd140, %fd142;
	mul.f64 	%fd144, %fd44, %fd141;
	mul.f64 	%fd145, %fd45, %fd140;
	sub.f64 	%fd146, %fd144, %fd145;
	st.shared.f64 	[%r42+256], %fd143;
	st.shared.f64 	[%r43+256], %fd146;
$L__BB3_33:
	bar.sync 	0;
	add.s32 	%r345, %r345, 1;
	setp.ne.s32 	%p46, %r345, 0;
	add.s32 	%r344, %r344, %r26;
	@%p46 bra 	$L__BB3_14;
$L__BB3_34:
	@%p47 bra 	$L__BB3_38;
	shl.b32 	%r158, %r4, 2;
	mov.u32 	%r159, _ZZ26small_svd_odd_column_transPdiiS_S_S_PiE7sm_sign;
	add.s32 	%r48, %r159, %r158;
	abs.f64 	%fd147, %fd227;
	abs.f64 	%fd148, %fd220;
	mul.f64 	%fd149, %fd148, 0d3DDB7CDFD9D7BDBB;
	setp.gtu.f64 	%p48, %fd147, %fd149;
	@%p48 bra 	$L__BB3_37;
	mov.b32 	%r160, 0;
	st.shared.u32 	[%r48], %r160;
	bra.uni 	$L__BB3_38;
$L__BB3_37:
	mov.b32 	%r161, 1;
	st.shared.u32 	[%r48], %r161;
$L__BB3_38:
	bar.sync 	0;
	@%p49 bra 	$L__BB3_54;
	setp.lt.s32 	%p50, %r80, 2;
	mov.b32 	%r162, 0;
	st.shared.u32 	[_ZZ26small_svd_odd_column_transPdiiS_S_S_PiE11ifConverged], %r162;
	@%p50 bra 	$L__BB3_54;
	setp.lt.u32 	%p51, %r19, 15;
	mov.b32 	%r363, 0;
	mov.u32 	%r359, %r363;
	@%p51 bra 	$L__BB3_43;
	mov.b32 	%r363, 0;
	mov.u32 	%r353, %r363;
$L__BB3_42:
	.pragma "nounroll";
	shl.b32 	%r166, %r353, 2;
	mov.u32 	%r167, _ZZ26small_svd_odd_column_transPdiiS_S_S_PiE7sm_sign;
	add.s32 	%r168, %r167, %r166;
	ld.shared.u32 	%r169, [%r168];
	add.s32 	%r170, %r363, %r169;
	ld.shared.u32 	%r171, [%r168+4];
	add.s32 	%r172, %r170, %r171;
	ld.shared.u32 	%r173, [%r168+8];
	add.s32 	%r174, %r172, %r173;
	ld.shared.u32 	%r175, [%r168+12];
	add.s32 	%r176, %r174, %r175;
	ld.shared.u32 	%r177, [%r168+16];
	add.s32 	%r178, %r176, %r177;
	ld.shared.u32 	%r179, [%r168+20];
	add.s32 	%r180, %r178, %r179;
	ld.shared.u32 	%r181, [%r168+24];
	add.s32 	%r182, %r180, %r181;
	ld.shared.u32 	%r183, [%r168+28];
	add.s32 	%r184, %r182, %r183;
	ld.shared.u32 	%r185, [%r168+32];
	add.s32 	%r186, %r184, %r185;
	ld.shared.u32 	%r187, [%r168+36];
	add.s32 	%r188, %r186, %r187;
	ld.shared.u32 	%r189, [%r168+40];
	add.s32 	%r190, %r188, %r189;
	ld.shared.u32 	%r191, [%r168+44];
	add.s32 	%r192, %r190, %r191;
	ld.shared.u32 	%r193, [%r168+48];
	add.s32 	%r194, %r192, %r193;
	ld.shared.u32 	%r195, [%r168+52];
	add.s32 	%r196, %r194, %r195;
	ld.shared.u32 	%r197, [%r168+56];
	add.s32 	%r198, %r196, %r197;
	ld.shared.u32 	%r199, [%r168+60];
	add.s32 	%r363, %r198, %r199;
	add.s32 	%r353, %r353, 16;
	setp.ne.s32 	%p52, %r353, %r22;
	mov.u32 	%r359, %r22;
	@%p52 bra 	$L__BB3_42;
$L__BB3_43:
	setp.eq.s32 	%p53, %r20, 0;
	@%p53 bra 	$L__BB3_53;
	add.s32 	%r201, %r20, -1;
	setp.lt.u32 	%p54, %r201, 7;
	@%p54 bra 	$L__BB3_46;
	shl.b32 	%r202, %r359, 2;
	mov.u32 	%r203, _ZZ26small_svd_odd_column_transPdiiS_S_S_PiE7sm_sign;
	add.s32 	%r204, %r203, %r202;
	ld.shared.u32 	%r205, [%r204];
	add.s32 	%r206, %r363, %r205;
	ld.shared.u32 	%r207, [%r204+4];
	add.s32 	%r208, %r206, %r207;
	ld.shared.u32 	%r209, [%r204+8];
	add.s32 	%r210, %r208, %r209;
	ld.shared.u32 	%r211, [%r204+12];
	add.s32 	%r212, %r210, %r211;
	ld.shared.u32 	%r213, [%r204+16];
	add.s32 	%r214, %r212, %r213;
	ld.shared.u32 	%r215, [%r204+20];
	add.s32 	%r216, %r214, %r215;
	ld.shared.u32 	%r217, [%r204+24];
	add.s32 	%r218, %r216, %r217;
	ld.shared.u32 	%r219, [%r204+28];
	add.s32 	%r363, %r218, %r219;
	add.s32 	%r359, %r359, 8;
$L__BB3_46:
	setp.eq.s32 	%p55, %r21, 0;
	@%p55 bra 	$L__BB3_53;
	add.s32 	%r221, %r21, -1;
	setp.lt.u32 	%p56, %r221, 3;
	@%p56 bra 	$L__BB3_49;
	shl.b32 	%r222, %r359, 2;
	mov.u32 	%r223, _ZZ26small_svd_odd_column_transPdiiS_S_S_PiE7sm_sign;
	add.s32 	%r224, %r223, %r222;
	ld.shared.u32 	%r225, [%r224];
	add.s32 	%r226, %r363, %r225;
	ld.shared.u32 	%r227, [%r224+4];
	add.s32 	%r228, %r226, %r227;
	ld.shared.u32 	%r229, [%r224+8];
	add.s32 	%r230, %r228, %r229;
	ld.shared.u32 	%r231, [%r224+12];
	add.s32 	%r363, %r230, %r231;
	add.s32 	%r359, %r359, 4;
$L__BB3_49:
	setp.eq.s32 	%p57, %r23, 0;
	@%p57 bra 	$L__BB3_53;
	setp.eq.s32 	%p58, %r23, 1;
	shl.b32 	%r232, %r359, 2;
	mov.u32 	%r233, _ZZ26small_svd_odd_column_transPdiiS_S_S_PiE7sm_sign;
	add.s32 	%r66, %r233, %r232;
	ld.shared.u32 	%r234, [%r66];
	add.s32 	%r363, %r363, %r234;
	@%p58 bra 	$L__BB3_53;
	setp.eq.s32 	%p59, %r23, 2;
	ld.shared.u32 	%r235, [%r66+4];
	add.s32 	%r363, %r363, %r235;
	@%p59 bra 	$L__BB3_53;
	ld.shared.u32 	%r236, [%r66+8];
	add.s32 	%r363, %r363, %r236;
$L__BB3_53:
	st.shared.u32 	[_ZZ26small_svd_odd_column_transPdiiS_S_S_PiE11ifConverged], %r363;
$L__BB3_54:
	bar.sync 	0;
	ld.shared.u32 	%r237, [_ZZ26small_svd_odd_column_transPdiiS_S_S_PiE11ifConverged];
	setp.gt.s32 	%p60, %r237, 0;
	@%p60 bra 	$L__BB3_12;
$L__BB3_55:
	bar.sync 	0;
	setp.ge.s32 	%p61, %r3, %r81;
	mov.u32 	%r238, _ZZ26small_svd_odd_column_transPdiiS_S_S_PiE4sm_A;
	mad.lo.s32 	%r71, %r4, 384, %r238;
	shl.b32 	%r239, %r3, 3;
	add.s32 	%r72, %r71, %r239;
	mov.f64 	%fd232, 0d0000000000000000;
	@%p61 bra 	$L__BB3_57;
	ld.shared.f64 	%fd232, [%r72];
$L__BB3_57:
	or.b32  	%r73, %r3, 16;
	setp.ge.s32 	%p62, %r73, %r81;
	mov.f64 	%fd233, 0d0000000000000000;
	@%p62 bra 	$L__BB3_59;
	ld.shared.f64 	%fd233, [%r72+128];
$L__BB3_59:
	or.b32  	%r74, %r3, 32;
	setp.ge.s32 	%p63, %r74, %r81;
	mov.f64 	%fd234, 0d0000000000000000;
	@%p63 bra 	$L__BB3_61;
	ld.shared.f64 	%fd234, [%r72+256];
$L__BB3_61:
	setp.ge.s32 	%p64, %r3, %r81;
	mul.f64 	%fd161, %fd233, %fd233;
	fma.rn.f64 	%fd162, %fd232, %fd232, %fd161;
	fma.rn.f64 	%fd153, %fd234, %fd234, %fd162;
	// begin inline asm
	mov.b64 {%r240,%r241}, %fd153;
	// end inline asm
	shfl.sync.bfly.b32	%r243|%p65, %r241, 8, 31, -1;
	shfl.sync.bfly.b32	%r242|%p66, %r240, 8, 31, -1;
	// begin inline asm
	mov.b64 %fd154, {%r242,%r243};
	// end inline asm
	add.f64 	%fd155, %fd153, %fd154;
	// begin inline asm
	mov.b64 {%r244,%r245}, %fd155;
	// end inline asm
	shfl.sync.bfly.b32	%r247|%p67, %r245, 4, 31, -1;
	shfl.sync.bfly.b32	%r246|%p68, %r244, 4, 31, -1;
	// begin inline asm
	mov.b64 %fd156, {%r246,%r247};
	// end inline asm
	add.f64 	%fd157, %fd155, %fd156;
	// begin inline asm
	mov.b64 {%r248,%r249}, %fd157;
	// end inline asm
	shfl.sync.bfly.b32	%r251|%p69, %r249, 2, 31, -1;
	shfl.sync.bfly.b32	%r250|%p70, %r248, 2, 31, -1;
	// begin inline asm
	mov.b64 %fd158, {%r250,%r251};
	// end inline asm
	add.f64 	%fd159, %fd157, %fd158;
	// begin inline asm
	mov.b64 {%r252,%r253}, %fd159;
	// end inline asm
	shfl.sync.bfly.b32	%r255|%p71, %r253, 1, 31, -1;
	shfl.sync.bfly.b32	%r254|%p72, %r252, 1, 31, -1;
	// begin inline asm
	mov.b64 %fd160, {%r254,%r255};
	// end inline asm
	add.f64 	%fd163, %fd159, %fd160;
	sqrt.rn.f64 	%fd62, %fd163;
	@%p64 bra 	$L__BB3_63;
	div.rn.f64 	%fd164, %fd232, %fd62;
	mad.lo.s32 	%r256, %r81, %r1, %r4;
	mad.lo.s32 	%r257, %r256, %r81, %r3;
	mul.wide.u32 	%rd19, %r257, 8;
	add.s64 	%rd20, %rd3, %rd19;
	st.global.f64 	[%rd20], %fd164;
$L__BB3_63:
	setp.ge.s32 	%p73, %r73, %r81;
	mad.lo.s32 	%r75, %r81, %r1, %r4;
	mul.lo.s32 	%r258, %r75, %r81;
	cvt.u64.u32 	%rd21, %r258;
	cvt.u64.u32 	%rd6, %r3;
	add.s64 	%rd22, %rd6, %rd21;
	shl.b64 	%rd23, %rd22, 3;
	add.s64 	%rd7, %rd3, %rd23;
	@%p73 bra 	$L__BB3_65;
	div.rn.f64 	%fd165, %fd233, %fd62;
	st.global.f64 	[%rd7+128], %fd165;
$L__BB3_65:
	setp.ge.s32 	%p74, %r74, %r81;
	@%p74 bra 	$L__BB3_67;
	div.rn.f64 	%fd166, %fd234, %fd62;
	st.global.f64 	[%rd7+256], %fd166;
$L__BB3_67:
	setp.ne.s32 	%p75, %r3, 0;
	@%p75 bra 	$L__BB3_69;
	mad.lo.s32 	%r259, %r80, %r1, %r4;
	mul.wide.s32 	%rd24, %r259, 8;
	add.s64 	%rd25, %rd2, %rd24;
	st.global.f64 	[%rd25], %fd62;
$L__BB3_69:
	add.s32 	%r260, %r80, -1;
	shr.u32 	%r261, %r260, 31;
	add.s32 	%r262, %r260, %r261;
	shr.s32 	%r76, %r262, 1;
	setp.ge.s32 	%p76, %r4, %r76;
	@%p76 bra 	$L__BB3_84;
	setp.ge.s32 	%p77, %r3, %r81;
	@%p77 bra 	$L__BB3_72;
	shr.u32 	%r263, %r10, 31;
	add.s32 	%r264, %r10, %r263;
	shr.u32 	%r265, %r264, 1;
	mad.lo.s32 	%r266, %r265, 384, %r71;
	shl.b32 	%r267, %r3, 3;
	add.s32 	%r268, %r266, %r267;
	ld.shared.f64 	%fd232, [%r268];
$L__BB3_72:
	setp.ge.s32 	%p78, %r73, %r81;
	@%p78 bra 	$L__BB3_74;
	shr.u32 	%r269, %r10, 31;
	add.s32 	%r270, %r10, %r269;
	shr.u32 	%r271, %r270, 1;
	mad.lo.s32 	%r272, %r271, 384, %r71;
	shl.b32 	%r273, %r3, 3;
	add.s32 	%r274, %r272, %r273;
	ld.shared.f64 	%fd233, [%r274+128];
$L__BB3_74:
	setp.ge.s32 	%p79, %r74, %r81;
	@%p79 bra 	$L__BB3_76;
	shr.u32 	%r275, %r10, 31;
	add.s32 	%r276, %r10, %r275;
	shr.u32 	%r277, %r276, 1;
	mad.lo.s32 	%r278, %r277, 384, %r71;
	shl.b32 	%r279, %r3, 3;
	add.s32 	%r280, %r278, %r279;
	ld.shared.f64 	%fd234, [%r280+256];
$L__BB3_76:
	setp.ge.s32 	%p80, %r3, %r81;
	mul.f64 	%fd175, %fd233, %fd233;
	fma.rn.f64 	%fd176, %fd232, %fd232, %fd175;
	fma.rn.f64 	%fd167, %fd234, %fd234, %fd176;
	// begin inline asm
	mov.b64 {%r281,%r282}, %fd167;
	// end inline asm
	shfl.sync.bfly.b32	%r284|%p81, %r282, 8, 31, -1;
	shfl.sync.bfly.b32	%r283|%p82, %r281, 8, 31, -1;
	// begin inline asm
	mov.b64 %fd168, {%r283,%r284};
	// end inline asm
	add.f64 	%fd169, %fd167, %fd168;
	// begin inline asm
	mov.b64 {%r285,%r286}, %fd169;
	// end inline asm
	shfl.sync.bfly.b32	%r288|%p83, %r286, 4, 31, -1;
	shfl.sync.bfly.b32	%r287|%p84, %r285, 4, 31, -1;
	// begin inline asm
	mov.b64 %fd170, {%r287,%r288};
	// end inline asm
	add.f64 	%fd171, %fd169, %fd170;
	// begin inline asm
	mov.b64 {%r289,%r290}, %fd171;
	// end inline asm
	shfl.sync.bfly.b32	%r292|%p85, %r290, 2, 31, -1;
	shfl.sync.bfly.b32	%r291|%p86, %r289, 2, 31, -1;
	// begin inline asm
	mov.b64 %fd172, {%r291,%r292};
	// end inline asm
	add.f64 	%fd173, %fd171, %fd172;
	// begin inline asm
	mov.b64 {%r293,%r294}, %fd173;
	// end inline asm
	shfl.sync.bfly.b32	%r296|%p87, %r294, 1, 31, -1;
	shfl.sync.bfly.b32	%r295|%p88, %r293, 1, 31, -1;
	// begin inline asm
	mov.b64 %fd174, {%r295,%r296};
	// end inline asm
	add.f64 	%fd177, %fd173, %fd174;
	sqrt.rn.f64 	%fd69, %fd177;
	@%p80 bra 	$L__BB3_78;
	div.rn.f64 	%fd178, %fd232, %fd69;
	shr.u32 	%r297, %r10, 31;
	add.s32 	%r298, %r10, %r297;
	shr.s32 	%r299, %r298, 1;
	add.s32 	%r300, %r75, %r299;
	mad.lo.s32 	%r301, %r300, %r81, %r3;
	mul.wide.s32 	%rd26, %r301, 8;
	add.s64 	%rd27, %rd3, %rd26;
	st.global.f64 	[%rd27], %fd178;
$L__BB3_78:
	setp.ge.s32 	%p89, %r73, %r81;
	@%p89 bra 	$L__BB3_80;
	div.rn.f64 	%fd179, %fd233, %fd69;
	shr.u32 	%r302, %r10, 31;
	add.s32 	%r303, %r10, %r302;
	shr.s32 	%r304, %r303, 1;
	add.s32 	%r305, %r75, %r304;
	mad.lo.s32 	%r306, %r305, %r81, %r73;
	mul.wide.s32 	%rd28, %r306, 8;
	add.s64 	%rd29, %rd3, %rd28;
	st.global.f64 	[%rd29], %fd179;
$L__BB3_80:
	setp.ge.s32 	%p90, %r74, %r81;
	@%p90 bra 	$L__BB3_82;
	div.rn.f64 	%fd180, %fd234, %fd69;
	shr.u32 	%r307, %r10, 31;
	add.s32 	%r308, %r10, %r307;
	shr.s32 	%r309, %r308, 1;
	add.s32 	%r310, %r75, %r309;
	mad.lo.s32 	%r311, %r310, %r81, %r74;
	mul.wide.s32 	%rd30, %r311, 8;
	add.s64 	%rd31, %rd3, %rd30;
	st.global.f64 	[%rd31], %fd180;
$L__BB3_82:
	setp.ne.s32 	%p91, %r3, 0;
	@%p91 bra 	$L__BB3_84;
	shr.u32 	%r312, %r10, 31;
	add.s32 	%r313, %r10, %r312;
	shr.s32 	%r314, %r313, 1;
	mad.lo.s32 	%r315, %r80, %r1, %r4;
	add.s32 	%r316, %r315, %r314;
	mul.wide.s32 	%rd32, %r316, 8;
	add.s64 	%rd33, %rd2, %rd32;
	st.global.f64 	[%rd33], %fd69;
$L__BB3_84:
	bar.sync 	0;
	setp.ge.s32 	%p92, %r3, %r80;
	mov.u32 	%r317, _ZZ26small_svd_odd_column_transPdiiS_S_S_PiE4sm_V;
	mad.lo.s32 	%r77, %r4, 384, %r317;
	shl.b32 	%r318, %r3, 3;
	add.s32 	%r78, %r77, %r318;
	@%p92 bra 	$L__BB3_86;
	ld.shared.f64 	%fd181, [%r78];
	mad.lo.s32 	%r319, %r80, %r1, %r4;
	mad.lo.s32 	%r320, %r319, %r80, %r3;
	mul.wide.u32 	%rd34, %r320, 8;
	add.s64 	%rd35, %rd1, %rd34;
	st.global.f64 	[%rd35], %fd181;
$L__BB3_86:
	setp.ge.s32 	%p93, %r73, %r80;
	mad.lo.s32 	%r79, %r80, %r1, %r4;
	mul.lo.s32 	%r321, %r79, %r80;
	cvt.u64.u32 	%rd36, %r321;
	add.s64 	%rd37, %rd36, %rd6;
	shl.b64 	%rd38, %rd37, 3;
	add.s64 	%rd8, %rd1, %rd38;
	@%p93 bra 	$L__BB3_88;
	ld.shared.f64 	%fd182, [%r78+128];
	st.global.f64 	[%rd8+128], %fd182;
$L__BB3_88:
	setp.ge.s32 	%p94, %r74, %r80;
	@%p94 bra 	$L__BB3_90;
	ld.shared.f64 	%fd183, [%r78+256];
	st.global.f64 	[%rd8+256], %fd183;
$L__BB3_90:
	setp.ge.s32 	%p95, %r4, %r76;
	bar.sync 	0;
	@%p95 bra 	$L__BB3_97;
	setp.ge.s32 	%p96, %r3, %r80;
	@%p96 bra 	$L__BB3_93;
	shr.u32 	%r322, %r10, 1;
	mad.lo.s32 	%r323, %r322, 384, %r77;
	add.s32 	%r325, %r323, %r318;
	ld.shared.f64 	%fd184, [%r325];
	add.s32 	%r326, %r79, %r322;
	mad.lo.s32 	%r327, %r326, %r80, %r3;
	mul.wide.u32 	%rd39, %r327, 8;
	add.s64 	%rd40, %rd1, %rd39;
	st.global.f64 	[%rd40], %fd184;
$L__BB3_93:
	setp.ge.s32 	%p97, %r73, %r80;
	@%p97 bra 	$L__BB3_95;
	shr.u32 	%r328, %r10, 1;
	mad.lo.s32 	%r329, %r328, 384, %r77;
	add.s32 	%r331, %r329, %r318;
	ld.shared.f64 	%fd185, [%r331+128];
	add.s32 	%r332, %r79, %r328;
	mul.lo.s32 	%r333, %r332, %r80;
	cvt.u64.u32 	%rd41, %r333;
	add.s64 	%rd42, %rd6, %rd41;
	shl.b64 	%rd43, %rd42, 3;
	add.s64 	%rd44, %rd1, %rd43;
	st.global.f64 	[%rd44+128], %fd185;
$L__BB3_95:
	setp.ge.s32 	%p98, %r74, %r80;
	@%p98 bra 	$L__BB3_97;
	shr.u32 	%r334, %r10, 1;
	mad.lo.s32 	%r335, %r334, 384, %r77;
	add.s32 	%r337, %r335, %r318;
	ld.shared.f64 	%fd186, [%r337+256];
	add.s32 	%r338, %r79, %r334;
	mul.lo.s32 	%r339, %r338, %r80;
	cvt.u64.u32 	%rd45, %r339;
	add.s64 	%rd46, %rd6, %rd45;
	shl.b64 	%rd47, %rd46, 3;
	add.s64 	%rd48, %rd1, %rd47;
	st.global.f64 	[%rd48+256], %fd186;
$L__BB3_97:
	bar.sync 	0;
	ret;

}
	// .globl	_Z28small_svd_even_column_1_warpPdiiS_S_S_Pi
.visible .entry _Z28small_svd_even_column_1_warpPdiiS_S_S_Pi(
	.param .u64 .ptr .align 1 _Z28small_svd_even_column_1_warpPdiiS_S_S_Pi_param_0,
	.param .u32 _Z28small_svd_even_column_1_warpPdiiS_S_S_Pi_param_1,
	.param .u32 _Z28small_svd_even_column_1_warpPdiiS_S_S_Pi_param_2,
	.param .u64 .ptr .align 1 _Z28small_svd_even_column_1_warpPdiiS_S_S_Pi_param_3,
	.param .u64 .ptr .align 1 _Z28small_svd_even_column_1_warpPdiiS_S_S_Pi_param_4,
	.param .u64 .ptr .align 1 _Z28small_svd_even_column_1_warpPdiiS_S_S_Pi_param_5,
	.param .u64 .ptr .align 1 _Z28small_svd_even_column_1_warpPdiiS_S_S_Pi_param_6
)
{
	.reg .pred 	%p<96>;
	.reg .b32 	%r<317>;
	.reg .b64 	%rd<32>;
	.reg .b64 	%fd<174>;
	// demoted variable
	.shared .align 8 .b8 _ZZ28small_svd_even_column_1_warpPdiiS_S_S_PiE4sm_A[18432];
	// demoted variable
	.shared .align 8 .b8 _ZZ28small_svd_even_column_1_warpPdiiS_S_S_PiE4sm_V[18432];
	// demoted variable
	.shared .align 4 .b8 _ZZ28small_svd_even_column_1_warpPdiiS_S_S_PiE13sm_roundRobin[9024];
	// demoted variable
	.shared .align 4 .b8 _ZZ28small_svd_even_column_1_warpPdiiS_S_S_PiE7sm_sign[96];
	// demoted variable
	.shared .align 4 .u32 _ZZ28small_svd_even_column_1_warpPdiiS_S_S_PiE11ifConverged;
	ld.param.u64 	%rd9, [_Z28small_svd_even_column_1_warpPdiiS_S_S_Pi_param_0];
	ld.param.u32 	%r90, [_Z28small_svd_even_column_1_warpPdiiS_S_S_Pi_param_1];
	ld.param.u32 	%r91, [_Z28small_svd_even_column_1_warpPdiiS_S_S_Pi_param_2];
	ld.param.u64 	%rd11, [_Z28small_svd_even_column_1_warpPdiiS_S_S_Pi_param_3];
	ld.param.u64 	%rd12, [_Z28small_svd_even_column_1_warpPdiiS_S_S_Pi_param_4];
	ld.param.u64 	%rd13, [_Z28small_svd_even_column_1_warpPdiiS_S_S_Pi_param_5];
	ld.param.u64 	%rd10, [_Z28small_svd_even_column_1_warpPdiiS_S_S_Pi_param_6];
	cvta.to.global.u64 	%rd1, %rd12;
	cvta.to.global.u64 	%rd2, %rd13;
	cvta.to.global.u64 	%rd3, %rd11;
	mov.u32 	%r1, %ctaid.x;
	mov.u32 	%r2, %tid.x;
	and.b32  	%r3, %r2, 15;
	mul.lo.s32 	%r4, %r91, %r90;
	setp.ge.s32 	%p2, %r2, %r4;
	@%p2 bra 	$L__BB4_3;
	mul.lo.s32 	%r5, %r4, %r1;
	mov.u32 	%r6, %ntid.x;
	cvta.to.global.u64 	%rd4, %rd9;
	mov.u32 	%r295, %r2;
$L__BB4_2:
	add.s32 	%r92, %r295, %r5;
	mul.wide.s32 	%rd14, %r92, 8;
	add.s64 	%rd15, %rd4, %rd14;
	ld.global.f64 	%fd40, [%rd15];
	div.s32 	%r93, %r295, %r90;
	mov.u32 	%r94, _ZZ28small_svd_even_column_1_warpPdiiS_S_S_PiE4sm_A;
	mad.lo.s32 	%r95, %r93, 384, %r94;
	mul.lo.s32 	%r96, %r93, %r90;
	sub.s32 	%r97, %r295, %r96;
	shl.b32 	%r98, %r97, 3;
	add.s32 	%r99, %r95, %r98;
	st.shared.f64 	[%r99], %fd40;
	add.s32 	%r295, %r295, %r6;
	setp.lt.s32 	%p3, %r295, %r4;
	@%p3 bra 	$L__BB4_2;
$L__BB4_3:
	setp.ne.s32 	%p4, %r2, 0;
	@%p4 bra 	$L__BB4_5;
	mov.b32 	%r100, 1;
	st.shared.u32 	[_ZZ28small_svd_even_column_1_warpPdiiS_S_S_PiE11ifConverged], %r100;
	bra.uni 	$L__BB4_6;
$L__BB4_5:
	setp.gt.u32 	%p5, %r2, 15;
	@%p5 bra 	$L__BB4_7;
$L__BB4_6:
	mov.u32 	%r101, _ZZ28small_svd_even_column_1_warpPdiiS_S_S_PiE4sm_V;
	mad.lo.s32 	%r102, %r3, 384, %r101;
	shl.b32 	%r103, %r3, 3;
	add.s32 	%r104, %r102, %r103;
	mov.b64 	%rd16, 4607182418800017408;
	st.shared.u64 	[%r104], %rd16;
	st.shared.u64 	[%r104+6272], %rd16;
	st.shared.u64 	[%r104+12544], %rd16;
$L__BB4_7:
	add.s32 	%r9, %r91, -1;
	mul.lo.s32 	%r10, %r9, %r91;
	setp.ge.s32 	%p6, %r2, %r10;
	@%p6 bra 	$L__BB4_10;
	mov.u32 	%r11, %ntid.x;
	cvta.to.global.u64 	%rd5, %rd10;
	mov.u32 	%r107, _ZZ28small_svd_even_column_1_warpPdiiS_S_S_PiE13sm_roundRobin;
	mov.u32 	%r296, %r2;
$L__BB4_9:
	mul.wide.s32 	%rd17, %r296, 4;
	add.s64 	%rd18, %rd5, %rd17;
	ld.global.u32 	%r105, [%rd18];
	shl.b32 	%r106, %r296, 2;
	add.s32 	%r108, %r107, %r106;
	st.shared.u32 	[%r108], %r105;
	add.s32 	%r296, %r296, %r11;
	setp.lt.s32 	%p7, %r296, %r10;
	@%p7 bra 	$L__BB4_9;
$L__BB4_10:
	bar.sync 	0;
	ld.shared.u32 	%r109, [_ZZ28small_svd_even_column_1_warpPdiiS_S_S_PiE11ifConverged];
	setp.lt.s32 	%p8, %r109, 1;
	@%p8 bra 	$L__BB4_56;
	shr.u32 	%r14, %r2, 4;
	shr.u32 	%r15, %r91, 1;
	or.b32  	%r16, %r3, 16;
	or.b32  	%r17, %r3, 32;
	add.s32 	%r111, %r15, -1;
	shr.u32 	%r112, %r111, 31;
	add.s32 	%r113, %r111, %r112;
	and.b32  	%r114, %r113, -2;
	add.s32 	%r18, %r114, 2;
	shl.b32 	%r115, %r3, 3;
	mov.u32 	%r116, _ZZ28small_svd_even_column_1_warpPdiiS_S_S_PiE4sm_V;
	add.s32 	%r19, %r116, %r115;
	shr.u32 	%r117, %r91, 31;
	add.s32 	%r118, %r91, %r117;
	shr.s32 	%r119, %r118, 1;
	add.s32 	%r20, %r119, -1;
	and.b32  	%r21, %r119, 15;
	and.b32  	%r22, %r119, 7;
	and.b32  	%r23, %r119, 1073741808;
	and.b32  	%r24, %r119, 3;
	shl.b32 	%r120, %r14, 2;
	mov.u32 	%r121, _ZZ28small_svd_even_column_1_warpPdiiS_S_S_PiE7sm_sign;
	add.s32 	%r25, %r121, %r120;
	mov.u32 	%r122, _ZZ28small_svd_even_column_1_warpPdiiS_S_S_PiE13sm_roundRobin;
	sub.s32 	%r123, %r122, %r120;
	add.s32 	%r26, %r123, -4;
	shl.b32 	%r27, %r91, 2;
	add.s32 	%r28, %r122, %r120;
	mov.b32 	%r297, 10;
$L__BB4_12:
	setp.lt.s32 	%p9, %r91, 2;
	@%p9 bra 	$L__BB4_39;
	mov.b32 	%r298, 1;
$L__BB4_14:
	setp.ge.u32 	%p10, %r14, %r15;
	@%p10 bra 	$L__BB4_38;
	sub.s32 	%r302, %r14, %r15;
	setp.eq.s32 	%p11, %r3, 0;
	add.s32 	%r125, %r298, -1;
	setp.eq.s32 	%p12, %r298, %r9;
	and.pred  	%p1, %p11, %p12;
	mad.lo.s32 	%r300, %r27, %r298, %r26;
	mad.lo.s32 	%r299, %r27, %r125, %r28;
	not.pred 	%p40, %p1;
	mov.u32 	%r301, %r25;
	mov.u32 	%r303, %r14;
$L__BB4_16:
	setp.ge.s32 	%p13, %r16, %r90;
	ld.shared.u32 	%r39, [%r299];
	ld.shared.u32 	%r40, [%r300];
	mov.u32 	%r126, _ZZ28small_svd_even_column_1_warpPdiiS_S_S_PiE4sm_A;
	mad.lo.s32 	%r127, %r39, 384, %r126;
	shl.b32 	%r128, %r3, 3;
	add.s32 	%r41, %r127, %r128;
	ld.shared.f64 	%fd4, [%r41];
	mad.lo.s32 	%r129, %r40, 384, %r126;
	add.s32 	%r42, %r129, %r128;
	ld.shared.f64 	%fd5, [%r42];
	mov.f64 	%fd159, 0d0000000000000000;
	mov.f64 	%fd160, %fd159;
	@%p13 bra 	$L__BB4_18;
	ld.shared.f64 	%fd160, [%r41+128];
	ld.shared.f64 	%fd159, [%r42+128];
$L__BB4_18:
	setp.ge.s32 	%p14, %r17, %r90;
	mov.f64 	%fd161, 0d0000000000000000;
	mov.f64 	%fd162, %fd161;
	@%p14 bra 	$L__BB4_20;
	ld.shared.f64 	%fd162, [%r41+256];
	ld.shared.f64 	%fd161, [%r42+256];
$L__BB4_20:
	mul.f64 	%fd44, %fd4, %fd4;
	mul.f64 	%fd45, %fd5, %fd5;
	sub.f64 	%fd46, %fd44, %fd45;
	fma.rn.f64 	%fd47, %fd160, %fd160, %fd46;
	mul.f64 	%fd48, %fd159, %fd159;
	sub.f64 	%fd49, %fd47, %fd48;
	fma.rn.f64 	%fd50, %fd162, %fd162, %fd49;
	mul.f64 	%fd51, %fd161, %fd161;
	sub.f64 	%fd164, %fd50, %fd51;
	mul.f64 	%fd52, %fd159, %fd160;
	fma.rn.f64 	%fd53, %fd4, %fd5, %fd52;
	fma.rn.f64 	%fd163, %fd161, %fd162, %fd53;
	setp.ge.u32 	%p15, %r303, %r18;
	@%p15 bra 	$L__BB4_22;
	// begin inline asm
	mov.b64 {%r130,%r131}, %fd164;
	// end inline asm
	shfl.sync.bfly.b32	%r133|%p16, %r131, 8, 31, -1;
	shfl.sync.bfly.b32	%r132|%p17, %r130, 8, 31, -1;
	// begin inline asm
	mov.b64 %fd55, {%r132,%r133};
	// end inline asm
	add.f64 	%fd58, %fd164, %fd55;
	// begin inline asm
	mov.b64 {%r134,%r135}, %fd163;
	// end inline asm
	shfl.sync.bfly.b32	%r137|%p18, %r135, 8, 31, -1;
	shfl.sync.bfly.b32	%r136|%p19, %r134, 8, 31, -1;
	// begin inline asm
	mov.b64 %fd57, {%r136,%r137};
	// end inline asm
	add.f64 	%fd60, %fd163, %fd57;
	// begin inline asm
	mov.b64 {%r138,%r139}, %fd58;
	// end inline asm
	shfl.sync.bfly.b32	%r141|%p20, %r139, 4, 31, -1;
	shfl.sync.bfly.b32	%r140|%p21, %r138, 4, 31, -1;
	// begin inline asm
	mov.b64 %fd59, {%r140,%r141};
	// end inline asm
	add.f64 	%fd62, %fd58, %fd59;
	// begin inline asm
	mov.b64 {%r142,%r143}, %fd60;
	// end inline asm
	shfl.sync.bfly.b32	%r145|%p22, %r143, 4, 31, -1;
	shfl.sync.bfly.b32	%r144|%p23, %r142, 4, 31, -1;
	// begin inline asm
	mov.b64 %fd61, {%r144,%r145};
	// end inline asm
	add.f64 	%fd64, %fd60, %fd61;
	// begin inline asm
	mov.b64 {%r146,%r147}, %fd62;
	// end inline asm
	shfl.sync.bfly.b32	%r149|%p24, %r147, 2, 31, -1;
	shfl.sync.bfly.b32	%r148|%p25, %r146, 2, 31, -1;
	// begin inline asm
	mov.b64 %fd63, {%r148,%r149};
	// end inline asm
	add.f64 	%fd66, %fd62, %fd63;
	// begin inline asm
	mov.b64 {%r150,%r151}, %fd64;
	// end inline asm
	shfl.sync.bfly.b32	%r153|%p26, %r151, 2, 31, -1;
	shfl.sync.bfly.b32	%r152|%p27, %r150, 2, 31, -1;
	// begin inline asm
	mov.b64 %fd65, {%r152,%r153};
	// end inline asm
	add.f64 	%fd68, %fd64, %fd65;
	// begin inline asm
	mov.b64 {%r154,%r155}, %fd66;
	// end inline asm
	shfl.sync.bfly.b32	%r157|%p28, %r155, 1, 31, -1;
	shfl.sync.bfly.b32	%r156|%p29, %r154, 1, 31, -1;
	// begin inline asm
	mov.b64 %fd67, {%r156,%r157};
	// end inline asm
	add.f64 	%fd164, %fd66, %fd67;
	// begin inline asm
	mov.b64 {%r158,%r159}, %fd68;
	// end inline asm
	shfl.sync.bfly.b32	%r161|%p30, %r159, 1, 31, -1;
	shfl.sync.bfly.b32	%r160|%p31, %r158, 1, 31, -1;
	// begin inline asm
	mov.b64 %fd69, {%r160,%r161};
	// end inline asm
	add.f64 	%fd163, %fd68, %fd69;
$L__BB4_22:
	setp.eq.f64 	%p32, %fd163, 0d0000000000000000;
	@%p32 bra 	$L__BB4_33;
	setp.ge.s32 	%p33, %r16, %r90;
	add.f64 	%fd70, %fd163, %fd163;
	div.rn.f64 	%fd71, %fd164, %fd70;
	setp.ge.f64 	%p34, %fd71, 0d0000000000000000;
	selp.f64 	%fd72, 0d3FF0000000000000, %fd158, %p34;
	setp.lt.f64 	%p35, %fd71, 0d0000000000000000;
	selp.f64 	%fd158, 0dBFF0000000000000, %fd72, %p35;
	abs.f64 	%fd73, %fd71;
	fma.rn.f64 	%fd74, %fd71, %fd71, 0d3FF0000000000000;
	sqrt.rn.f64 	%fd75, %fd74;
	add.f64 	%fd76, %fd73, %fd75;
	div.rn.f64 	%fd77, %fd158, %fd76;
	fma.rn.f64 	%fd78, %fd77, %fd77, 0d3FF0000000000000;
	sqrt.rn.f64 	%fd79, %fd78;
	rcp.rn.f64 	%fd21, %fd79;
	mul.f64 	%fd22, %fd77, %fd21;
	mul.f64 	%fd80, %fd5, %fd22;
	fma.rn.f64 	%fd81, %fd4, %fd21, %fd80;
	st.shared.f64 	[%r41], %fd81;
	mul.f64 	%fd82, %fd5, %fd21;
	mul.f64 	%fd83, %fd4, %fd22;
	sub.f64 	%fd84, %fd82, %fd83;
	st.shared.f64 	[%r42], %fd84;
	@%p33 bra 	$L__BB4_25;
	mul.f64 	%fd85, %fd159, %fd22;
	fma.rn.f64 	%fd86, %fd160, %fd21, %fd85;
	st.shared.f64 	[%r41+128], %fd86;
	mul.f64 	%fd87, %fd159, %fd21;
	mul.f64 	%fd88, %fd160, %fd22;
	sub.f64 	%fd89, %fd87, %fd88;
	st.shared.f64 	[%r42+128], %fd89;
$L__BB4_25:
	setp.ge.s32 	%p36, %r17, %r90;
	@%p36 bra 	$L__BB4_27;
	mul.f64 	%fd90, %fd161, %fd22;
	fma.rn.f64 	%fd91, %fd162, %fd21, %fd90;
	st.shared.f64 	[%r41+256], %fd91;
	mul.f64 	%fd92, %fd161, %fd21;
	mul.f64 	%fd93, %fd162, %fd22;
	sub.f64 	%fd94, %fd92, %fd93;
	st.shared.f64 	[%r42+256], %fd94;
$L__BB4_27:
	setp.ge.s32 	%p37, %r3, %r91;
	mad.lo.s32 	%r43, %r39, 384, %r19;
	mad.lo.s32 	%r44, %r40, 384, %r19;
	@%p37 bra 	$L__BB4_29;
	ld.shared.f64 	%fd95, [%r43];
	ld.shared.f64 	%fd96, [%r44];
	mul.f64 	%fd97, %fd22, %fd96;
	fma.rn.f64 	%fd98, %fd21, %fd95, %fd97;
	mul.f64 	%fd99, %fd21, %fd96;
	mul.f64 	%fd100, %fd22, %fd95;
	sub.f64 	%fd101, %fd99, %fd100;
	st.shared.f64 	[%r43], %fd98;
	st.shared.f64 	[%r44], %fd101;
$L__BB4_29:
	setp.ge.s32 	%p38, %r16, %r91;
	@%p38 bra 	$L__BB4_31;
	ld.shared.f64 	%fd102, [%r43+128];
	ld.shared.f64 	%fd103, [%r44+128];
	mul.f64 	%fd104, %fd22, %fd103;
	fma.rn.f64 	%fd105, %fd21, %fd102, %fd104;
	mul.f64 	%fd106, %fd21, %fd103;
	mul.f64 	%fd107, %fd22, %fd102;
	sub.f64 	%fd108, %fd106, %fd107;
	st.shared.f64 	[%r43+128], %fd105;
	st.shared.f64 	[%r44+128], %fd108;
$L__BB4_31:
	setp.ge.s32 	%p39, %r17, %r91;
	@%p39 bra 	$L__BB4_33;
	ld.shared.f64 	%fd109, [%r43+256];
	ld.shared.f64 	%fd110, [%r44+256];
	mul.f64 	%fd111, %fd22, %fd110;
	fma.rn.f64 	%fd112, %fd21, %fd109, %fd111;
	mul.f64 	%fd113, %fd21, %fd110;
	mul.f64 	%fd114, %fd22, %fd109;
	sub.f64 	%fd115, %fd113, %fd114;
	st.shared.f64 	[%r43+256], %fd112;
	st.shared.f64 	[%r44+256], %fd115;
$L__BB4_33:
	@%p40 bra 	$L__BB4_37;
	abs.f64 	%fd116, %fd163;
	abs.f64 	%fd117, %fd164;
	mul.f64 	%fd118, %fd117, 0d3DDB7CDFD9D7BDBB;
	setp.gtu.f64 	%p41, %fd116, %fd118;
	@%p41 bra 	$L__BB4_36;
	mov.b32 	%r162, 0;
	st.shared.u32 	[%r301], %r162;
	bra.uni 	$L__BB4_37;
$L__BB4_36:
	mov.b32 	%r163, 1;
	st.shared.u32 	[%r301], %r163;
$L__BB4_37:
	bar.sync 	0;
	add.s32 	%r303, %r303, 1;
	add.s32 	%r302, %r302, 1;
	setp.ne.s32 	%p42, %r302, 0;
	add.s32 	%r301, %r301, 4;
	add.s32 	%r300, %r300, -4;
	add.s32 	%r299, %r299, 4;
	@%p42 bra 	$L__BB4_16;
$L__BB4_38:
	add.s32 	%r298, %r298, 1;
	setp.ne.s32 	%p43, %r298, %r91;
	@%p43 bra 	$L__BB4_14;
$L__BB4_39:
	setp.ne.s32 	%p44, %r2, 0;
	@%p44 bra 	$L__BB4_55;
	setp.lt.s32 	%p45, %r91, 2;
	mov.b32 	%r164, 0;
	st.shared.u32 	[_ZZ28small_svd_even_column_1_warpPdiiS_S_S_PiE11ifConverged], %r164;
	@%p45 bra 	$L__BB4_55;
	setp.lt.u32 	%p46, %r20, 15;
	mov.b32 	%r315, 0;
	mov.u32 	%r311, %r315;
	@%p46 bra 	$L__BB4_44;
	mov.b32 	%r315, 0;
	mov.u32 	%r305, %r315;
$L__BB4_43:
	.pragma "nounroll";
	shl.b32 	%r168, %r305, 2;
	mov.u32 	%r169, _ZZ28small_svd_even_column_1_warpPdiiS_S_S_PiE7sm_sign;
	add.s32 	%r170, %r169, %r168;
	ld.shared.u32 	%r171, [%r170];
	add.s32 	%r172, %r315, %r171;
	ld.shared.u32 	%r173, [%r170+4];
	add.s32 	%r174, %r172, %r173;
	ld.shared.u32 	%r175, [%r170+8];
	add.s32 	%r176, %r174, %r175;
	ld.shared.u32 	%r177, [%r170+12];
	add.s32 	%r178, %r176, %r177;
	ld.shared.u32 	%r179, [%r170+16];
	add.s32 	%r180, %r178, %r179;
	ld.shared.u32 	%r181, [%r170+20];
	add.s32 	%r182, %r180, %r181;
	ld.shared.u32 	%r183, [%r170+24];
	add.s32 	%r184, %r182, %r183;
	ld.shared.u32 	%r185, [%r170+28];
	add.s32 	%r186, %r184, %r185;
	ld.shared.u32 	%r187, [%r170+32];
	add.s32 	%r188, %r186, %r187;
	ld.shared.u32 	%r189, [%r170+36];
	add.s32 	%r190, %r188, %r189;
	ld.shared.u32 	%r191, [%r170+40];
	add.s32 	%r192, %r190, %r191;
	ld.shared.u32 	%r193, [%r170+44];
	add.s32 	%r194, %r192, %r193;
	ld.shared.u32 	%r195, [%r170+48];
	add.s32 	%r196, %r194, %r195;
	ld.shared.u32 	%r197, [%r170+52];
	add.s32 	%r198, %r196, %r197;
	ld.shared.u32 	%r199, [%r170+56];
	add.s32 	%r200, %r198, %r199;
	ld.shared.u32 	%r201, [%r170+60];
	add.s32 	%r315, %r200, %r201;
	add.s32 	%r305, %r305, 16;
	setp.ne.s32 	%p47, %r305, %r23;
	mov.u32 	%r311, %r23;
	@%p47 bra 	$L__BB4_43;
$L__BB4_44:
	setp.eq.s32 	%p48, %r21, 0;
	@%p48 bra 	$L__BB4_54;
	add.s32 	%r203, %r21, -1;
	setp.lt.u32 	%p49, %r203, 7;
	@%p49 bra 	$L__BB4_47;
	shl.b32 	%r204, %r311, 2;
	mov.u32 	%r205, _ZZ28small_svd_even_column_1_warpPdiiS_S_S_PiE7sm_sign;
	add.s32 	%r206, %r205, %r204;
	ld.shared.u32 	%r207, [%r206];
	add.s32 	%r208, %r315, %r207;
	ld.shared.u32 	%r209, [%r206+4];
	add.s32 	%r210, %r208, %r209;
	ld.shared.u32 	%r211, [%r206+8];
	add.s32 	%r212, %r210, %r211;
	ld.shared.u32 	%r213, [%r206+12];
	add.s32 	%r214, %r212, %r213;
	ld.shared.u32 	%r215, [%r206+16];
	add.s32 	%r216, %r214, %r215;
	ld.shared.u32 	%r217, [%r206+20];
	add.s32 	%r218, %r216, %r217;
	ld.shared.u32 	%r219, [%r206+24];
	add.s32 	%r220, %r218, %r219;
	ld.shared.u32 	%r221, [%r206+28];
	add.s32 	%r315, %r220, %r221;
	add.s32 	%r311, %r311, 8;
$L__BB4_47:
	setp.eq.s32 	%p50, %r22, 0;
	@%p50 bra 	$L__BB4_54;
	add.s32 	%r223, %r22, -1;
	setp.lt.u32 	%p51, %r223, 3;
	@%p51 bra 	$L__BB4_50;
	shl.b32 	%r224, %r311, 2;
	mov.u32 	%r225, _ZZ28small_svd_even_column_1_warpPdiiS_S_S_PiE7sm_sign;
	add.s32 	%r226, %r225, %r224;
	ld.shared.u32 	%r227, [%r226];
	add.s32 	%r228, %r315, %r227;
	ld.shared.u32 	%r229, [%r226+4];
	add.s32 	%r230, %r228, %r229;
	ld.shared.u32 	%r231, [%r226+8];
	add.s32 	%r232, %r230, %r231;
	ld.shared.u32 	%r233, [%r226+12];
	add.s32 	%r315, %r232, %r233;
	add.s32 	%r311, %r311, 4;
$L__BB4_50:
	setp.eq.s32 	%p52, %r24, 0;
	@%p52 bra 	$L__BB4_54;
	setp.eq.s32 	%p53, %r24, 1;
	shl.b32 	%r234, %r311, 2;
	mov.u32 	%r235, _ZZ28small_svd_even_column_1_warpPdiiS_S_S_PiE7sm_sign;
	add.s32 	%r68, %r235, %r234;
	ld.shared.u32 	%r236, [%r68];
	add.s32 	%r315, %r315, %r236;
	@%p53 bra 	$L__BB4_54;
	setp.eq.s32 	%p54, %r24, 2;
	ld.shared.u32 	%r237, [%r68+4];
	add.s32 	%r315, %r315, %r237;
	@%p54 bra 	$L__BB4_54;
	ld.shared.u32 	%r238, [%r68+8];
	add.s32 	%r315, %r315, %r238;
$L__BB4_54:
	st.shared.u32 	[_ZZ28small_svd_even_column_1_warpPdiiS_S_S_PiE11ifConverged], %r315;
$L__BB4_55:
	bar.sync 	0;
	ld.shared.u32 	%r239, [_ZZ28small_svd_even_column_1_warpPdiiS_S_S_PiE11ifConverged];
	setp.gt.s32 	%p55, %r239, 0;
	setp.gt.u32 	%p56, %r297, 1;
	and.pred  	%p57, %p55, %p56;
	add.s32 	%r297, %r297, -1;
	@%p57 bra 	$L__BB4_12;
$L__BB4_56:
	bar.sync 	0;
	shr.u32 	%r316, %r2, 4;
	shr.u32 	%r240, %r91, 31;
	add.s32 	%r241, %r91, %r240;
	shr.s32 	%r75, %r241, 1;
	setp.ge.s32 	%p58, %r316, %r75;
	@%p58 bra 	$L__BB4_99;
	shl.b32 	%r242, %r3, 3;
	mov.u32 	%r243, _ZZ28small_svd_even_column_1_warpPdiiS_S_S_PiE4sm_A;
	add.s32 	%r76, %r243, %r242;
	or.b32  	%r77, %r3, 16;
	or.b32  	%r78, %r3, 32;
	mul.lo.s32 	%r79, %r90, %r1;
	mul.lo.s32 	%r80, %r91, %r1;
	mov.u32 	%r244, _ZZ28small_svd_even_column_1_warpPdiiS_S_S_PiE4sm_V;
	add.s32 	%r81, %r244, %r242;
	shr.u32 	%r82, %r91, 1;
$L__BB4_58:
	setp.ge.s32 	%p59, %r3, %r90;
	mad.lo.s32 	%r84, %r316, 384, %r76;
	mov.f64 	%fd171, 0d0000000000000000;
	@%p59 bra 	$L__BB4_60;
	ld.shared.f64 	%fd171, [%r84];
$L__BB4_60:
	setp.ge.s32 	%p60, %r77, %r90;
	mov.f64 	%fd172, 0d0000000000000000;
	@%p60 bra 	$L__BB4_62;
	ld.shared.f64 	%fd172, [%r84+128];
$L__BB4_62:
	setp.ge.s32 	%p61, %r78, %r90;
	mov.f64 	%fd173, 0d0000000000000000;
	@%p61 bra 	$L__BB4_64;
	ld.shared.f64 	%fd173, [%r84+256];
$L__BB4_64:
	setp.ge.s32 	%p62, %r3, %r90;
	mul.f64 	%fd130, %fd172, %fd172;
	fma.rn.f64 	%fd131, %fd171, %fd171, %fd130;
	fma.rn.f64 	%fd122, %fd173, %fd173, %fd131;
	// begin inline asm
	mov.b64 {%r245,%r246}, %fd122;
	// end inline asm
	shfl.sync.bfly.b32	%r248|%p63, %r246, 8, 31, -1;
	shfl.sync.bfly.b32	%r247|%p64, %r245, 8, 31, -1;
	// begin inline asm
	mov.b64 %fd123, {%r247,%r248};
	// end inline asm
	add.f64 	%fd124, %fd122, %fd123;
	// begin inline asm
	mov.b64 {%r249,%r250}, %fd124;
	// end inline asm
	shfl.sync.bfly.b32	%r252|%p65, %r250, 4, 31, -1;
	shfl.sync.bfly.b32	%r251|%p66, %r249, 4, 31, -1;
	// begin inline asm
	mov.b64 %fd125, {%r251,%r252};
	// end inline asm
	add.f64 	%fd126, %fd124, %fd125;
	// begin inline asm
	mov.b64 {%r253,%r254}, %fd126;
	// end inline asm
	shfl.sync.bfly.b32	%r256|%p67, %r254, 2, 31, -1;
	shfl.sync.bfly.b32	%r255|%p68, %r253, 2, 31, -1;
	// begin inline asm
	mov.b64 %fd127, {%r255,%r256};
	// end inline asm
	add.f64 	%fd128, %fd126, %fd127;
	// begin inline asm
	mov.b64 {%r257,%r258}, %fd128;
	// end inline asm
	shfl.sync.bfly.b32	%r260|%p69, %r258, 1, 31, -1;
	shfl.sync.bfly.b32	%r259|%p70, %r257, 1, 31, -1;
	// begin inline asm
	mov.b64 %fd129, {%r259,%r260};
	// end inline asm
	add.f64 	%fd132, %fd128, %fd129;
	sqrt.rn.f64 	%fd32, %fd132;
	add.s32 	%r85, %r316, %r79;
	mad.lo.s32 	%r261, %r85, %r90, %r3;
	mul.wide.s32 	%rd19, %r261, 8;
	add.s64 	%rd6, %rd3, %rd19;
	@%p62 bra 	$L__BB4_66;
	div.rn.f64 	%fd133, %fd171, %fd32;
	st.global.f64 	[%rd6], %fd133;
$L__BB4_66:
	setp.ge.s32 	%p71, %r77, %r90;
	@%p71 bra 	$L__BB4_68;
	div.rn.f64 	%fd134, %fd172, %fd32;
	st.global.f64 	[%rd6+128], %fd134;
$L__BB4_68:
	setp.ge.s32 	%p72, %r78, %r90;
	@%p72 bra 	$L__BB4_70;
	div.rn.f64 	%fd135, %fd173, %fd32;
	st.global.f64 	[%rd6+256], %fd135;
$L__BB4_70:
	setp.ne.s32 	%p73, %r3, 0;
	@%p73 bra 	$L__BB4_72;
	add.s32 	%r262, %r316, %r80;
	mul.wide.s32 	%rd20, %r262, 8;
	add.s64 	%rd21, %rd2, %rd20;
	st.global.f64 	[%rd21], %fd32;
$L__BB4_72:
	setp.ge.s32 	%p74, %r3, %r90;
	mad.lo.s32 	%r86, %r75, 384, %r84;
	@%p74 bra 	$L__BB4_74;
	ld.shared.f64 	%fd171, [%r86];
$L__BB4_74:
	setp.ge.s32 	%p75, %r77, %r90;
	@%p75 bra 	$L__BB4_76;
	ld.shared.f64 	%fd172, [%r86+128];
$L__BB4_76:
	setp.ge.s32 	%p76, %r78, %r90;
	@%p76 bra 	$L__BB4_78;
	ld.shared.f64 	%fd173, [%r86+256];
$L__BB4_78:
	setp.ge.s32 	%p77, %r3, %r90;
	mul.f64 	%fd144, %fd172, %fd172;
	fma.rn.f64 	%fd145, %fd171, %fd171, %fd144;
	fma.rn.f64 	%fd136, %fd173, %fd173, %fd145;
	// begin inline asm
	mov.b64 {%r263,%r264}, %fd136;
	// end inline asm
	shfl.sync.bfly.b32	%r266|%p78, %r264, 8, 31, -1;
	shfl.sync.bfly.b32	%r265|%p79, %r263, 8, 31, -1;
	// begin inline asm
	mov.b64 %fd137, {%r265,%r266};
	// end inline asm
	add.f64 	%fd138, %fd136, %fd137;
	// begin inline asm
	mov.b64 {%r267,%r268}, %fd138;
	// end inline asm
	shfl.sync.bfly.b32	%r270|%p80, %r268, 4, 31, -1;
	shfl.sync.bfly.b32	%r269|%p81, %r267, 4, 31, -1;
	// begin inline asm
	mov.b64 %fd139, {%r269,%r270};
	// end inline asm
	add.f64 	%fd140, %fd138, %fd139;
	// begin inline asm
	mov.b64 {%r271,%r272}, %fd140;
	// end inline asm
	shfl.sync.bfly.b32	%r274|%p82, %r272, 2, 31, -1;
	shfl.sync.bfly.b32	%r273|%p83, %r271, 2, 31, -1;
	// begin inline asm
	mov.b64 %fd141, {%r273,%r274};
	// end inline asm
	add.f64 	%fd142, %fd140, %fd141;
	// begin inline asm
	mov.b64 {%r275,%r276}, %fd142;
	// end inline asm
	shfl.sync.bfly.b32	%r278|%p84, %r276, 1, 31, -1;
	shfl.sync.bfly.b32	%r277|%p85, %r275, 1, 31, -1;
	// begin inline asm
	mov.b64 %fd143, {%r277,%r278};
	// end inline asm
	add.f64 	%fd146, %fd142, %fd143;
	sqrt.rn.f64 	%fd39, %fd146;
	add.s32 	%r279, %r85, %r75;
	mad.lo.s32 	%r280, %r279, %r90, %r3;
	mul.wide.s32 	%rd22, %r280, 8;
	add.s64 	%rd7, %rd3, %rd22;
	@%p77 bra 	$L__BB4_80;
	div.rn.f64 	%fd147, %fd171, %fd39;
	st.global.f64 	[%rd7], %fd147;
$L__BB4_80:
	setp.ge.s32 	%p86, %r77, %r90;
	@%p86 bra 	$L__BB4_82;
	div.rn.f64 	%fd148, %fd172, %fd39;
	st.global.f64 	[%rd7+128], %fd148;
$L__BB4_82:
	setp.ge.s32 	%p87, %r78, %r90;
	@%p87 bra 	$L__BB4_84;
	div.rn.f64 	%fd149, %fd173, %fd39;
	st.global.f64 	[%rd7+256], %fd149;
$L__BB4_84:
	setp.ne.s32 	%p88, %r3, 0;
	@%p88 bra 	$L__BB4_86;
	add.s32 	%r281, %r316, %r75;
	add.s32 	%r282, %r281, %r80;
	mul.wide.s32 	%rd23, %r282, 8;
	add.s64 	%rd24, %rd2, %rd23;
	st.global.f64 	[%rd24], %fd39;
$L__BB4_86:
	setp.ge.s32 	%p89, %r3, %r91;
	bar.sync 	0;
	mad.lo.s32 	%r87, %r316, 384, %r81;
	add.s32 	%r88, %r316, %r80;
	mad.lo.s32 	%r283, %r88, %r91, %r3;
	mul.wide.s32 	%rd25, %r283, 8;
	add.s64 	%rd8, %rd1, %rd25;
	@%p89 bra 	$L__BB4_88;
	ld.shared.f64 	%fd150, [%r87];
	st.global.f64 	[%rd8], %fd150;
$L__BB4_88:
	setp.ge.s32 	%p90, %r77, %r91;
	@%p90 bra 	$L__BB4_90;
	ld.shared.f64 	%fd151, [%r87+128];
	st.global.f64 	[%rd8+128], %fd151;
$L__BB4_90:
	setp.ge.s32 	%p91, %r78, %r91;
	@%p91 bra 	$L__BB4_92;
	ld.shared.f64 	%fd152, [%r87+256];
	st.global.f64 	[%rd8+256], %fd152;
$L__BB4_92:
	setp.ge.s32 	%p92, %r3, %r91;
	bar.sync 	0;
	@%p92 bra 	$L__BB4_94;
	mad.lo.s32 	%r284, %r82, 384, %r87;
	ld.shared.f64 	%fd153, [%r284];
	add.s32 	%r285, %r88, %r82;
	mad.lo.s32 	%r286, %r285, %r91, %r3;
	mul.wide.s32 	%rd26, %r286, 8;
	add.s64 	%rd27, %rd1, %rd26;
	st.global.f64 	[%rd27], %fd153;
$L__BB4_94:
	setp.ge.s32 	%p93, %r77, %r91;
	@%p93 bra 	$L__BB4_96;
	add.s32 	%r287, %r316, %r82;
	mad.lo.s32 	%r288, %r287, 384, %r81;
	ld.shared.f64 	%fd154, [%r288+128];
	add.s32 	%r289, %r287, %r80;
	mad.lo.s32 	%r290, %r289, %r91, %r77;
	mul.wide.s32 	%rd28, %r290, 8;
	add.s64 	%rd29, %rd1, %rd28;
	st.global.f64 	[%rd29], %fd154;
$L__BB4_96:
	setp.ge.s32 	%p94, %r78, %r91;
	@%p94 bra 	$L__BB4_98;
	add.s32 	%r291, %r316, %r82;
	mad.lo.s32 	%r292, %r291, 384, %r81;
	ld.shared.f64 	%fd155, [%r292+256];
	add.s32 	%r293, %r291, %r80;
	mad.lo.s32 	%r294, %r293, %r91, %r78;
	mul.wide.s32 	%rd30, %r294, 8;
	add.s64 	%rd31, %rd1, %rd30;
	st.global.f64 	[%rd31], %fd155;
$L__BB4_98:
	bar.sync 	0;
	add.s32 	%r316, %r316, 1;
	setp.ne.s32 	%p95, %r316, %r75;
	@%p95 bra 	$L__BB4_58;
$L__BB4_99:
	ret;

}


// ===== COMPILED SASS (sm_100) =====

	.target	sm_100

	.elftype	@"ET_EXEC"


//--------------------- .note.nv.tkinfo           --------------------------
	.section	.note.nv.tkinfo,"",@"SHT_NOTE"
	.sectionflags	@"SHF_NOTE_NV_TKINFO"
	.tkinfo
        /*0018*/ 	.word	0x00000002
        /*0030*/ 	.string	""
        /*0030*/ 	.string	"ptxas"
        /*0030*/ 	.string	"Cuda compilation tools, release 13.0, V13.0.88"
        /*0030*/ 	.string	"Build cuda_13.0.r13.0/compiler.36424714_0"
        /*0030*/ 	.string	"-arch sm_100 -m 64 "



//--------------------- .note.nv.cuinfo           --------------------------
	.section	.note.nv.cuinfo,"",@"SHT_NOTE"
	.sectionflags	@"SHF_NOTE_NV_CUINFO"
        /*0018*/ 	.short	0x0002
        /*001a*/ 	.short	0x0064
        /*001c*/ 	.short	0x0082
	.zero		2


//--------------------- .nv.info                  --------------------------
	.section	.nv.info,"",@"SHT_CUDA_INFO"
	.align	4


	//----- nvinfo : EIATTR_REGCOUNT
	.align		4
        /*0000*/ 	.byte	0x04, 0x2f
        /*0002*/ 	.short	(.L_1 - .L_0)
	.align		4
.L_0:
        /*0004*/ 	.word	index@(_Z21small_svd_even_columnPdiiS_S_S_Pi)
        /*0008*/ 	.word	0x00000038


	//----- nvinfo : EIATTR_FRAME_SIZE
	.align		4
.L_1:
        /*000c*/ 	.byte	0x04, 0x11
        /*000e*/ 	.short	(.L_3 - .L_2)
	.align		4
.L_2:
        /*0010*/ 	.word	index@($__internal_14_$__cuda_sm20_dsqrt_rn_f64_mediumpath_v1)
        /*0014*/ 	.word	0x00000000


	//----- nvinfo : EIATTR_FRAME_SIZE
	.align		4
.L_3:
        /*0018*/ 	.byte	0x04, 0x11
        /*001a*/ 	.short	(.L_5 - .L_4)
	.align		4
.L_4:
        /*001c*/ 	.word	index@($__internal_13_$__cuda_sm20_div_rn_f64_full)
        /*0020*/ 	.word	0x00000000


	//----- nvinfo : EIATTR_FRAME_SIZE
	.align		4
.L_5:
        /*0024*/ 	.byte	0x04, 0x11
        /*0026*/ 	.short	(.L_7 - .L_6)
	.align		4
.L_6:
        /*0028*/ 	.word	index@($__internal_12_$__cuda_sm20_dblrcp_rn_slowpath_v3)
        /*002c*/ 	.word	0x00000000


	//----- nvinfo : EIATTR_FRAME_SIZE
	.align		4
.L_7:
        /*0030*/ 	.byte	0x04, 0x11
        /*0032*/ 	.short	(.L_9 - .L_8)
	.align		4
.L_8:
        /*0034*/ 	.word	index@(_Z21small_svd_even_columnPdiiS_S_S_Pi)
        /*0038*/ 	.word	0x00000000


	//----- nvinfo : EIATTR_REGCOUNT
	.align		4
.L_9:
        /*003c*/ 	.byte	0x04, 0x2f
        /*003e*/ 	.short	(.L_11 - .L_10)
	.align		4
.L_10:
        /*0040*/ 	.word	index@(_Z20small_svd_odd_columnPdiiS_S_S_Pi)
        /*0044*/ 	.word	0x00000038


	//----- nvinfo : EIATTR_FRAME_SIZE
	.align		4
.L_11:
        /*0048*/ 	.byte	0x04, 0x11
        /*004a*/ 	.short	(.L_13 - .L_12)
	.align		4
.L_12:
        /*004c*/ 	.word	index@($__internal_11_$__cuda_sm20_dsqrt_rn_f64_mediumpath_v1)
        /*0050*/ 	.word	0x00000000


	//----- nvinfo : EIATTR_FRAME_SIZE
	.align		4
.L_13:
        /*0054*/ 	.byte	0x04, 0x11
        /*0056*/ 	.short	(.L_15 - .L_14)
	.align		4
.L_14:
        /*0058*/ 	.word	index@($__internal_10_$__cuda_sm20_div_rn_f64_full)
        /*005c*/ 	.word	0x00000000


	//----- nvinfo : EIATTR_FRAME_SIZE
	.align		4
.L_15:
        /*0060*/ 	.byte	0x04, 0x11
        /*0062*/ 	.short	(.L_17 - .L_16)
	.align		4
.L_16:
        /*0064*/ 	.word	index@($__internal_9_$__cuda_sm20_dblrcp_rn_slowpath_v3)
        /*0068*/ 	.word	0x00000000


	//----- nvinfo : EIATTR_FRAME_SIZE
	.align		4
.L_17:
        /*006c*/ 	.byte	0x04, 0x11
        /*006e*/ 	.short	(.L_19 - .L_18)
	.align		4
.L_18:
        /*0070*/ 	.word	index@(_Z20small_svd_odd_columnPdiiS_S_S_Pi)
        /*0074*/ 	.word	0x00000000


	//----- nvinfo : EIATTR_REGCOUNT
	.align		4
.L_19:
        /*0078*/ 	.byte	0x04, 0x2f
        /*007a*/ 	.short	(.L_21 - .L_20)
	.align		4
.L_20:
        /*007c*/ 	.word	index@(_Z27small_svd_even_column_transPdiiS_S_S_Pi)
        /*0080*/ 	.word	0x00000038


	//----- nvinfo : EIATTR_FRAME_SIZE
	.align		4
.L_21:
        /*0084*/ 	.byte	0x04, 0x11
        /*0086*/ 	.short	(.L_23 - .L_22)
	.align		4
.L_22:
        /*0088*/ 	.word	index@($__internal_8_$__cuda_sm20_dsqrt_rn_f64_mediumpath_v1)
        /*008c*/ 	.word	0x00000000


	//----- nvinfo : EIATTR_FRAME_SIZE
	.align		4
.L_23:
        /*0090*/ 	.byte	0x04, 0x11
        /*0092*/ 	.short	(.L_25 - .L_24)
	.align		4
.L_24:
        /*0094*/ 	.word	index@($__internal_7_$__cuda_sm20_div_rn_f64_full)
        /*0098*/ 	.word	0x00000000


	//----- nvinfo : EIATTR_FRAME_SIZE
	.align		4
.L_25:
        /*009c*/ 	.byte	0x04, 0x11
        /*009e*/ 	.short	(.L_27 - .L_26)
	.align		4
.L_26:
        /*00a0*/ 	.word	index@($__internal_6_$__cuda_sm20_dblrcp_rn_slowpath_v3)
        /*00a4*/ 	.word	0x00000000


	//----- nvinfo : EIATTR_FRAME_SIZE
	.align		4
.L_27:
        /*00a8*/ 	.byte	0x04, 0x11
        /*00aa*/ 	.short	(.L_29 - .L_28)
	.align		4
.L_28:
        /*00ac*/ 	.word	index@(_Z27small_svd_even_column_transPdiiS_S_S_Pi)
        /*00b0*/ 	.word	0x00000000


	//----- nvinfo : EIATTR_REGCOUNT
	.align		4
.L_29:
        /*00b4*/ 	.byte	0x04, 0x2f
        /*00b6*/ 	.short	(.L_31 - .L_30)
	.align		4
.L_30:
        /*00b8*/ 	.word	index@(_Z26small_svd_odd_column_transPdiiS_S_S_Pi)
        /*00bc*/ 	.word	0x00000038


	//----- nvinfo : EIATTR_FRAME_SIZE
	.align		4
.L_31:
        /*00c0*/ 	.byte	0x04, 0x11
        /*00c2*/ 	.short	(.L_33 - .L_32)
	.align		4
.L_32:
        /*00c4*/ 	.word	index@($__internal_5_$__cuda_sm20_dsqrt_rn_f64_mediumpath_v1)
        /*00c8*/ 	.word	0x00000000


	//----- nvinfo : EIATTR_FRAME_SIZE
	.align		4
.L_33:
        /*00cc*/ 	.byte	0x04, 0x11
        /*00ce*/ 	.short	(.L_35 - .L_34)
	.align		4
.L_34:
        /*00d0*/ 	.word	index@($__internal_4_$__cuda_sm20_div_rn_f64_full)
        /*00d4*/ 	.word	0x00000000


	//----- nvinfo : EIATTR_FRAME_SIZE
	.align		4
.L_35:
        /*00d8*/ 	.byte	0x04, 0x11
        /*00da*/ 	.short	(.L_37 - .L_36)
	.align		4
.L_36:
        /*00dc*/ 	.word	index@($__internal_3_$__cuda_sm20_dblrcp_rn_slowpath_v3)
        /*00e0*/ 	.word	0x00000000


	//----- nvinfo : EIATTR_FRAME_SIZE
	.align		4
.L_37:
        /*00e4*/ 	.byte	0x04, 0x11
        /*00e6*/ 	.short	(.L_39 - .L_38)
	.align		4
.L_38:
        /*00e8*/ 	.word	index@(_Z26small_svd_odd_column_transPdiiS_S_S_Pi)
        /*00ec*/ 	.word	0x00000000


	//----- nvinfo : EIATTR_REGCOUNT
	.align		4
.L_39:
        /*00f0*/ 	.byte	0x04, 0x2f
        /*00f2*/ 	.short	(.L_41 - .L_40)
	.align		4
.L_40:
        /*00f4*/ 	.word	index@(_Z28small_svd_even_column_1_warpPdiiS_S_S_Pi)
        /*00f8*/ 	.word	0x0000003d


	//----- nvinfo : EIATTR_FRAME_SIZE
	.align		4
.L_41:
        /*00fc*/ 	.byte	0x04, 0x11
        /*00fe*/ 	.short	(.L_43 - .L_42)
	.align		4
.L_42:
        /*0100*/ 	.word	index@($__internal_2_$__cuda_sm20_dsqrt_rn_f64_mediumpath_v1)
        /*0104*/ 	.word	0x00000000


	//----- nvinfo : EIATTR_FRAME_SIZE
	.align		4
.L_43:
        /*0108*/ 	.byte	0x04, 0x11
        /*010a*/ 	.short	(.L_45 - .L_44)
	.align		4
.L_44:
        /*010c*/ 	.word	index@($__internal_1_$__cuda_sm20_div_rn_f64_full)
        /*0110*/ 	.word	0x00000000


	//----- nvinfo : EIATTR_FRAME_SIZE
	.align		4
.L_45:
        /*0114*/ 	.byte	0x04, 0x11
        /*0116*/ 	.short	(.L_47 - .L_46)
	.align		4
.L_46:
        /*0118*/ 	.word	index@($__internal_0_$__cuda_sm20_dblrcp_rn_slowpath_v3)
        /*011c*/ 	.word	0x00000000


	//----- nvinfo : EIATTR_FRAME_SIZE
	.align		4
.L_47:
        /*0120*/ 	.byte	0x04, 0x11
        /*0122*/ 	.short	(.L_49 - .L_48)
	.align		4
.L_48:
        /*0124*/ 	.word	index@(_Z28small_svd_even_column_1_warpPdiiS_S_S_Pi)
        /*0128*/ 	.word	0x00000000


	//----- nvinfo : EIATTR_MIN_STACK_SIZE
	.align		4
.L_49:
        /*012c*/ 	.byte	0x04, 0x12
        /*012e*/ 	.short	(.L_51 - .L_50)
	.align		4
.L_50:
        /*0130*/ 	.word	index@(_Z28small_svd_even_column_1_warpPdiiS_S_S_Pi)
        /*0134*/ 	.word	0x00000000


	//----- nvinfo : EIATTR_MIN_STACK_SIZE
	.align		4
.L_51:
        /*0138*/ 	.byte	0x04, 0x12
        /*013a*/ 	.short	(.L_53 - .L_52)
	.align		4
.L_52:
        /*013c*/ 	.word	index@(_Z26small_svd_odd_column_transPdiiS_S_S_Pi)
        /*0140*/ 	.word	0x00000000


	//----- nvinfo : EIATTR_MIN_STACK_SIZE
	.align		4
.L_53:
        /*0144*/ 	.byte	0x04, 0x12
        /*0146*/ 	.short	(.L_55 - .L_54)
	.align		4
.L_54:
        /*0148*/ 	.word	index@(_Z27small_svd_even_column_transPdiiS_S_S_Pi)
        /*014c*/ 	.word	0x00000000


	//----- nvinfo : EIATTR_MIN_STACK_SIZE
	.align		4
.L_55:
        /*0150*/ 	.byte	0x04, 0x12
        /*0152*/ 	.short	(.L_57 - .L_56)
	.align		4
.L_56:
        /*0154*/ 	.word	index@(_Z20small_svd_odd_columnPdiiS_S_S_Pi)
        /*0158*/ 	.word	0x00000000


	//----- nvinfo : EIATTR_MIN_STACK_SIZE
	.align		4
.L_57:
        /*015c*/ 	.byte	0x04, 0x12
        /*015e*/ 	.short	(.L_59 - .L_58)
	.align		4
.L_58:
        /*0160*/ 	.word	index@(_Z21small_svd_even_columnPdiiS_S_S_Pi)
        /*0164*/ 	.word	0x00000000
.L_59:


//--------------------- .nv.compat                --------------------------
	.section	.nv.compat,"",@"SHT_CUDA_COMPAT_INFO"
	.align	4
        /*0000*/ 	.byte	0x02, 0x09, 0x00, 0x00, 0x02, 0x02, 0x01, 0x00, 0x02, 0x05, 0x05, 0x00, 0x03, 0x07, 0x01, 0x01
        /*0010*/ 	.byte	0x02, 0x03, 0x00, 0x00, 0x02, 0x06, 0x01, 0x00, 0x04, 0x0b, 0x08, 0x00, 0x01, 0x00, 0x00, 0x00
        /*0020*/ 	.byte	0x00, 0x00, 0x00, 0x00


//--------------------- .nv.info._Z28small_svd_even_column_1_warpPdiiS_S_S_Pi --------------------------
	.section	.nv.info._Z28small_svd_even_column_1_warpPdiiS_S_S_Pi,"",@"SHT_CUDA_INFO"
	.sectionflags	@""
	.align	4


	//----- nvinfo : EIATTR_CUDA_API_VERSION
	.align		4
        /*0000*/ 	.byte	0x04, 0x37
        /*0002*/ 	.short	(.L_61 - .L_60)
.L_60:
        /*0004*/ 	.word	0x00000082


	//----- nvinfo : EIATTR_KPARAM_INFO
	.align		4
.L_61:
        /*0008*/ 	.byte	0x04, 0x17
        /*000a*/ 	.short	(.L_63 - .L_62)
.L_62:
        /*000c*/ 	.word	0x00000000
        /*0010*/ 	.short	0x0006
        /*0012*/ 	.short	0x0028
        /*0014*/ 	.byte	0x00, 0xf5, 0x21, 0x00


	//----- nvinfo : EIATTR_KPARAM_INFO
	.align		4
.L_63:
        /*0018*/ 	.byte	0x04, 0x17
        /*001a*/ 	.short	(.L_65 - .L_64)
.L_64:
        /*001c*/ 	.word	0x00000000
        /*0020*/ 	.short	0x0005
        /*0022*/ 	.short	0x0020
        /*0024*/ 	.byte	0x00, 0xf5, 0x21, 0x00


	//----- nvinfo : EIATTR_KPARAM_INFO
	.align		4
.L_65:
        /*0028*/ 	.byte	0x04, 0x17
        /*002a*/ 	.short	(.L_67 - .L_66)
.L_66:
        /*002c*/ 	.word	0x00000000
        /*0030*/ 	.short	0x0004
        /*0032*/ 	.short	0x0018
        /*0034*/ 	.byte	0x00, 0xf5, 0x21, 0x00


	//----- nvinfo : EIATTR_KPARAM_INFO
	.align		4
.L_67:
        /*0038*/ 	.byte	0x04, 0x17
        /*003a*/ 	.short	(.L_69 - .L_68)
.L_68:
        /*003c*/ 	.word	0x00000000
        /*0040*/ 	.short	0x0003
        /*0042*/ 	.short	0x0010
        /*0044*/ 	.byte	0x00, 0xf5, 0x21, 0x00


	//----- nvinfo : EIATTR_KPARAM_INFO
	.align		4
.L_69:
        /*0048*/ 	.byte	0x04, 0x17
        /*004a*/ 	.short	(.L_71 - .L_70)
.L_70:
        /*004c*/ 	.word	0x00000000
        /*0050*/ 	.short	0x0002
        /*0052*/ 	.short	0x000c
        /*0054*/ 	.byte	0x00, 0xf0, 0x11, 0x00


	//----- nvinfo : EIATTR_KPARAM_INFO
	.align		4
.L_71:
        /*0058*/ 	.byte	0x04, 0x17
        /*005a*/ 	.short	(.L_73 - .L_72)
.L_72:
        /*005c*/ 	.word	0x00000000
        /*0060*/ 	.short	0x0001
        /*0062*/ 	.short	0x0008
        /*0064*/ 	.byte	0x00, 0xf0, 0x11, 0x00


	//----- nvinfo : EIATTR_KPARAM_INFO
	.align		4
.L_73:
        /*0068*/ 	.byte	0x04, 0x17
        /*006a*/ 	.short	(.L_75 - .L_74)
.L_74:
        /*006c*/ 	.word	0x00000000
        /*0070*/ 	.short	0x0000
        /*0072*/ 	.short	0x0000
        /*0074*/ 	.byte	0x00, 0xf5, 0x21, 0x00


	//----- nvinfo : EIATTR_SPARSE_MMA_MASK
	.align		4
.L_75:
        /*0078*/ 	.byte	0x03, 0x50
        /*007a*/ 	.short	0x0000


	//----- nvinfo : EIATTR_MAXREG_COUNT
	.align		4
        /*007c*/ 	.byte	0x03, 0x1b
        /*007e*/ 	.short	0x00ff


	//----- nvinfo : EIATTR_NUM_BARRIERS
	.align		4
        /*0080*/ 	.byte	0x02, 0x4c
        /*0082*/ 	.byte	0x01
	.zero		1


	//----- nvinfo : EIATTR_MERCURY_ISA_VERSION
	.align		4
        /*0084*/ 	.byte	0x03, 0x5f
        /*0086*/ 	.short	0x0101


	//----- nvinfo : EIATTR_UNUSED_LOAD_BYTE_OFFSET
	.align		4
        /*0088*/ 	.byte	0x04, 0x44
        /*008a*/ 	.short	(.L_77 - .L_76)


	//   ....[0]....
.L_76:
        /*008c*/ 	.word	0x00001dd0
        /*0090*/ 	.word	0x00000fff


	//----- nvinfo : EIATTR_COOP_GROUP_MASK_REGIDS
	.align		4
.L_77:
        /*0094*/ 	.byte	0x04, 0x29
        /*0096*/ 	.short	(.L_79 - .L_78)


	//   ....[0]....
.L_78:
        /*0098*/ 	.word	0xffffffff


	//   ....[1]....
        /*009c*/ 	.word	0xffffffff


	//   ....[2]....
        /*00a0*/ 	.word	0xffffffff


	//   ....[3]....
        /*00a4*/ 	.word	0xffffffff


	//   ....[4]....
        /*00a8*/ 	.word	0xffffffff


	//   ....[5]....
        /*00ac*/ 	.word	0xffffffff


	//   ....[6]....
        /*00b0*/ 	.word	0xffffffff


	//   ....[7]....
        /*00b4*/ 	.word	0xffffffff


	//   ....[8]....
        /*00b8*/ 	.word	0xffffffff


	//   ....[9]....
        /*00bc*/ 	.word	0xffffffff


	//   ....[10]....
        /*00c0*/ 	.word	0xffffffff


	//   ....[11]....
        /*00c4*/ 	.word	0xffffffff


	//   ....[12]....
        /*00c8*/ 	.word	0xffffffff


	//   ....[13]....
        /*00cc*/ 	.word	0xffffffff


	//   ....[14]....
        /*00d0*/ 	.word	0xffffffff


	//   ....[15]....
        /*00d4*/ 	.word	0xffffffff


	//   ....[16]....
        /*00d8*/ 	.word	0xffffffff


	//   ....[17]....
        /*00dc*/ 	.word	0xffffffff


	//   ....[18]....
        /*00e0*/ 	.word	0xffffffff


	//   ....[19]....
        /*00e4*/ 	.word	0xffffffff


	//   ....[20]....
        /*00e8*/ 	.word	0xffffffff


	//   ....[21]....
        /*00ec*/ 	.word	0xffffffff


	//   ....[22]....
        /*00f0*/ 	.word	0xffffffff


	//   ....[23]....
        /*00f4*/ 	.word	0xffffffff


	//   ....[24]....
        /*00f8*/ 	.word	0xffffffff


	//   ....[25]....
        /*00fc*/ 	.word	0xffffffff


	//   ....[26]....
        /*0100*/ 	.word	0xffffffff


	//   ....[27]....
        /*0104*/ 	.word	0xffffffff


	//   ....[28]....
        /*0108*/ 	.word	0xffffffff


	//   ....[29]....
        /*010c*/ 	.word	0xffffffff


	//   ....[30]....
        /*0110*/ 	.word	0xffffffff


	//   ....[31]....
        /*0114*/ 	.word	0xffffffff


	//   ....[32]....
        /*0118*/ 	.word	0x0500000c


	//   ....[33]....
        /*011c*/ 	.word	0x0500000c


	//   ....[34]....
        /*0120*/ 	.word	0x0500000c


	//   ....[35]....
        /*0124*/ 	.word	0x0500000c


	//   ....[36]....
        /*0128*/ 	.word	0x0500000c


	//   ....[37]....
        /*012c*/ 	.word	0x0500000c


	//   ....[38]....
        /*0130*/ 	.word	0x0500000c


	//   ....[39]....
        /*0134*/ 	.word	0x0500000c


	//   ....[40]....
        /*0138*/ 	.word	0x0500000c


	//   ....[41]....
        /*013c*/ 	.word	0x0500000c


	//   ....[42]....
        /*0140*/ 	.word	0x0500000c


	//   ....[43]....
        /*0144*/ 	.word	0x0500000c


	//   ....[44]....
        /*0148*/ 	.word	0x0500000c


	//   ....[45]....
        /*014c*/ 	.word	0x0500000c


	//   ....[46]....
        /*0150*/ 	.word	0x0500000c


	//   ....[47]....
        /*0154*/ 	.word	0x0500000c


	//   ....[48]....
        /*0158*/ 	.word	0x0500000c


	//   ....[49]....
        /*015c*/ 	.word	0x0500000c


	//   ....[50]....
        /*0160*/ 	.word	0x0500000c


	//   ....[51]....
        /*0164*/ 	.word	0x0500000c


	//   ....[52]....
        /*0168*/ 	.word	0x0500000c


	//   ....[53]....
        /*016c*/ 	.word	0x0500000c


	//   ....[54]....
        /*0170*/ 	.word	0x0500000c


	//   ....[55]....
        /*0174*/ 	.word	0x0500000c


	//   ....[56]....
        /*0178*/ 	.word	0x0500000c


	//   ....[57]....
        /*017c*/ 	.word	0x0500000c


	//   ....[58]....
        /*0180*/ 	.word	0x0500000c


	//   ....[59]....
        /*0184*/ 	.word	0x0500000c


	//   ....[60]....
        /*0188*/ 	.word	0x0500000c


	//   ....[61]....
        /*018c*/ 	.word	0x0500000c


	//   ....[62]....
        /*0190*/ 	.word	0x0500000c


	//   ....[63]....
        /*0194*/ 	.word	0x0500000c


	//----- nvinfo : EIATTR_COOP_GROUP_INSTR_OFFSETS
	.align		4
.L_79:
        /*0198*/ 	.byte	0x04, 0x28
        /*019a*/ 	.short	(.L_81 - .L_80)


	//   ....[0]....
.L_80:
        /*019c*/ 	.word	0x00000c20


	//   ....[1]....
        /*01a0*/ 	.word	0x00000c30


	//   ....[2]....
        /*01a4*/ 	.word	0x00000c40


	//   ....[3]....
        /*01a8*/ 	.word	0x00000c50


	//   ....[4]....
        /*01ac*/ 	.word	0x00000c70


	//   ....[5]....
        /*01b0*/ 	.word	0x00000c90


	//   ....[6]....
        /*01b4*/ 	.word	0x00000ca0


	//   ....[7]....
        /*01b8*/ 	.word	0x00000cb0


	//   ....[8]....
        /*01bc*/ 	.word	0x00000cd0


	//   ....[9]....
        /*01c0*/ 	.word	0x00000cf0


	//   ....[10]....
        /*01c4*/ 	.word	0x00000d00


	//   ....[11]....
        /*01c8*/ 	.word	0x00000d10


	//   ....[12]....
        /*01cc*/ 	.word	0x00000d30


	//   ....[13]....
        /*01d0*/ 	.word	0x00000d50


	//   ....[14]....
        /*01d4*/ 	.word	0x00000d60


	//   ....[15]....
        /*01d8*/ 	.word	0x00000d70


	//   ....[16]....
        /*01dc*/ 	.word	0x000020d0


	//   ....[17]....
        /*01e0*/ 	.word	0x000020e0


	//   ....[18]....
        /*01e4*/ 	.word	0x00002120


	//   ....[19]....
        /*01e8*/ 	.word	0x00002130


	//   ....[20]....
        /*01ec*/ 	.word	0x00002170


	//   ....[21]....
        /*01f0*/ 	.word	0x00002180


	//   ....[22]....
        /*01f4*/ 	.word	0x000021c0


	//   ....[23]....
        /*01f8*/ 	.word	0x000021d0


	//   ....[24]....
        /*01fc*/ 	.word	0x000029f0


	//   ....[25]....
        /*0200*/ 	.word	0x00002a00


	//   ....[26]....
        /*0204*/ 	.word	0x00002a40


	//   ....[27]....
        /*0208*/ 	.word	0x00002a50


	//   ....[28]....
        /*020c*/ 	.word	0x00002a90


	//   ....[29]....
        /*0210*/ 	.word	0x00002aa0


	//   ....[30]....
        /*0214*/ 	.word	0x00002ae0


	//   ....[31]....
        /*0218*/ 	.word	0x00002af0


	//   ....[32]....
        /*021c*/ 	.word	0x00003540


	//   ....[33]....
        /*0220*/ 	.word	0x00003590


	//   ....[34]....
        /*0224*/ 	.word	0x000035e0


	//   ....[35]....
        /*0228*/ 	.word	0x00003640


	//   ....[36]....
        /*022c*/ 	.word	0x000036a0


	//   ....[37]....
        /*0230*/ 	.word	0x00003700


	//   ....[38]....
        /*0234*/ 	.word	0x00003750


	//   ....[39]....
        /*0238*/ 	.word	0x000037b0


	//   ....[40]....
        /*023c*/ 	.word	0x00003810


	//   ....[41]....
        /*0240*/ 	.word	0x00003870


	//   ....[42]....
        /*0244*/ 	.word	0x000038c0


	//   ....[43]....
        /*0248*/ 	.word	0x00003920


	//   ....[44]....
        /*024c*/ 	.word	0x00003980


	//   ....[45]....
        /*0250*/ 	.word	0x000039e0


	//   ....[46]....
        /*0254*/ 	.word	0x00003a30


	//   ....[47]....
        /*0258*/ 	.word	0x00003a80


	//   ....[48]....
        /*025c*/ 	.word	0x00003b30


	//   ....[49]....
        /*0260*/ 	.word	0x00003b80


	//   ....[50]....
        /*0264*/ 	.word	0x00003bf0


	//   ....[51]....
        /*0268*/ 	.word	0x00003c40


	//   ....[52]....
        /*026c*/ 	.word	0x00003cb0


	//   ....[53]....
        /*0270*/ 	.word	0x00003d00


	//   ....[54]....
        /*0274*/ 	.word	0x00003d70


	//   ....[55]....
        /*0278*/ 	.word	0x00003dc0


	//   ....[56]....
        /*027c*/ 	.word	0x00003e50


	//   ....[57]....
        /*0280*/ 	.word	0x00003ee0


	//   ....[58]....
        /*0284*/ 	.word	0x00003f50


	//   ....[59]....
        /*0288*/ 	.word	0x00003fa0


	//   ....[60]....
        /*028c*/ 	.word	0x00004010


	//   ....[61]....
        /*0290*/ 	.word	0x00004060


	//   ....[62]....
        /*0294*/ 	.word	0x000040d0


	//   ....[63]....
        /*0298*/ 	.word	0x00004120


	//----- nvinfo : EIATTR_VRC_CTA_INIT_COUNT
	.align		4
.L_81:
        /*029c*/ 	.byte	0x02, 0x4a
	.zero		1
	.zero		1


	//----- nvinfo : EIATTR_EXIT_INSTR_OFFSETS
	.align		4
        /*02a0*/ 	.byte	0x04, 0x1c
        /*02a2*/ 	.short	(.L_83 - .L_82)


	//   ....[0]....
.L_82:
        /*02a4*/ 	.word	0x00001f50


	//   ....[1]....
        /*02a8*/ 	.word	0x000034e0


	//----- nvinfo : EIATTR_CRS_STACK_SIZE
	.align		4
.L_83:
        /*02ac*/ 	.byte	0x04, 0x1e
        /*02ae*/ 	.short	(.L_85 - .L_84)
.L_84:
        /*02b0*/ 	.word	0x00000000


	//----- nvinfo : EIATTR_CBANK_PARAM_SIZE
	.align		4
.L_85:
        /*02b4*/ 	.byte	0x03, 0x19
        /*02b6*/ 	.short	0x0030


	//----- nvinfo : EIATTR_PARAM_CBANK
	.align		4
        /*02b8*/ 	.byte	0x04, 0x0a
        /*02ba*/ 	.short	(.L_87 - .L_86)
	.align		4
.L_86:
        /*02bc*/ 	.word	index@(.nv.constant0._Z28small_svd_even_column_1_warpPdiiS_S_S_Pi)
        /*02c0*/ 	.short	0x0380
        /*02c2*/ 	.short	0x0030


	//----- nvinfo : EIATTR_SW_WAR
	.align		4
.L_87:
        /*02c4*/ 	.byte	0x04, 0x36
        /*02c6*/ 	.short	(.L_89 - .L_88)
.L_88:
        /*02c8*/ 	.word	0x00000008
.L_89:


//--------------------- .nv.info._Z26small_svd_odd_column_transPdiiS_S_S_Pi --------------------------
	.section	.nv.info._Z26small_svd_odd_column_transPdiiS_S_S_Pi,"",@"SHT_CUDA_INFO"
	.sectionflags	@""
	.align	4


	//----- nvinfo : EIATTR_CUDA_API_VERSION
	.align		4
        /*0000*/ 	.byte	0x04, 0x37
        /*0002*/ 	.short	(.L_91 - .L_90)
.L_90:
        /*0004*/ 	.word	0x00000082


	//----- nvinfo : EIATTR_KPARAM_INFO
	.align		4
.L_91:
        /*0008*/ 	.byte	0x04, 0x17
        /*000a*/ 	.short	(.L_93 - .L_92)
.L_92:
        /*000c*/ 	.word	0x00000000
        /*0010*/ 	.short	0x0006
        /*0012*/ 	.short	0x0028
        /*0014*/ 	.byte	0x00, 0xf5, 0x21, 0x00


	//----- nvinfo : EIATTR_KPARAM_INFO
	.align		4
.L_93:
        /*0018*/ 	.byte	0x04, 0x17
        /*001a*/ 	.short	(.L_95 - .L_94)
.L_94:
        /*001c*/ 	.word	0x00000000
        /*0020*/ 	.short	0x0005
        /*0022*/ 	.short	0x0020
        /*0024*/ 	.byte	0x00, 0xf5, 0x21, 0x00


	//----- nvinfo : EIATTR_KPARAM_INFO
	.align		4
.L_95:
        /*0028*/ 	.byte	0x04, 0x17
        /*002a*/ 	.short	(.L_97 - .L_96)
.L_96:
        /*002c*/ 	.word	0x00000000
        /*0030*/ 	.short	0x0004
        /*0032*/ 	.short	0x0018
        /*0034*/ 	.byte	0x00, 0xf5, 0x21, 0x00


	//----- nvinfo : EIATTR_KPARAM_INFO
	.align		4
.L_97:
        /*0038*/ 	.byte	0x04, 0x17
        /*003a*/ 	.short	(.L_99 - .L_98)
.L_98:
        /*003c*/ 	.word	0x00000000
        /*0040*/ 	.short	0x0003
        /*0042*/ 	.short	0x0010
        /*0044*/ 	.byte	0x00, 0xf5, 0x21, 0x00


	//----- nvinfo : EIATTR_KPARAM_INFO
	.align		4
.L_99:
        /*0048*/ 	.byte	0x04, 0x17
        /*004a*/ 	.short	(.L_101 - .L_100)
.L_100:
        /*004c*/ 	.word	0x00000000
        /*0050*/ 	.short	0x0002
        /*0052*/ 	.short	0x000c
        /*0054*/ 	.byte	0x00, 0xf0, 0x11, 0x00


	//----- nvinfo : EIATTR_KPARAM_INFO
	.align		4
.L_101:
        /*0058*/ 	.byte	0x04, 0x17
        /*005a*/ 	.short	(.L_103 - .L_102)
.L_102:
        /*005c*/ 	.word	0x00000000
        /*0060*/ 	.short	0x0001
        /*0062*/ 	.short	0x0008
        /*0064*/ 	.byte	0x00, 0xf0, 0x11, 0x00


	//----- nvinfo : EIATTR_KPARAM_INFO
	.align		4
.L_103:
        /*0068*/ 	.byte	0x04, 0x17
        /*006a*/ 	.short	(.L_105 - .L_104)
.L_104:
        /*006c*/ 	.word	0x00000000
        /*0070*/ 	.short	0x0000
        /*0072*/ 	.short	0x0000
        /*0074*/ 	.byte	0x00, 0xf5, 0x21, 0x00


	//----- nvinfo : EIATTR_SPARSE_MMA_MASK
	.align		4
.L_105:
        /*0078*/ 	.byte	0x03, 0x50
        /*007a*/ 	.short	0x0000


	//----- nvinfo : EIATTR_MAXREG_COUNT
	.align		4
        /*007c*/ 	.byte	0x03, 0x1b
        /*007e*/ 	.short	0x00ff


	//----- nvinfo : EIATTR_NUM_BARRIERS
	.align		4
        /*0080*/ 	.byte	0x02, 0x4c
        /*0082*/ 	.byte	0x01
	.zero		1


	//----- nvinfo : EIATTR_MERCURY_ISA_VERSION
	.align		4
        /*0084*/ 	.byte	0x03, 0x5f
        /*0086*/ 	.short	0x0101


	//----- nvinfo : EIATTR_UNUSED_LOAD_BYTE_OFFSET
	.align		4
        /*0088*/ 	.byte	0x04, 0x44
        /*008a*/ 	.short	(.L_107 - .L_106)


	//   ....[0]....
.L_106:
        /*008c*/ 	.word	0x00002140
        /*0090*/ 	.word	0x00000fff


	//----- nvinfo : EIATTR_COOP_GROUP_MASK_REGIDS
	.align		4
.L_107:
        /*0094*/ 	.byte	0x04, 0x29
        /*0096*/ 	.short	(.L_109 - .L_108)


	//   ....[0]....
.L_108:
        /*0098*/ 	.word	0xffffffff


	//   ....[1]....
        /*009c*/ 	.word	0xffffffff


	//   ....[2]....
        /*00a0*/ 	.word	0xffffffff


	//   ....[3]....
        /*00a4*/ 	.word	0xffffffff


	//   ....[4]....
        /*00a8*/ 	.word	0xffffffff


	//   ....[5]....
        /*00ac*/ 	.word	0xffffffff


	//   ....[6]....
        /*00b0*/ 	.word	0xffffffff


	//   ....[7]....
        /*00b4*/ 	.word	0xffffffff


	//   ....[8]....
        /*00b8*/ 	.word	0xffffffff


	//   ....[9]....
        /*00bc*/ 	.word	0xffffffff


	//   ....[10]....
        /*00c0*/ 	.word	0xffffffff


	//   ....[11]....
        /*00c4*/ 	.word	0xffffffff


	//   ....[12]....
        /*00c8*/ 	.word	0xffffffff


	//   ....[13]....
        /*00cc*/ 	.word	0xffffffff


	//   ....[14]....
        /*00d0*/ 	.word	0xffffffff


	//   ....[15]....
        /*00d4*/ 	.word	0xffffffff


	//   ....[16]....
        /*00d8*/ 	.word	0xffffffff


	//   ....[17]....
        /*00dc*/ 	.word	0xffffffff


	//   ....[18]....
        /*00e0*/ 	.word	0xffffffff


	//   ....[19]....
        /*00e4*/ 	.word	0xffffffff


	//   ....[20]....
        /*00e8*/ 	.word	0xffffffff


	//   ....[21]....
        /*00ec*/ 	.word	0xffffffff


	//   ....[22]....
        /*00f0*/ 	.word	0xffffffff


	//   ....[23]....
        /*00f4*/ 	.word	0xffffffff


	//   ....[24]....
        /*00f8*/ 	.word	0xffffffff


	//   ....[25]....
        /*00fc*/ 	.word	0xffffffff


	//   ....[26]....
        /*0100*/ 	.word	0xffffffff


	//   ....[27]....
        /*0104*/ 	.word	0xffffffff


	//   ....[28]....
        /*0108*/ 	.word	0xffffffff


	//   ....[29]....
        /*010c*/ 	.word	0xffffffff


	//   ....[30]....
        /*0110*/ 	.word	0xffffffff


	//   ....[31]....
        /*0114*/ 	.word	0xffffffff


	//   ....[32]....
        /*0118*/ 	.word	0x0500000c


	//   ....[33]....
        /*011c*/ 	.word	0x0500000c


	//   ....[34]....
        /*0120*/ 	.word	0x0500000c


	//   ....[35]....
        /*0124*/ 	.word	0x0500000c


	//   ....[36]....
        /*0128*/ 	.word	0x0500000c


	//   ....[37]....
        /*012c*/ 	.word	0x0500000c


	//   ....[38]....
        /*0130*/ 	.word	0x0500000c


	//   ....[39]....
        /*0134*/ 	.word	0x0500000c


	//   ....[40]....
        /*0138*/ 	.word	0x0500000c


	//   ....[41]....
        /*013c*/ 	.word	0x0500000c


	//   ....[42]....
        /*0140*/ 	.word	0x0500000c


	//   ....[43]....
        /*0144*/ 	.word	0x0500000c


	//   ....[44]....
        /*0148*/ 	.word	0x0500000c


	//   ....[45]....
        /*014c*/ 	.word	0x0500000c


	//   ....[46]....
        /*0150*/ 	.word	0x0500000c


	//   ....[47]....
        /*0154*/ 	.word	0x0500000c


	//   ....[48]....
        /*0158*/ 	.word	0x0500000c


	//   ....[49]....
        /*015c*/ 	.word	0x0500000c


	//   ....[50]....
        /*0160*/ 	.word	0x0500000c


	//   ....[51]....
        /*0164*/ 	.word	0x0500000c


	//   ....[52]....
        /*0168*/ 	.word	0x0500000c


	//   ....[53]....
        /*016c*/ 	.word	0x0500000c


	//   ....[54]....
        /*0170*/ 	.word	0x0500000c


	//   ....[55]....
        /*0174*/ 	.word	0x0500000c


	//----- nvinfo : EIATTR_COOP_GROUP_INSTR_OFFSETS
	.align		4
.L_109:
        /*0178*/ 	.byte	0x04, 0x28
        /*017a*/ 	.short	(.L_111 - .L_110)


	//   ....[0]....
.L_110:
        /*017c*/ 	.word	0x00000c50


	//   ....[1]....
        /*0180*/ 	.word	0x00000c60


	//   ....[2]....
        /*0184*/ 	.word	0x00000c70


	//   ....[3]....
        /*0188*/ 	.word	0x00000c80


	//   ....[4]....
        /*018c*/ 	.word	0x00000cb0


	//   ....[5]....
        /*0190*/ 	.word	0x00000cd0


	//   ....[6]....
        /*0194*/ 	.word	0x00000cf0


	//   ....[7]....
        /*0198*/ 	.word	0x00000d00


	//   ....[8]....
        /*019c*/ 	.word	0x00000d50


	//   ....[9]....
        /*01a0*/ 	.word	0x00000d70


	//   ....[10]....
        /*01a4*/ 	.word	0x00000d90


	//   ....[11]....
        /*01a8*/ 	.word	0x00000da0


	//   ....[12]....
        /*01ac*/ 	.word	0x00000df0


	//   ....[13]....
        /*01b0*/ 	.word	0x00000e10


	//   ....[14]....
        /*01b4*/ 	.word	0x00000e30


	//   ....[15]....
        /*01b8*/ 	.word	0x00000e40


	//   ....[16]....
        /*01bc*/ 	.word	0x00002370


	//   ....[17]....
        /*01c0*/ 	.word	0x00002380


	//   ....[18]....
        /*01c4*/ 	.word	0x000023a0


	//   ....[19]....
        /*01c8*/ 	.word	0x000023b0


	//   ....[20]....
        /*01cc*/ 	.word	0x000023f0


	//   ....[21]....
        /*01d0*/ 	.word	0x00002400


	//   ....[22]....
        /*01d4*/ 	.word	0x00002420


	//   ....[23]....
        /*01d8*/ 	.word	0x00002430


	//   ....[24]....
        /*01dc*/ 	.word	0x00002e30


	//   ....[25]....
        /*01e0*/ 	.word	0x00002e40


	//   ....[26]....
        /*01e4*/ 	.word	0x00002e80


	//   ....[27]....
        /*01e8*/ 	.word	0x00002e90


	//   ....[28]....
        /*01ec*/ 	.word	0x00002ed0


	//   ....[29]....
        /*01f0*/ 	.word	0x00002ee0


	//   ....[30]....
        /*01f4*/ 	.word	0x00002f20


	//   ....[31]....
        /*01f8*/ 	.word	0x00002f30


	//   ....[32]....
        /*01fc*/ 	.word	0x00003d10


	//   ....[33]....
        /*0200*/ 	.word	0x00003d60


	//   ....[34]....
        /*0204*/ 	.word	0x00003db0


	//   ....[35]....
        /*0208*/ 	.word	0x00003e10


	//   ....[36]....
        /*020c*/ 	.word	0x00003e70


	//   ....[37]....
        /*0210*/ 	.word	0x00003ec0


	//   ....[38]....
        /*0214*/ 	.word	0x00003f60


	//   ....[39]....
        /*0218*/ 	.word	0x00003fb0


	//   ....[40]....
        /*021c*/ 	.word	0x00004060


	//   ....[41]....
        /*0220*/ 	.word	0x000040b0


	//   ....[42]....
        /*0224*/ 	.word	0x00004150


	//   ....[43]....
        /*0228*/ 	.word	0x000041a0


	//   ....[44]....
        /*022c*/ 	.word	0x00004250


	//   ....[45]....
        /*0230*/ 	.word	0x000042a0


	//   ....[46]....
        /*0234*/ 	.word	0x00004340


	//   ....[47]....
        /*0238*/ 	.word	0x00004390


	//   ....[48]....
        /*023c*/ 	.word	0x00004460


	//   ....[49]....
        /*0240*/ 	.word	0x000044b0


	//   ....[50]....
        /*0244*/ 	.word	0x00004520


	//   ....[51]....
        /*0248*/ 	.word	0x00004570


	//   ....[52]....
        /*024c*/ 	.word	0x000045e0


	//   ....[53]....
        /*0250*/ 	.word	0x00004630


	//   ....[54]....
        /*0254*/ 	.word	0x000046a0


	//   ....[55]....
        /*0258*/ 	.word	0x000046f0


	//----- nvinfo : EIATTR_VRC_CTA_INIT_COUNT
	.align		4
.L_111:
        /*025c*/ 	.byte	0x02, 0x4a
	.zero		1
	.zero		1


	//----- nvinfo : EIATTR_EXIT_INSTR_OFFSETS
	.align		4
        /*0260*/ 	.byte	0x04, 0x1c
        /*0262*/ 	.short	(.L_113 - .L_112)


	//   ....[0]....
.L_112:
        /*0264*/ 	.word	0x00003cb0


	//----- nvinfo : EIATTR_CRS_STACK_SIZE
	.align		4
.L_113:
        /*0268*/ 	.byte	0x04, 0x1e
        /*026a*/ 	.short	(.L_115 - .L_114)
.L_114:
        /*026c*/ 	.word	0x00000000


	//----- nvinfo : EIATTR_CBANK_PARAM_SIZE
	.align		4
.L_115:
        /*0270*/ 	.byte	0x03, 0x19
        /*0272*/ 	.short	0x0030


	//----- nvinfo : EIATTR_PARAM_CBANK
	.align		4
        /*0274*/ 	.byte	0x04, 0x0a
        /*0276*/ 	.short	(.L_117 - .L_116)
	.align		4
.L_116:
        /*0278*/ 	.word	index@(.nv.constant0._Z26small_svd_odd_column_transPdiiS_S_S_Pi)
        /*027c*/ 	.short	0x0380
        /*027e*/ 	.short	0x0030


	//----- nvinfo : EIATTR_SW_WAR
	.align		4
.L_117:
        /*0280*/ 	.byte	0x04, 0x36
        /*0282*/ 	.short	(.L_119 - .L_118)
.L_118:
        /*0284*/ 	.word	0x00000008
.L_119:


//--------------------- .nv.info._Z27small_svd_even_column_transPdiiS_S_S_Pi --------------------------
	.section	.nv.info._Z27small_svd_even_column_transPdiiS_S_S_Pi,"",@"SHT_CUDA_INFO"
	.sectionflags	@""
	.align	4


	//----- nvinfo : EIATTR_CUDA_API_VERSION
	.align		4
        /*0000*/ 	.byte	0x04, 0x37
        /*0002*/ 	.short	(.L_121 - .L_120)
.L_120:
        /*0004*/ 	.word	0x00000082


	//----- nvinfo : EIATTR_KPARAM_INFO
	.align		4
.L_121:
        /*0008*/ 	.byte	0x04, 0x17
        /*000a*/ 	.short	(.L_123 - .L_122)
.L_122:
        /*000c*/ 	.word	0x00000000
        /*0010*/ 	.short	0x0006
        /*0012*/ 	.short	0x0028
        /*0014*/ 	.byte	0x00, 0xf5, 0x21, 0x00


	//----- nvinfo : EIATTR_KPARAM_INFO
	.align		4
.L_123:
        /*0018*/ 	.byte	0x04, 0x17
        /*001a*/ 	.short	(.L_125 - .L_124)
.L_124:
        /*001c*/ 	.word	0x00000000
        /*0020*/ 	.short	0x0005
        /*0022*/ 	.short	0x0020
        /*0024*/ 	.byte	0x00, 0xf5, 0x21, 0x00


	//----- nvinfo : EIATTR_KPARAM_INFO
	.align		4
.L_125:
        /*0028*/ 	.byte	0x04, 0x17
        /*002a*/ 	.short	(.L_127 - .L_126)
.L_126:
        /*002c*/ 	.word	0x00000000
        /*0030*/ 	.short	0x0004
        /*0032*/ 	.short	0x0018
        /*0034*/ 	.byte	0x00, 0xf5, 0x21, 0x00


	//----- nvinfo : EIATTR_KPARAM_INFO
	.align		4
.L_127:
        /*0038*/ 	.byte	0x04, 0x17
        /*003a*/ 	.short	(.L_129 - .L_128)
.L_128:
        /*003c*/ 	.word	0x00000000
        /*0040*/ 	.short	0x0003
        /*0042*/ 	.short	0x0010
        /*0044*/ 	.byte	0x00, 0xf5, 0x21, 0x00


	//----- nvinfo : EIATTR_KPARAM_INFO
	.align		4
.L_129:
        /*0048*/ 	.byte	0x04, 0x17
        /*004a*/ 	.short	(.L_131 - .L_130)
.L_130:
        /*004c*/ 	.word	0x00000000
        /*0050*/ 	.short	0x0002
        /*0052*/ 	.short	0x000c
        /*0054*/ 	.byte	0x00, 0xf0, 0x11, 0x00


	//----- nvinfo : EIATTR_KPARAM_INFO
	.align		4
.L_131:
        /*0058*/ 	.byte	0x04, 0x17
        /*005a*/ 	.short	(.L_133 - .L_132)
.L_132:
        /*005c*/ 	.word	0x00000000
        /*0060*/ 	.short	0x0001
        /*0062*/ 	.short	0x0008
        /*0064*/ 	.byte	0x00, 0xf0, 0x11, 0x00


	//----- nvinfo : EIATTR_KPARAM_INFO
	.align		4
.L_133:
        /*0068*/ 	.byte	0x04, 0x17
        /*006a*/ 	.short	(.L_135 - .L_134)
.L_134:
        /*006c*/ 	.word	0x00000000
        /*0070*/ 	.short	0x0000
        /*0072*/ 	.short	0x0000
        /*0074*/ 	.byte	0x00, 0xf5, 0x21, 0x00


	//----- nvinfo : EIATTR_SPARSE_MMA_MASK
	.align		4
.L_135:
        /*0078*/ 	.byte	0x03, 0x50
        /*007a*/ 	.short	0x0000


	//----- nvinfo : EIATTR_MAXREG_COUNT
	.align		4
        /*007c*/ 	.byte	0x03, 0x1b
        /*007e*/ 	.short	0x00ff


	//----- nvinfo : EIATTR_NUM_BARRIERS
	.align		4
        /*0080*/ 	.byte	0x02, 0x4c
        /*0082*/ 	.byte	0x01
	.zero		1


	//----- nvinfo : EIATTR_MERCURY_ISA_VERSION
	.align		4
        /*0084*/ 	.byte	0x03, 0x5f
        /*0086*/ 	.short	0x0101


	//----- nvinfo : EIATTR_UNUSED_LOAD_BYTE_OFFSET
	.align		4
        /*0088*/ 	.byte	0x04, 0x44
        /*008a*/ 	.short	(.L_137 - .L_136)


	//   ....[0]....
.L_136:
        /*008c*/ 	.word	0x00001e10
        /*0090*/ 	.word	0x00000fff


	//----- nvinfo : EIATTR_COOP_GROUP_MASK_REGIDS
	.align		4
.L_137:
        /*0094*/ 	.byte	0x04, 0x29
        /*0096*/ 	.short	(.L_139 - .L_138)


	//   ....[0]....
.L_138:
        /*0098*/ 	.word	0xffffffff


	//   ....[1]....
        /*009c*/ 	.word	0xffffffff


	//   ....[2]....
        /*00a0*/ 	.word	0xffffffff


	//   ....[3]....
        /*00a4*/ 	.word	0xffffffff


	//   ....[4]....
        /*00a8*/ 	.word	0xffffffff


	//   ....[5]....
        /*00ac*/ 	.word	0xffffffff


	//   ....[6]....
        /*00b0*/ 	.word	0xffffffff


	//   ....[7]....
        /*00b4*/ 	.word	0xffffffff


	//   ....[8]....
        /*00b8*/ 	.word	0xffffffff


	//   ....[9]....
        /*00bc*/ 	.word	0xffffffff


	//   ....[10]....
        /*00c0*/ 	.word	0xffffffff


	//   ....[11]....
        /*00c4*/ 	.word	0xffffffff


	//   ....[12]....
        /*00c8*/ 	.word	0xffffffff


	//   ....[13]....
        /*00cc*/ 	.word	0xffffffff


	//   ....[14]....
        /*00d0*/ 	.word	0xffffffff


	//   ....[15]....
        /*00d4*/ 	.word	0xffffffff


	//   ....[16]....
        /*00d8*/ 	.word	0xffffffff


	//   ....[17]....
        /*00dc*/ 	.word	0xffffffff


	//   ....[18]....
        /*00e0*/ 	.word	0xffffffff


	//   ....[19]....
        /*00e4*/ 	.word	0xffffffff


	//   ....[20]....
        /*00e8*/ 	.word	0xffffffff


	//   ....[21]....
        /*00ec*/ 	.word	0xffffffff


	//   ....[22]....
        /*00f0*/ 	.word	0xffffffff


	//   ....[23]....
        /*00f4*/ 	.word	0xffffffff


	//   ....[24]....
        /*00f8*/ 	.word	0xffffffff


	//   ....[25]....
        /*00fc*/ 	.word	0xffffffff


	//   ....[26]....
        /*0100*/ 	.word	0xffffffff


	//   ....[27]....
        /*0104*/ 	.word	0xffffffff


	//   ....[28]....
        /*0108*/ 	.word	0xffffffff


	//   ....[29]....
        /*010c*/ 	.word	0xffffffff


	//   ....[30]....
        /*0110*/ 	.word	0xffffffff


	//   ....[31]....
        /*0114*/ 	.word	0xffffffff


	//   ....[32]....
        /*0118*/ 	.word	0x0500000c


	//   ....[33]....
        /*011c*/ 	.word	0x0500000c


	//   ....[34]....
        /*0120*/ 	.word	0x0500000c


	//   ....[35]....
        /*0124*/ 	.word	0x0500000c


	//   ....[36]....
        /*0128*/ 	.word	0x0500000c


	//   ....[37]....
        /*012c*/ 	.word	0x0500000c


	//   ....[38]....
        /*0130*/ 	.word	0x0500000c


	//   ....[39]....
        /*0134*/ 	.word	0x0500000c


	//   ....[40]....
        /*0138*/ 	.word	0x0500000c


	//   ....[41]....
        /*013c*/ 	.word	0x0500000c


	//   ....[42]....
        /*0140*/ 	.word	0x0500000c


	//   ....[43]....
        /*0144*/ 	.word	0x0500000c


	//   ....[44]....
        /*0148*/ 	.word	0x0500000c


	//   ....[45]....
        /*014c*/ 	.word	0x0500000c


	//   ....[46]....
        /*0150*/ 	.word	0x0500000c


	//   ....[47]....
        /*0154*/ 	.word	0x0500000c


	//----- nvinfo : EIATTR_COOP_GROUP_INSTR_OFFSETS
	.align		4
.L_139:
        /*0158*/ 	.byte	0x04, 0x28
        /*015a*/ 	.short	(.L_141 - .L_140)


	//   ....[0]....
.L_140:
        /*015c*/ 	.word	0x00000b60


	//   ....[1]....
        /*0160*/ 	.word	0x00000b70


	//   ....[2]....
        /*0164*/ 	.word	0x00000b80


	//   ....[3]....
        /*0168*/ 	.word	0x00000b90


	//   ....[4]....
        /*016c*/ 	.word	0x00000bb0


	//   ....[5]....
        /*0170*/ 	.word	0x00000bd0


	//   ....[6]....
        /*0174*/ 	.word	0x00000be0


	//   ....[7]....
        /*0178*/ 	.word	0x00000bf0


	//   ....[8]....
        /*017c*/ 	.word	0x00000c10


	//   ....[9]....
        /*0180*/ 	.word	0x00000c30


	//   ....[10]....
        /*0184*/ 	.word	0x00000c40


	//   ....[11]....
        /*0188*/ 	.word	0x00000c50


	//   ....[12]....
        /*018c*/ 	.word	0x00000c70


	//   ....[13]....
        /*0190*/ 	.word	0x00000c90


	//   ....[14]....
        /*0194*/ 	.word	0x00000ca0


	//   ....[15]....
        /*0198*/ 	.word	0x00000cb0


	//   ....[16]....
        /*019c*/ 	.word	0x00002040


	//   ....[17]....
        /*01a0*/ 	.word	0x00002050


	//   ....[18]....
        /*01a4*/ 	.word	0x00002070


	//   ....[19]....
        /*01a8*/ 	.word	0x00002080


	//   ....[20]....
        /*01ac*/ 	.word	0x000020c0


	//   ....[21]....
        /*01b0*/ 	.word	0x000020d0


	//   ....[22]....
        /*01b4*/ 	.word	0x000020f0


	//   ....[23]....
        /*01b8*/ 	.word	0x00002100


	//   ....[24]....
        /*01bc*/ 	.word	0x00002a10


	//   ....[25]....
        /*01c0*/ 	.word	0x00002a20


	//   ....[26]....
        /*01c4*/ 	.word	0x00002a40


	//   ....[27]....
        /*01c8*/ 	.word	0x00002a50


	//   ....[28]....
        /*01cc*/ 	.word	0x00002a70


	//   ....[29]....
        /*01d0*/ 	.word	0x00002a80


	//   ....[30]....
        /*01d4*/ 	.word	0x00002ac0


	//   ....[31]....
        /*01d8*/ 	.word	0x00002ad0


	//   ....[32]....
        /*01dc*/ 	.word	0x000037c0


	//   ....[33]....
        /*01e0*/ 	.word	0x00003810


	//   ....[34]....
        /*01e4*/ 	.word	0x00003860


	//   ....[35]....
        /*01e8*/ 	.word	0x000038c0


	//   ....[36]....
        /*01ec*/ 	.word	0x00003920


	//   ....[37]....
        /*01f0*/ 	.word	0x00003980


	//   ....[38]....
        /*01f4*/ 	.word	0x000039d0


	//   ....[39]....
        /*01f8*/ 	.word	0x00003a30


	//   ....[40]....
        /*01fc*/ 	.word	0x00003a90


	//   ....[41]....
        /*0200*/ 	.word	0x00003af0


	//   ....[42]....
        /*0204*/ 	.word	0x00003b40


	//   ....[43]....
        /*0208*/ 	.word	0x00003ba0


	//   ....[44]....
        /*020c*/ 	.word	0x00003c00


	//   ....[45]....
        /*0210*/ 	.word	0x00003c60


	//   ....[46]....
        /*0214*/ 	.word	0x00003cc0


	//   ....[47]....
        /*0218*/ 	.word	0x00003d30


	//----- nvinfo : EIATTR_VRC_CTA_INIT_COUNT
	.align		4
.L_141:
        /*021c*/ 	.byte	0x02, 0x4a
	.zero		1
	.zero		1


	//----- nvinfo : EIATTR_EXIT_INSTR_OFFSETS
	.align		4
        /*0220*/ 	.byte	0x04, 0x1c
        /*0222*/ 	.short	(.L_143 - .L_142)


	//   ....[0]....
.L_142:
        /*0224*/ 	.word	0x00003760


	//----- nvinfo : EIATTR_CRS_STACK_SIZE
	.align		4
.L_143:
        /*0228*/ 	.byte	0x04, 0x1e
        /*022a*/ 	.short	(.L_145 - .L_144)
.L_144:
        /*022c*/ 	.word	0x00000000


	//----- nvinfo : EIATTR_CBANK_PARAM_SIZE
	.align		4
.L_145:
        /*0230*/ 	.byte	0x03, 0x19
        /*0232*/ 	.short	0x0030


	//----- nvinfo : EIATTR_PARAM_CBANK
	.align		4
        /*0234*/ 	.byte	0x04, 0x0a
        /*0236*/ 	.short	(.L_147 - .L_146)
	.align		4
.L_146:
        /*0238*/ 	.word	index@(.nv.constant0._Z27small_svd_even_column_transPdiiS_S_S_Pi)
        /*023c*/ 	.short	0x0380
        /*023e*/ 	.short	0x0030


	//----- nvinfo : EIATTR_SW_WAR
	.align		4
.L_147:
        /*0240*/ 	.byte	0x04, 0x36
        /*0242*/ 	.short	(.L_149 - .L_148)
.L_148:
        /*0244*/ 	.word	0x00000008
.L_149:


//--------------------- .nv.info._Z20small_svd_odd_columnPdiiS_S_S_Pi --------------------------
	.section	.nv.info._Z20small_svd_odd_columnPdiiS_S_S_Pi,"",@"SHT_CUDA_INFO"
	.sectionflags	@""
	.align	4


	//----- nvinfo : EIATTR_CUDA_API_VERSION
	.align		4
        /*0000*/ 	.byte	0x04, 0x37
        /*0002*/ 	.short	(.L_151 - .L_150)
.L_150:
        /*0004*/ 	.word	0x00000082


	//----- nvinfo : EIATTR_KPARAM_INFO
	.align		4
.L_151:
        /*0008*/ 	.byte	0x04, 0x17
        /*000a*/ 	.short	(.L_153 - .L_152)
.L_152:
        /*000c*/ 	.word	0x00000000
        /*0010*/ 	.short	0x0006
        /*0012*/ 	.short	0x0028
        /*0014*/ 	.byte	0x00, 0xf5, 0x21, 0x00


	//----- nvinfo : EIATTR_KPARAM_INFO
	.align		4
.L_153:
        /*0018*/ 	.byte	0x04, 0x17
        /*001a*/ 	.short	(.L_155 - .L_154)
.L_154:
        /*001c*/ 	.word	0x00000000
        /*0020*/ 	.short	0x0005
        /*0022*/ 	.short	0x0020
        /*0024*/ 	.byte	0x00, 0xf5, 0x21, 0x00


	//----- nvinfo : EIATTR_KPARAM_INFO
	.align		4
.L_155:
        /*0028*/ 	.byte	0x04, 0x17
        /*002a*/ 	.short	(.L_157 - .L_156)
.L_156:
        /*002c*/ 	.word	0x00000000
        /*0030*/ 	.short	0x0004
        /*0032*/ 	.short	0x0018
        /*0034*/ 	.byte	0x00, 0xf5, 0x21, 0x00


	//----- nvinfo : EIATTR_KPARAM_INFO
	.align		4
.L_157:
        /*0038*/ 	.byte	0x04, 0x17
        /*003a*/ 	.short	(.L_159 - .L_158)
.L_158:
        /*003c*/ 	.word	0x00000000
        /*0040*/ 	.short	0x0003
        /*0042*/ 	.short	0x0010
        /*0044*/ 	.byte	0x00, 0xf5, 0x21, 0x00


	//----- nvinfo : EIATTR_KPARAM_INFO
	.align		4
.L_159:
        /*0048*/ 	.byte	0x04, 0x17
        /*004a*/ 	.short	(.L_161 - .L_160)
.L_160:
        /*004c*/ 	.word	0x00000000
        /*0050*/ 	.short	0x0002
        /*0052*/ 	.short	0x000c
        /*0054*/ 	.byte	0x00, 0xf0, 0x11, 0x00


	//----- nvinfo : EIATTR_KPARAM_INFO
	.align		4
.L_161:
        /*0058*/ 	.byte	0x04, 0x17
        /*005a*/ 	.short	(.L_163 - .L_162)
.L_162:
        /*005c*/ 	.word	0x00000000
        /*0060*/ 	.short	0x0001
        /*0062*/ 	.short	0x0008
        /*0064*/ 	.byte	0x00, 0xf0, 0x11, 0x00


	//----- nvinfo : EIATTR_KPARAM_INFO
	.align		4
.L_163:
        /*0068*/ 	.byte	0x04, 0x17
        /*006a*/ 	.short	(.L_165 - .L_164)
.L_164:
        /*006c*/ 	.word	0x00000000
        /*0070*/ 	.short	0x0000
        /*0072*/ 	.short	0x0000
        /*0074*/ 	.byte	0x00, 0xf5, 0x21, 0x00


	//----- nvinfo : EIATTR_SPARSE_MMA_MASK
	.align		4
.L_165:
        /*0078*/ 	.byte	0x03, 0x50
        /*007a*/ 	.short	0x0000


	//----- nvinfo : EIATTR_MAXREG_COUNT
	.align		4
        /*007c*/ 	.byte	0x03, 0x1b
        /*007e*/ 	.short	0x00ff


	//----- nvinfo : EIATTR_NUM_BARRIERS
	.align		4
        /*0080*/ 	.byte	0x02, 0x4c
        /*0082*/ 	.byte	0x01
	.zero		1


	//----- nvinfo : EIATTR_MERCURY_ISA_VERSION
	.align		4
        /*0084*/ 	.byte	0x03, 0x5f
        /*0086*/ 	.short	0x0101


	//----- nvinfo : EIATTR_UNUSED_LOAD_BYTE_OFFSET
	.align		4
        /*0088*/ 	.byte	0x04, 0x44
        /*008a*/ 	.short	(.L_167 - .L_166)


	//   ....[0]....
.L_166:
        /*008c*/ 	.word	0x00001ef0
        /*0090*/ 	.word	0x00000fff


	//----- nvinfo : EIATTR_COOP_GROUP_MASK_REGIDS
	.align		4
.L_167:
        /*0094*/ 	.byte	0x04, 0x29
        /*0096*/ 	.short	(.L_169 - .L_168)


	//   ....[0]....
.L_168:
        /*0098*/ 	.word	0xffffffff


	//   ....[1]....
        /*009c*/ 	.word	0xffffffff


	//   ....[2]....
        /*00a0*/ 	.word	0xffffffff


	//   ....[3]....
        /*00a4*/ 	.word	0xffffffff


	//   ....[4]....
        /*00a8*/ 	.word	0xffffffff


	//   ....[5]....
        /*00ac*/ 	.word	0xffffffff


	//   ....[6]....
        /*00b0*/ 	.word	0xffffffff


	//   ....[7]....
        /*00b4*/ 	.word	0xffffffff


	//   ....[8]....
        /*00b8*/ 	.word	0xffffffff


	//   ....[9]....
        /*00bc*/ 	.word	0xffffffff


	//   ....[10]....
        /*00c0*/ 	.word	0xffffffff


	//   ....[11]....
        /*00c4*/ 	.word	0xffffffff


	//   ....[12]....
        /*00c8*/ 	.word	0xffffffff


	//   ....[13]....
        /*00cc*/ 	.word	0xffffffff


	//   ....[14]....
        /*00d0*/ 	.word	0xffffffff


	//   ....[15]....
        /*00d4*/ 	.word	0xffffffff


	//   ....[16]....
        /*00d8*/ 	.word	0xffffffff


	//   ....[17]....
        /*00dc*/ 	.word	0xffffffff


	//   ....[18]....
        /*00e0*/ 	.word	0xffffffff


	//   ....[19]....
        /*00e4*/ 	.word	0xffffffff


	//   ....[20]....
        /*00e8*/ 	.word	0xffffffff


	//   ....[21]....
        /*00ec*/ 	.word	0xffffffff


	//   ....[22]....
        /*00f0*/ 	.word	0xffffffff


	//   ....[23]....
        /*00f4*/ 	.word	0xffffffff


	//   ....[24]....
        /*00f8*/ 	.word	0xffffffff


	//   ....[25]....
        /*00fc*/ 	.word	0xffffffff


	//   ....[26]....
        /*0100*/ 	.word	0xffffffff


	//   ....[27]....
        /*0104*/ 	.word	0xffffffff


	//   ....[28]....
        /*0108*/ 	.word	0xffffffff


	//   ....[29]....
        /*010c*/ 	.word	0xffffffff


	//   ....[30]....
        /*0110*/ 	.word	0xffffffff


	//   ....[31]....
        /*0114*/ 	.word	0xffffffff


	//   ....[32]....
        /*0118*/ 	.word	0x05000008


	//   ....[33]....
        /*011c*/ 	.word	0x05000008


	//   ....[34]....
        /*0120*/ 	.word	0x05000008


	//   ....[35]....
        /*0124*/ 	.word	0x05000008


	//   ....[36]....
        /*0128*/ 	.word	0x05000008


	//   ....[37]....
        /*012c*/ 	.word	0x05000008


	//   ....[38]....
        /*0130*/ 	.word	0x05000008


	//   ....[39]....
        /*0134*/ 	.word	0x05000008


	//   ....[40]....
        /*0138*/ 	.word	0x05000008


	//   ....[41]....
        /*013c*/ 	.word	0x05000008


	//   ....[42]....
        /*0140*/ 	.word	0x05000008


	//   ....[43]....
        /*0144*/ 	.word	0x05000008


	//   ....[44]....
        /*0148*/ 	.word	0x05000008


	//   ....[45]....
        /*014c*/ 	.word	0x05000008


	//   ....[46]....
        /*0150*/ 	.word	0x05000008


	//   ....[47]....
        /*0154*/ 	.word	0x05000008


	//   ....[48]....
        /*0158*/ 	.word	0x05000008


	//   ....[49]....
        /*015c*/ 	.word	0x05000008


	//   ....[50]....
        /*0160*/ 	.word	0x05000008


	//   ....[51]....
        /*0164*/ 	.word	0x05000008


	//   ....[52]....
        /*0168*/ 	.word	0x05000008


	//   ....[53]....
        /*016c*/ 	.word	0x05000008


	//   ....[54]....
        /*0170*/ 	.word	0x05000008


	//   ....[55]....
        /*0174*/ 	.word	0x05000008


	//----- nvinfo : EIATTR_COOP_GROUP_INSTR_OFFSETS
	.align		4
.L_169:
        /*0178*/ 	.byte	0x04, 0x28
        /*017a*/ 	.short	(.L_171 - .L_170)


	//   ....[0]....
.L_170:
        /*017c*/ 	.word	0x00000c40


	//   ....[1]....
        /*0180*/ 	.word	0x00000c50


	//   ....[2]....
        /*0184*/ 	.word	0x00000c60


	//   ....[3]....
        /*0188*/ 	.word	0x00000c70


	//   ....[4]....
        /*018c*/ 	.word	0x00000c90


	//   ....[5]....
        /*0190*/ 	.word	0x00000cb0


	//   ....[6]....
        /*0194*/ 	.word	0x00000cc0


	//   ....[7]....
        /*0198*/ 	.word	0x00000cd0


	//   ....[8]....
        /*019c*/ 	.word	0x00000cf0


	//   ....[9]....
        /*01a0*/ 	.word	0x00000d10


	//   ....[10]....
        /*01a4*/ 	.word	0x00000d20


	//   ....[11]....
        /*01a8*/ 	.word	0x00000d30


	//   ....[12]....
        /*01ac*/ 	.word	0x00000d50


	//   ....[13]....
        /*01b0*/ 	.word	0x00000d70


	//   ....[14]....
        /*01b4*/ 	.word	0x00000d80


	//   ....[15]....
        /*01b8*/ 	.word	0x00000d90


	//   ....[16]....
        /*01bc*/ 	.word	0x00002150


	//   ....[17]....
        /*01c0*/ 	.word	0x00002160


	//   ....[18]....
        /*01c4*/ 	.word	0x00002180


	//   ....[19]....
        /*01c8*/ 	.word	0x00002190


	//   ....[20]....
        /*01cc*/ 	.word	0x000021d0


	//   ....[21]....
        /*01d0*/ 	.word	0x000021e0


	//   ....[22]....
        /*01d4*/ 	.word	0x00002200


	//   ....[23]....
        /*01d8*/ 	.word	0x00002210


	//   ....[24]....
        /*01dc*/ 	.word	0x00002bc0


	//   ....[25]....
        /*01e0*/ 	.word	0x00002bd0


	//   ....[26]....
        /*01e4*/ 	.word	0x00002c10


	//   ....[27]....
        /*01e8*/ 	.word	0x00002c20


	//   ....[28]....
        /*01ec*/ 	.word	0x00002c60


	//   ....[29]....
        /*01f0*/ 	.word	0x00002c70


	//   ....[30]....
        /*01f4*/ 	.word	0x00002cb0


	//   ....[31]....
        /*01f8*/ 	.word	0x00002cc0


	//   ....[32]....
        /*01fc*/ 	.word	0x00003a10


	//   ....[33]....
        /*0200*/ 	.word	0x00003a60


	//   ....[34]....
        /*0204*/ 	.word	0x00003ab0


	//   ....[35]....
        /*0208*/ 	.word	0x00003b10


	//   ....[36]....
        /*020c*/ 	.word	0x00003b70


	//   ....[37]....
        /*0210*/ 	.word	0x00003bd0


	//   ....[38]....
        /*0214*/ 	.word	0x00003c20


	//   ....[39]....
        /*0218*/ 	.word	0x00003c80


	//   ....[40]....
        /*021c*/ 	.word	0x00003ce0


	//   ....[41]....
        /*0220*/ 	.word	0x00003d40


	//   ....[42]....
        /*0224*/ 	.word	0x00003d90


	//   ....[43]....
        /*0228*/ 	.word	0x00003df0


	//   ....[44]....
        /*022c*/ 	.word	0x00003e50


	//   ....[45]....
        /*0230*/ 	.word	0x00003eb0


	//   ....[46]....
        /*0234*/ 	.word	0x00003f00


	//   ....[47]....
        /*0238*/ 	.word	0x00003f60


	//   ....[48]....
        /*023c*/ 	.word	0x00003fe0


	//   ....[49]....
        /*0240*/ 	.word	0x00004030


	//   ....[50]....
        /*0244*/ 	.word	0x000040a0


	//   ....[51]....
        /*0248*/ 	.word	0x000040f0


	//   ....[52]....
        /*024c*/ 	.word	0x00004160


	//   ....[53]....
        /*0250*/ 	.word	0x000041b0


	//   ....[54]....
        /*0254*/ 	.word	0x00004220


	//   ....[55]....
        /*0258*/ 	.word	0x00004270


	//----- nvinfo : EIATTR_VRC_CTA_INIT_COUNT
	.align		4
.L_171:
        /*025c*/ 	.byte	0x02, 0x4a
	.zero		1
	.zero		1


	//----- nvinfo : EIATTR_EXIT_INSTR_OFFSETS
	.align		4
        /*0260*/ 	.byte	0x04, 0x1c
        /*0262*/ 	.short	(.L_173 - .L_172)


	//   ....[0]....
.L_172:
        /*0264*/ 	.word	0x000039b0


	//----- nvinfo : EIATTR_CRS_STACK_SIZE
	.align		4
.L_173:
        /*0268*/ 	.byte	0x04, 0x1e
        /*026a*/ 	.short	(.L_175 - .L_174)
.L_174:
        /*026c*/ 	.word	0x00000000


	//----- nvinfo : EIATTR_CBANK_PARAM_SIZE
	.align		4
.L_175:
        /*0270*/ 	.byte	0x03, 0x19
        /*0272*/ 	.short	0x0030


	//----- nvinfo : EIATTR_PARAM_CBANK
	.align		4
        /*0274*/ 	.byte	0x04, 0x0a
        /*0276*/ 	.short	(.L_177 - .L_176)
	.align		4
.L_176:
        /*0278*/ 	.word	index@(.nv.constant0._Z20small_svd_odd_columnPdiiS_S_S_Pi)
        /*027c*/ 	.short	0x0380
        /*027e*/ 	.short	0x0030


	//----- nvinfo : EIATTR_SW_WAR
	.align		4
.L_177:
        /*0280*/ 	.byte	0x04, 0x36
        /*0282*/ 	.short	(.L_179 - .L_178)
.L_178:
        /*0284*/ 	.word	0x00000008
.L_179:


//--------------------- .nv.info._Z21small_svd_even_columnPdiiS_S_S_Pi --------------------------
	.section	.nv.info._Z21small_svd_even_columnPdiiS_S_S_Pi,"",@"SHT_CUDA_INFO"
	.sectionflags	@""
	.align	4


	//----- nvinfo : EIATTR_CUDA_API_VERSION
	.align		4
        /*0000*/ 	.byte	0x04, 0x37
        /*0002*/ 	.short	(.L_181 - .L_180)
.L_180:
        /*0004*/ 	.word	0x00000082


	//----- nvinfo : EIATTR_KPARAM_INFO
	.align		4
.L_181:
        /*0008*/ 	.byte	0x04, 0x17
        /*000a*/ 	.short	(.L_183 - .L_182)
.L_182:
        /*000c*/ 	.word	0x00000000
        /*0010*/ 	.short	0x0006
        /*0012*/ 	.short	0x0028
        /*0014*/ 	.byte	0x00, 0xf5, 0x21, 0x00


	//----- nvinfo : EIATTR_KPARAM_INFO
	.align		4
.L_183:
        /*0018*/ 	.byte	0x04, 0x17
        /*001a*/ 	.short	(.L_185 - .L_184)
.L_184:
        /*001c*/ 	.word	0x00000000
        /*0020*/ 	.short	0x0005
        /*0022*/ 	.short	0x0020
        /*0024*/ 	.byte	0x00, 0xf5, 0x21, 0x00


	//----- nvinfo : EIATTR_KPARAM_INFO
	.align		4
.L_185:
        /*0028*/ 	.byte	0x04, 0x17
        /*002a*/ 	.short	(.L_187 - .L_186)
.L_186:
        /*002c*/ 	.word	0x00000000
        /*0030*/ 	.short	0x0004
        /*0032*/ 	.short	0x0018
        /*0034*/ 	.byte	0x00, 0xf5, 0x21, 0x00


	//----- nvinfo : EIATTR_KPARAM_INFO
	.align		4
.L_187:
        /*0038*/ 	.byte	0x04, 0x17
        /*003a*/ 	.short	(.L_189 - .L_188)
.L_188:
        /*003c*/ 	.word	0x00000000
        /*0040*/ 	.short	0x0003
        /*0042*/ 	.short	0x0010
        /*0044*/ 	.byte	0x00, 0xf5, 0x21, 0x00


	//----- nvinfo : EIATTR_KPARAM_INFO
	.align		4
.L_189:
        /*0048*/ 	.byte	0x04, 0x17
        /*004a*/ 	.short	(.L_191 - .L_190)
.L_190:
        /*004c*/ 	.word	0x00000000
        /*0050*/ 	.short	0x0002
        /*0052*/ 	.short	0x000c
        /*0054*/ 	.byte	0x00, 0xf0, 0x11, 0x00


	//----- nvinfo : EIATTR_KPARAM_INFO
	.align		4
.L_191:
        /*0058*/ 	.byte	0x04, 0x17
        /*005a*/ 	.short	(.L_193 - .L_192)
.L_192:
        /*005c*/ 	.word	0x00000000
        /*0060*/ 	.short	0x0001
        /*0062*/ 	.short	0x0008
        /*0064*/ 	.byte	0x00, 0xf0, 0x11, 0x00


	//----- nvinfo : EIATTR_KPARAM_INFO
	.align		4
.L_193:
        /*0068*/ 	.byte	0x04, 0x17
        /*006a*/ 	.short	(.L_195 - .L_194)
.L_194:
        /*006c*/ 	.word	0x00000000
        /*0070*/ 	.short	0x0000
        /*0072*/ 	.short	0x0000
        /*0074*/ 	.byte	0x00, 0xf5, 0x21, 0x00


	//----- nvinfo : EIATTR_SPARSE_MMA_MASK
	.align		4
.L_195:
        /*0078*/ 	.byte	0x03, 0x50
        /*007a*/ 	.short	0x0000


	//----- nvinfo : EIATTR_MAXREG_COUNT
	.align		4
        /*007c*/ 	.byte	0x03, 0x1b
        /*007e*/ 	.short	0x00ff


	//----- nvinfo : EIATTR_NUM_BARRIERS
	.align		4
        /*0080*/ 	.byte	0x02, 0x4c
        /*0082*/ 	.byte	0x01
	.zero		1


	//----- nvinfo : EIATTR_MERCURY_ISA_VERSION
	.align		4
        /*0084*/ 	.byte	0x03, 0x5f
        /*0086*/ 	.short	0x0101


	//----- nvinfo : EIATTR_UNUSED_LOAD_BYTE_OFFSET
	.align		4
        /*0088*/ 	.byte	0x04, 0x44
        /*008a*/ 	.short	(.L_197 - .L_196)


	//   ....[0]....
.L_196:
        /*008c*/ 	.word	0x00001f90
        /*0090*/ 	.word	0x00000fff


	//----- nvinfo : EIATTR_COOP_GROUP_MASK_REGIDS
	.align		4
.L_197:
        /*0094*/ 	.byte	0x04, 0x29
        /*0096*/ 	.short	(.L_199 - .L_198)


	//   ....[0]....
.L_198:
        /*0098*/ 	.word	0xffffffff


	//   ....[1]....
        /*009c*/ 	.word	0xffffffff


	//   ....[2]....
        /*00a0*/ 	.word	0xffffffff


	//   ....[3]....
        /*00a4*/ 	.word	0xffffffff


	//   ....[4]....
        /*00a8*/ 	.word	0xffffffff


	//   ....[5]....
        /*00ac*/ 	.word	0xffffffff


	//   ....[6]....
        /*00b0*/ 	.word	0xffffffff


	//   ....[7]....
        /*00b4*/ 	.word	0xffffffff


	//   ....[8]....
        /*00b8*/ 	.word	0xffffffff


	//   ....[9]....
        /*00bc*/ 	.word	0xffffffff


	//   ....[10]....
        /*00c0*/ 	.word	0xffffffff


	//   ....[11]....
        /*00c4*/ 	.word	0xffffffff


	//   ....[12]....
        /*00c8*/ 	.word	0xffffffff


	//   ....[13]....
        /*00cc*/ 	.word	0xffffffff


	//   ....[14]....
        /*00d0*/ 	.word	0xffffffff


	//   ....[15]....
        /*00d4*/ 	.word	0xffffffff


	//   ....[16]....
        /*00d8*/ 	.word	0xffffffff


	//   ....[17]....
        /*00dc*/ 	.word	0xffffffff


	//   ....[18]....
        /*00e0*/ 	.word	0xffffffff


	//   ....[19]....
        /*00e4*/ 	.word	0xffffffff


	//   ....[20]....
        /*00e8*/ 	.word	0xffffffff


	//   ....[21]....
        /*00ec*/ 	.word	0xffffffff


	//   ....[22]....
        /*00f0*/ 	.word	0xffffffff


	//   ....[23]....
        /*00f4*/ 	.word	0xffffffff


	//   ....[24]....
        /*00f8*/ 	.word	0xffffffff


	//   ....[25]....
        /*00fc*/ 	.word	0xffffffff


	//   ....[26]....
        /*0100*/ 	.word	0xffffffff


	//   ....[27]....
        /*0104*/ 	.word	0xffffffff


	//   ....[28]....
        /*0108*/ 	.word	0xffffffff


	//   ....[29]....
        /*010c*/ 	.word	0xffffffff


	//   ....[30]....
        /*0110*/ 	.word	0xffffffff


	//   ....[31]....
        /*0114*/ 	.word	0xffffffff


	//   ....[32]....
        /*0118*/ 	.word	0x05000022


	//   ....[33]....
        /*011c*/ 	.word	0x05000022


	//   ....[34]....
        /*0120*/ 	.word	0x05000022


	//   ....[35]....
        /*0124*/ 	.word	0x05000022


	//   ....[36]....
        /*0128*/ 	.word	0x05000022


	//   ....[37]....
        /*012c*/ 	.word	0x05000022


	//   ....[38]....
        /*0130*/ 	.word	0x05000022


	//   ....[39]....
        /*0134*/ 	.word	0x05000022


	//   ....[40]....
        /*0138*/ 	.word	0x05000022


	//   ....[41]....
        /*013c*/ 	.word	0x05000022


	//   ....[42]....
        /*0140*/ 	.word	0x05000022


	//   ....[43]....
        /*0144*/ 	.word	0x05000022


	//   ....[44]....
        /*0148*/ 	.word	0x05000022


	//   ....[45]....
        /*014c*/ 	.word	0x05000022


	//   ....[46]....
        /*0150*/ 	.word	0x05000022


	//   ....[47]....
        /*0154*/ 	.word	0x05000022


	//----- nvinfo : EIATTR_COOP_GROUP_INSTR_OFFSETS
	.align		4
.L_199:
        /*0158*/ 	.byte	0x04, 0x28
        /*015a*/ 	.short	(.L_201 - .L_200)


	//   ....[0]....
.L_200:
        /*015c*/ 	.word	0x00000b60


	//   ....[1]....
        /*0160*/ 	.word	0x00000b70


	//   ....[2]....
        /*0164*/ 	.word	0x00000b80


	//   ....[3]....
        /*0168*/ 	.word	0x00000b90


	//   ....[4]....
        /*016c*/ 	.word	0x00000bc0


	//   ....[5]....
        /*0170*/ 	.word	0x00000be0


	//   ....[6]....
        /*0174*/ 	.word	0x00000c00


	//   ....[7]....
        /*0178*/ 	.word	0x00000c10


	//   ....[8]....
        /*017c*/ 	.word	0x00000c60


	//   ....[9]....
        /*0180*/ 	.word	0x00000c80


	//   ....[10]....
        /*0184*/ 	.word	0x00000ca0


	//   ....[11]....
        /*0188*/ 	.word	0x00000cb0


	//   ....[12]....
        /*018c*/ 	.word	0x00000cf0


	//   ....[13]....
        /*0190*/ 	.word	0x00000d10


	//   ....[14]....
        /*0194*/ 	.word	0x00000d20


	//   ....[15]....
        /*0198*/ 	.word	0x00000d30


	//   ....[16]....
        /*019c*/ 	.word	0x000021d0


	//   ....[17]....
        /*01a0*/ 	.word	0x000021e0


	//   ....[18]....
        /*01a4*/ 	.word	0x00002200


	//   ....[19]....
        /*01a8*/ 	.word	0x00002210


	//   ....[20]....
        /*01ac*/ 	.word	0x00002250


	//   ....[21]....
        /*01b0*/ 	.word	0x00002260


	//   ....[22]....
        /*01b4*/ 	.word	0x00002280


	//   ....[23]....
        /*01b8*/ 	.word	0x00002290


	//   ....[24]....
        /*01bc*/ 	.word	0x00002c10


	//   ....[25]....
        /*01c0*/ 	.word	0x00002c20


	//   ....[26]....
        /*01c4*/ 	.word	0x00002c40


	//   ....[27]....
        /*01c8*/ 	.word	0x00002c50


	//   ....[28]....
        /*01cc*/ 	.word	0x00002c90


	//   ....[29]....
        /*01d0*/ 	.word	0x00002ca0


	//   ....[30]....
        /*01d4*/ 	.word	0x00002cc0


	//   ....[31]....
        /*01d8*/ 	.word	0x00002cd0


	//   ....[32]....
        /*01dc*/ 	.word	0x00003a30


	//   ....[33]....
        /*01e0*/ 	.word	0x00003a80


	//   ....[34]....
        /*01e4*/ 	.word	0x00003ad0


	//   ....[35]....
        /*01e8*/ 	.word	0x00003b30


	//   ....[36]....
        /*01ec*/ 	.word	0x00003ba0


	//   ....[37]....
        /*01f0*/ 	.word	0x00003c10


	//   ....[38]....
        /*01f4*/ 	.word	0x00003c70


	//   ....[39]....
        /*01f8*/ 	.word	0x00003ce0


	//   ....[40]....
        /*01fc*/ 	.word	0x00003d50


	//   ....[41]....
        /*0200*/ 	.word	0x00003dc0


	//   ....[42]....
        /*0204*/ 	.word	0x00003e20


	//   ....[43]....
        /*0208*/ 	.word	0x00003e90


	//   ....[44]....
        /*020c*/ 	.word	0x00003ef0


	//   ....[45]....
        /*0210*/ 	.word	0x00003f50


	//   ....[46]....
        /*0214*/ 	.word	0x00003fb0


	//   ....[47]....
        /*0218*/ 	.word	0x00004020


	//----- nvinfo : EIATTR_VRC_CTA_INIT_COUNT
	.align		4
.L_201:
        /*021c*/ 	.byte	0x02, 0x4a
	.zero		1
	.zero		1


	//----- nvinfo : EIATTR_EXIT_INSTR_OFFSETS
	.align		4
        /*0220*/ 	.byte	0x04, 0x1c
        /*0222*/ 	.short	(.L_203 - .L_202)


	//   ....[0]....
.L_202:
        /*0224*/ 	.word	0x000039d0


	//----- nvinfo : EIATTR_CRS_STACK_SIZE
	.align		4
.L_203:
        /*0228*/ 	.byte	0x04, 0x1e
        /*022a*/ 	.short	(.L_205 - .L_204)
.L_204:
        /*022c*/ 	.word	0x00000000


	//----- nvinfo : EIATTR_CBANK_PARAM_SIZE
	.align		4
.L_205:
        /*0230*/ 	.byte	0x03, 0x19
        /*0232*/ 	.short	0x0030


	//----- nvinfo : EIATTR_PARAM_CBANK
	.align		4
        /*0234*/ 	.byte	0x04, 0x0a
        /*0236*/ 	.short	(.L_207 - .L_206)
	.align		4
.L_206:
        /*0238*/ 	.word	index@(.nv.constant0._Z21small_svd_even_columnPdiiS_S_S_Pi)
        /*023c*/ 	.short	0x0380
        /*023e*/ 	.short	0x0030


	//----- nvinfo : EIATTR_SW_WAR
	.align		4
.L_207:
        /*0240*/ 	.byte	0x04, 0x36
        /*0242*/ 	.short	(.L_209 - .L_208)
.L_208:
        /*0244*/ 	.word	0x00000008
.L_209:


//--------------------- .nv.callgraph             --------------------------
	.section	.nv.callgraph,"",@"SHT_CUDA_CALLGRAPH"
	.align	4
	.sectionentsize	8
	.align		4
        /*0000*/ 	.word	0x00000000
	.align		4
        /*0004*/ 	.word	0xffffffff
	.align		4
        /*0008*/ 	.word	0x00000000
	.align		4
        /*000c*/ 	.word	0xfffffffe
	.align		4
        /*0010*/ 	.word	0x00000000
	.align		4
        /*0014*/ 	.word	0xfffffffd
	.align		4
        /*0018*/ 	.word	0x00000000
	.align		4
        /*001c*/ 	.word	0xfffffffc


//--------------------- .text._Z28small_svd_even_column_1_warpPdiiS_S_S_Pi --------------------------
	.section	.text._Z28small_svd_even_column_1_warpPdiiS_S_S_Pi,"ax",@progbits
	.align	128
        .global         _Z28small_svd_even_column_1_warpPdiiS_S_S_Pi
        .type           _Z28small_svd_even_column_1_warpPdiiS_S_S_Pi,@function
        .size           _Z28small_svd_even_column_1_warpPdiiS_S_S_Pi,(.L_x_562 - _Z28small_svd_even_column_1_warpPdiiS_S_S_Pi)
        .other          _Z28small_svd_even_column_1_warpPdiiS_S_S_Pi,@"STO_CUDA_ENTRY STV_DEFAULT"
_Z28small_svd_even_column_1_warpPdiiS_S_S_Pi:
.text._Z28small_svd_even_column_1_warpPdiiS_S_S_Pi:
[----:B------:R-:W-:Y:S01]  /*0000*/  LDC R1, c[0x0][0x37c] ;  /* 0x0000df00ff017b82 */ /* 0x000fe20000000800 */
[----:B------:R-:W0:Y:S07]  /*0010*/  S2R R29, SR_TID.X ;  /* 0x00000000001d7919 */ /* 0x000e2e0000002100 */
[----:B------:R-:W1:Y:S01]  /*0020*/  LDC.64 R12, c[0x0][0x388] ;  /* 0x0000e200ff0c7b82 */ /* 0x000e620000000a00 */
[----:B------:R-:W2:Y:S01]  /*0030*/  LDCU.64 UR14, c[0x0][0x358] ;  /* 0x00006b00ff0e77ac */ /* 0x000ea20008000a00 */
[----:B------:R-:W-:Y:S06]  /*0040*/  BSSY.RECONVERGENT B0, `(.L_x_0) ;  /* 0x0000036000007945 */ /* 0x000fec0003800200 */
[----:B------:R-:W3:Y:S01]  /*0050*/  S2UR UR13, SR_CTAID.X ;  /* 0x00000000000d79c3 */ /* 0x000ee20000002500 */
[----:B-1----:R-:W-:Y:S01]  /*0060*/  IMAD R0, R13, R12, RZ ;  /* 0x0000000c0d007224 */ /* 0x002fe200078e02ff */
[----:B0-----:R-:W-:-:S04]  /*0070*/  ISETP.NE.AND P0, PT, R29, RZ, PT ;  /* 0x000000ff1d00720c */ /* 0x001fc80003f05270 */
[----:B------:R-:W-:-:S09]  /*0080*/  ISETP.GE.AND P1, PT, R29, R0, PT ;  /* 0x000000001d00720c */ /* 0x000fd20003f26270 */
[----:B------:R-:W0:Y:S01]  /*0090*/  @!P0 S2R R3, SR_CgaCtaId ;  /* 0x0000000000038919 */ /* 0x000e220000008800 */
[----:B------:R-:W-:Y:S01]  /*00a0*/  @!P0 MOV R2, 0x400 ;  /* 0x0000040000028802 */ /* 0x000fe20000000f00 */
[----:B------:R-:W-:-:S03]  /*00b0*/  @!P0 IMAD.MOV.U32 R15, RZ, RZ, 0x1 ;  /* 0x00000001ff0f8424 */ /* 0x000fc600078e00ff */
[----:B0-----:R-:W-:Y:S01]  /*00c0*/  @!P0 LEA R20, R3, R2, 0x18 ;  /* 0x0000000203148211 */ /* 0x001fe200078ec0ff */
[----:B--23--:R-:W-:Y:S06]  /*00d0*/  @P1 BRA `(.L_x_1) ;  /* 0x0000000000b01947 */ /* 0x00cfec0003800000 */
[-C--:B------:R-:W-:Y:S01]  /*00e0*/  IABS R11, R12.reuse ;  /* 0x0000000c000b7213 */ /* 0x080fe20000000000 */
[----:B------:R-:W0:Y:S01]  /*00f0*/  S2R R14, SR_CgaCtaId ;  /* 0x00000000000e7919 */ /* 0x000e220000008800 */
[----:B------:R-:W1:Y:S01]  /*0100*/  LDC R16, c[0x0][0x360] ;  /* 0x0000d800ff107b82 */ /* 0x000e620000000800 */
[----:B------:R-:W-:Y:S01]  /*0110*/  MOV R7, 0x400 ;  /* 0x0000040000077802 */ /* 0x000fe20000000f00 */
[----:B------:R-:W2:Y:S01]  /*0120*/  I2F.RP R6, R11 ;  /* 0x0000000b00067306 */ /* 0x000ea20000209400 */
[----:B------:R-:W-:Y:S02]  /*0130*/  ISETP.NE.AND P2, PT, R12, RZ, PT ;  /* 0x000000ff0c00720c */ /* 0x000fe40003f45270 */
[----:B------:R-:W-:-:S03]  /*0140*/  LOP3.LUT R12, RZ, R12, RZ, 0x33, !PT ;  /* 0x0000000cff0c7212 */ /* 0x000fc600078e33ff */
[----:B------:R-:W3:Y:S08]  /*0150*/  LDC R18, c[0x0][0x388] ;  /* 0x0000e200ff127b82 */ /* 0x000ef00000000800 */
[----:B------:R-:W4:Y:S01]  /*0160*/  LDC.64 R2, c[0x0][0x380] ;  /* 0x0000e000ff027b82 */ /* 0x000f220000000a00 */
[----:B--2---:R-:W2:Y:S01]  /*0170*/  MUFU.RCP R6, R6 ;  /* 0x0000000600067308 */ /* 0x004ea20000001000 */
[----:B0-----:R-:W-:Y:S01]  /*0180*/  LEA R14, R14, R7, 0x18 ;  /* 0x000000070e0e7211 */ /* 0x001fe200078ec0ff */
[----:B------:R-:W-:-:S02]  /*0190*/  IMAD.MOV.U32 R7, RZ, RZ, R29 ;  /* 0x000000ffff077224 */ /* 0x000fc400078e001d */
[----:B--2---:R-:W-:Y:S02]  /*01a0*/  VIADD R4, R6, 0xffffffe ;  /* 0x0ffffffe06047836 */ /* 0x004fe40000000000 */
[----:B------:R-:W-:Y:S02]  /*01b0*/  IMAD R6, R0, UR13, RZ ;  /* 0x0000000d00067c24 */ /* 0x000fe4000f8e02ff */
[----:B------:R0:W2:Y:S02]  /*01c0*/  F2I.FTZ.U32.TRUNC.NTZ R5, R4 ;  /* 0x0000000400057305 */ /* 0x0000a4000021f000 */
[----:B0-----:R-:W-:Y:S02]  /*01d0*/  HFMA2 R4, -RZ, RZ, 0, 0 ;  /* 0x00000000ff047431 */ /* 0x001fe400000001ff */
[----:B--2---:R-:W-:-:S04]  /*01e0*/  IMAD.MOV R8, RZ, RZ, -R5 ;  /* 0x000000ffff087224 */ /* 0x004fc800078e0a05 */
[----:B------:R-:W-:-:S04]  /*01f0*/  IMAD R9, R8, R11, RZ ;  /* 0x0000000b08097224 */ /* 0x000fc800078e02ff */
[----:B-1-3--:R-:W-:-:S07]  /*0200*/  IMAD.HI.U32 R8, R5, R9, R4 ;  /* 0x0000000905087227 */ /* 0x00afce00078e0004 */
.L_x_2:
[----:B0-----:R-:W-:-:S04]  /*0210*/  IMAD.IADD R5, R6, 0x1, R7 ;  /* 0x0000000106057824 */ /* 0x001fc800078e0207 */
[----:B----4-:R-:W-:-:S06]  /*0220*/  IMAD.WIDE R4, R5, 0x8, R2 ;  /* 0x0000000805047825 */ /* 0x010fcc00078e0202 */
[----:B------:R-:W2:Y:S01]  /*0230*/  LDG.E.64 R4, desc[UR14][R4.64] ;  /* 0x0000000e04047981 */ /* 0x000ea2000c1e1b00 */
[----:B------:R-:W-:Y:S02]  /*0240*/  IABS R13, R7 ;  /* 0x00000007000d7213 */ /* 0x000fe40000000000 */
[----:B------:R-:W-:-:S03]  /*0250*/  IABS R17, R18 ;  /* 0x0000001200117213 */ /* 0x000fc60000000000 */
[----:B------:R-:W-:-:S04]  /*0260*/  IMAD.HI.U32 R9, R8, R13, RZ ;  /* 0x0000000d08097227 */ /* 0x000fc800078e00ff */
[----:B------:R-:W-:-:S04]  /*0270*/  IMAD.MOV R10, RZ, RZ, -R9 ;  /* 0x000000ffff0a7224 */ /* 0x000fc800078e0a09 */
[----:B------:R-:W-:-:S05]  /*0280*/  IMAD R10, R17, R10, R13 ;  /* 0x0000000a110a7224 */ /* 0x000fca00078e020d */
[----:B------:R-:W-:-:S13]  /*0290*/  ISETP.GT.U32.AND P3, PT, R11, R10, PT ;  /* 0x0000000a0b00720c */ /* 0x000fda0003f64070 */
[----:B------:R-:W-:Y:S01]  /*02a0*/  @!P3 IADD3 R10, PT, PT, R10, -R17, RZ ;  /* 0x800000110a0ab210 */ /* 0x000fe20007ffe0ff */
[----:B------:R-:W-:-:S03]  /*02b0*/  @!P3 VIADD R9, R9, 0x1 ;  /* 0x000000010909b836 */ /* 0x000fc60000000000 */
[----:B------:R-:W-:Y:S02]  /*02c0*/  ISETP.GE.U32.AND P1, PT, R10, R11, PT ;  /* 0x0000000b0a00720c */ /* 0x000fe40003f26070 */
[----:B------:R-:W-:-:S04]  /*02d0*/  LOP3.LUT R10, R7, R18, RZ, 0x3c, !PT ;  /* 0x00000012070a7212 */ /* 0x000fc800078e3cff */
[----:B------:R-:W-:-:S07]  /*02e0*/  ISETP.GE.AND P4, PT, R10, RZ, PT ;  /* 0x000000ff0a00720c */ /* 0x000fce0003f86270 */
[----:B------:R-:W-:-:S06]  /*02f0*/  @P1 VIADD R9, R9, 0x1 ;  /* 0x0000000109091836 */ /* 0x000fcc0000000000 */
[----:B------:R-:W-:-:S05]  /*0300*/  @!P4 IMAD.MOV R9, RZ, RZ, -R9 ;  /* 0x000000ffff09c224 */ /* 0x000fca00078e0a09 */
[----:B------:R-:W-:-:S04]  /*0310*/  SEL R9, R12, R9, !P2 ;  /* 0x000000090c097207 */ /* 0x000fc80005000000 */
[C---:B------:R-:W-:Y:S01]  /*0320*/  IADD3 R10, PT, PT, -R9.reuse, RZ, RZ ;  /* 0x000000ff090a7210 */ /* 0x040fe20007ffe1ff */
[----:B------:R-:W-:-:S04]  /*0330*/  IMAD R9, R9, 0x180, R14 ;  /* 0x0000018009097824 */ /* 0x000fc800078e020e */
[--C-:B------:R-:W-:Y:S02]  /*0340*/  IMAD R10, R18, R10, R7.reuse ;  /* 0x0000000a120a7224 */ /* 0x100fe400078e0207 */
[----:B------:R-:W-:Y:S02]  /*0350*/  IMAD.IADD R7, R16, 0x1, R7 ;  /* 0x0000000110077824 */ /* 0x000fe400078e0207 */
[----:B------:R-:W-:-:S03]  /*0360*/  IMAD R9, R10, 0x8, R9 ;  /* 0x000000080a097824 */ /* 0x000fc600078e0209 */
[----:B------:R-:W-:Y:S02]  /*0370*/  ISETP.GE.AND P1, PT, R7, R0, PT ;  /* 0x000000000700720c */ /* 0x000fe40003f26270 */
[----:B--2---:R0:W-:Y:S11]  /*0380*/  STS.64 [R9], R4 ;  /* 0x0000000409007388 */ /* 0x0041f60000000a00 */
[----:B------:R-:W-:Y:S05]  /*0390*/  @!P1 BRA `(.L_x_2) ;  /* 0xfffffffc009c9947 */ /* 0x000fea000383ffff */
.L_x_1:
[----:B------:R-:W-:Y:S05]  /*03a0*/  BSYNC.RECONVERGENT B0 ;  /* 0x0000000000007941 */ /* 0x000fea0003800200 */
.L_x_0:
[----:B------:R1:W-:Y:S01]  /*03b0*/  @!P0 STS [R20+0xb3a0], R15 ;  /* 0x00b3a00f14008388 */ /* 0x0003e20000000800 */
[----:B------:R-:W-:Y:S04]  /*03c0*/  BSSY.RECONVERGENT B1, `(.L_x_3) ;  /* 0x0000013000017945 */ /* 0x000fe80003800200 */
[----:B------:R-:W-:Y:S01]  /*03d0*/  BSSY.RELIABLE B0, `(.L_x_4) ;  /* 0x0000006000007945 */ /* 0x000fe20003800100 */
[----:B------:R-:W-:-:S03]  /*03e0*/  LOP3.LUT R28, R29, 0xf, RZ, 0xc0, !PT ;  /* 0x0000000f1d1c7812 */ /* 0x000fc600078ec0ff */
[----:B------:R-:W-:Y:S05]  /*03f0*/  @!P0 BRA `(.L_x_5) ;  /* 0x00000000000c8947 */ /* 0x000fea0003800000 */
[----:B------:R-:W-:-:S13]  /*0400*/  ISETP.GT.U32.AND P0, PT, R29, 0xf, PT ;  /* 0x0000000f1d00780c */ /* 0x000fda0003f04070 */
[----:B------:R-:W-:Y:S05]  /*0410*/  @P0 BREAK.RELIABLE B0 ;  /* 0x0000000000000942 */ /* 0x000fea0003800100 */
[----:B------:R-:W-:Y:S05]  /*0420*/  @P0 BRA `(.L_x_6) ;  /* 0x0000000000300947 */ /* 0x000fea0003800000 */
.L_x_5:
[----:B------:R-:W-:Y:S05]  /*0430*/  BSYNC.RELIABLE B0 ;  /* 0x0000000000007941 */ /* 0x000fea0003800100 */
.L_x_4:
[----:B------:R-:W2:Y:S01]  /*0440*/  S2R R3, SR_CgaCtaId ;  /* 0x0000000000037919 */ /* 0x000ea20000008800 */
[----:B------:R-:W-:Y:S02]  /*0450*/  MOV R0, 0x400 ;  /* 0x0000040000007802 */ /* 0x000fe40000000f00 */
[----:B------:R-:W-:-:S03]  /*0460*/  MOV R2, 0x0 ;  /* 0x0000000000027802 */ /* 0x000fc60000000f00 */
[----:B------:R-:W-:-:S05]  /*0470*/  VIADD R0, R0, 0x4800 ;  /* 0x0000480000007836 */ /* 0x000fca0000000000 */
[----:B--2---:R-:W-:-:S05]  /*0480*/  LEA R3, R3, R0, 0x18 ;  /* 0x0000000003037211 */ /* 0x004fca00078ec0ff */
[C---:B0-----:R-:W-:Y:S02]  /*0490*/  IMAD R5, R28.reuse, 0x180, R3 ;  /* 0x000001801c057824 */ /* 0x041fe400078e0203 */
[----:B------:R-:W-:Y:S02]  /*04a0*/  IMAD.MOV.U32 R3, RZ, RZ, 0x3ff00000 ;  /* 0x3ff00000ff037424 */ /* 0x000fe400078e00ff */
[----:B------:R-:W-:-:S05]  /*04b0*/  IMAD R5, R28, 0x8, R5 ;  /* 0x000000081c057824 */ /* 0x000fca00078e0205 */
[----:B------:R2:W-:Y:S04]  /*04c0*/  STS.64 [R5], R2 ;  /* 0x0000000205007388 */ /* 0x0005e80000000a00 */
[----:B------:R2:W-:Y:S04]  /*04d0*/  STS.64 [R5+0x1880], R2 ;  /* 0x0018800205007388 */ /* 0x0005e80000000a00 */
[----:B------:R2:W-:Y:S02]  /*04e0*/  STS.64 [R5+0x3100], R2 ;  /* 0x0031000205007388 */ /* 0x0005e40000000a00 */
.L_x_6:
[----:B------:R-:W-:Y:S05]  /*04f0*/  BSYNC.RECONVERGENT B1 ;  /* 0x0000000000017941 */ /* 0x000fea0003800200 */
.L_x_3:
[----:B------:R-:W-:Y:S05]  /*0500*/  WARPSYNC.ALL ;  /* 0x0000000000007948 */ /* 0x000fea0003800000 */
[----:B------:R-:W3:Y:S01]  /*0510*/  LDCU UR4, c[0x0][0x38c] ;  /* 0x00007180ff0477ac */ /* 0x000ee20008000800 */
[----:B------:R-:W4:Y:S01]  /*0520*/  S2R R13, SR_CgaCtaId ;  /* 0x00000000000d7919 */ /* 0x000f220000008800 */
[----:B------:R-:W-:Y:S01]  /*0530*/  BSSY.RECONVERGENT B1, `(.L_x_7) ;  /* 0x0000014000017945 */ /* 0x000fe20003800200 */
[----:B---3--:R-:W-:-:S05]  /*0540*/  IMAD.U32 R30, RZ, RZ, UR4 ;  /* 0x00000004ff1e7e24 */ /* 0x008fca000f8e00ff */
[----:B------:R-:W-:-:S05]  /*0550*/  IADD3 R11, PT, PT, R30, -0x1, RZ ;  /* 0xffffffff1e0b7810 */ /* 0x000fca0007ffe0ff */
[----:B------:R-:W-:-:S05]  /*0560*/  IMAD R0, R11, R30, RZ ;  /* 0x0000001e0b007224 */ /* 0x000fca00078e02ff */
[----:B------:R-:W-:-:S13]  /*0570*/  ISETP.GE.AND P0, PT, R29, R0, PT ;  /* 0x000000001d00720c */ /* 0x000fda0003f06270 */
[----:B----4-:R-:W-:Y:S05]  /*0580*/  @P0 BRA `(.L_x_8) ;  /* 0x0000000000380947 */ /* 0x010fea0003800000 */
[----:B--2---:R-:W2:Y:S01]  /*0590*/  S2R R3, SR_CgaCtaId ;  /* 0x0000000000037919 */ /* 0x004ea20000008800 */
[----:B------:R-:W3:Y:S01]  /*05a0*/  LDC R8, c[0x0][0x360] ;  /* 0x0000d800ff087b82 */ /* 0x000ee20000000800 */
[----:B------:R-:W-:Y:S01]  /*05b0*/  MOV R2, 0x400 ;  /* 0x0000040000027802 */ /* 0x000fe20000000f00 */
[----:B------:R-:W-:-:S04]  /*05c0*/  IMAD.MOV.U32 R7, RZ, RZ, R29 ;  /* 0x000000ffff077224 */ /* 0x000fc800078e001d */
[----:B------:R-:W-:Y:S02]  /*05d0*/  VIADD R2, R2, 0x9000 ;  /* 0x0000900002027836 */ /* 0x000fe40000000000 */
[----:B0-----:R-:W0:Y:S03]  /*05e0*/  LDC.64 R4, c[0x0][0x3a8] ;  /* 0x0000ea00ff047b82 */ /* 0x001e260000000a00 */
[----:B--2---:R-:W-:-:S07]  /*05f0*/  LEA R6, R3, R2, 0x18 ;  /* 0x0000000203067211 */ /* 0x004fce00078ec0ff */
.L_x_9:
[----:B0---4-:R-:W-:-:S06]  /*0600*/  IMAD.WIDE R2, R7, 0x4, R4 ;  /* 0x0000000407027825 */ /* 0x011fcc00078e0204 */
[----:B------:R-:W2:Y:S01]  /*0610*/  LDG.E R2, desc[UR14][R2.64] ;  /* 0x0000000e02027981 */ /* 0x000ea2000c1e1900 */
[----:B------:R-:W-:Y:S01]  /*0620*/  IMAD R9, R7, 0x4, R6 ;  /* 0x0000000407097824 */ /* 0x000fe200078e0206 */
[----:B---3--:R-:W-:-:S04]  /*0630*/  IADD3 R7, PT, PT, R8, R7, RZ ;  /* 0x0000000708077210 */ /* 0x008fc80007ffe0ff */
[----:B------:R-:W-:Y:S01]  /*0640*/  ISETP.GE.AND P0, PT, R7, R0, PT ;  /* 0x000000000700720c */ /* 0x000fe20003f06270 */
[----:B--2---:R4:W-:-:S12]  /*0650*/  STS [R9], R2 ;  /* 0x0000000209007388 */ /* 0x0049d80000000800 */
[----:B------:R-:W-:Y:S05]  /*0660*/  @!P0 BRA `(.L_x_9) ;  /* 0xfffffffc00e48947 */ /* 0x000fea000383ffff */
.L_x_8:
[----:B------:R-:W-:Y:S05]  /*0670*/  BSYNC.RECONVERGENT B1 ;  /* 0x0000000000017941 */ /* 0x000fea0003800200 */
.L_x_7:
[----:B------:R-:W-:Y:S06]  /*0680*/  BAR.SYNC.DEFER_BLOCKING 0x0 ;  /* 0x0000000000007b1d */ /* 0x000fec0000010000 */
[----:B------:R-:W-:Y:S02]  /*0690*/  UMOV UR4, 0x400 ;  /* 0x0000040000047882 */ /* 0x000fe40000000000 */
[----:B------:R-:W-:-:S05]  /*06a0*/  IMAD.U32 R12, RZ, RZ, UR4 ;  /* 0x00000004ff0c7e24 */ /* 0x000fca000f8e00ff */
[----:B-1----:R-:W-:-:S05]  /*06b0*/  LEA R15, R13, R12, 0x18 ;  /* 0x0000000c0d0f7211 */ /* 0x002fca00078ec0ff */
[----:B------:R-:W1:Y:S02]  /*06c0*/  LDS R0, [R15+0xb3a0] ;  /* 0x00b3a0000f007984 */ /* 0x000e640000000800 */
[----:B-1----:R-:W-:-:S13]  /*06d0*/  ISETP.GE.AND P0, PT, R0, 0x1, PT ;  /* 0x000000010000780c */ /* 0x002fda0003f06270 */
[----:B------:R-:W-:Y:S05]  /*06e0*/  @!P0 BRA `(.L_x_10) ;  /* 0x0000001800048947 */ /* 0x000fea0003800000 */
[----:B------:R-:W-:Y:S01]  /*06f0*/  R2UR UR4, R30 ;  /* 0x000000001e0472ca */ /* 0x000fe200000e0000 */
[----:B--2-4-:R-:W-:Y:S01]  /*0700*/  VIADD R2, R12, 0x4800 ;  /* 0x000048000c027836 */ /* 0x014fe20000000000 */
[C---:B------:R-:W-:Y:S01]  /*0710*/  LEA.HI R0, R30.reuse, R30, RZ, 0x1 ;  /* 0x0000001e1e007211 */ /* 0x040fe200078f08ff */
[----:B0-----:R-:W-:Y:S01]  /*0720*/  IMAD.SHL.U32 R9, R30, 0x4, RZ ;  /* 0x000000041e097824 */ /* 0x001fe200078e00ff */
[----:B------:R-:W-:Y:S01]  /*0730*/  SHF.R.U32.HI R10, RZ, 0x4, R29 ;  /* 0x00000004ff0a7819 */ /* 0x000fe2000001161d */
[----:B------:R-:W-:Y:S01]  /*0740*/  UMOV UR11, 0xa ;  /* 0x0000000a000b7882 */ /* 0x000fe20000000000 */
[----:B------:R-:W-:Y:S01]  /*0750*/  R2UR UR6, R0 ;  /* 0x00000000000672ca */ /* 0x000fe200000e0000 */
[C---:B------:R-:W-:Y:S01]  /*0760*/  VIADD R0, R12.reuse, 0xb340 ;  /* 0x0000b3400c007836 */ /* 0x040fe20000000000 */
[----:B------:R-:W-:Y:S02]  /*0770*/  IADD3 R12, PT, PT, R12, 0x9000, RZ ;  /* 0x000090000c0c7810 */ /* 0x000fe40007ffe0ff */
[----:B------:R-:W-:-:S02]  /*0780*/  LEA R3, R13, R2, 0x18 ;  /* 0x000000020d037211 */ /* 0x000fc400078ec0ff */
[C---:B------:R-:W-:Y:S01]  /*0790*/  LEA R5, R13.reuse, R0, 0x18 ;  /* 0x000000000d057211 */ /* 0x040fe200078ec0ff */
[----:B------:R-:W-:Y:S01]  /*07a0*/  USHF.R.U32.HI UR4, URZ, 0x1, UR4 ;  /* 0x00000001ff047899 */ /* 0x000fe20008011604 */
[----:B------:R-:W-:Y:S01]  /*07b0*/  LEA R13, R13, R12, 0x18 ;  /* 0x0000000c0d0d7211 */ /* 0x000fe200078ec0ff */
[C---:B------:R-:W-:Y:S01]  /*07c0*/  IMAD R6, R28.reuse, 0x8, R3 ;  /* 0x000000081c067824 */ /* 0x040fe200078e0203 */
[C---:B------:R-:W-:Y:S01]  /*07d0*/  LOP3.LUT R8, R28.reuse, 0x10, RZ, 0xfc, !PT ;  /* 0x000000101c087812 */ /* 0x040fe200078efcff */
[----:B------:R-:W-:Y:S01]  /*07e0*/  UIADD3 UR5, UPT, UPT, UR4, -0x1, URZ ;  /* 0xffffffff04057890 */ /* 0x000fe2000fffe0ff */
[----:B------:R-:W-:Y:S01]  /*07f0*/  LOP3.LUT R7, R28, 0x20, RZ, 0xfc, !PT ;  /* 0x000000201c077812 */ /* 0x000fe200078efcff */
[C---:B------:R-:W-:Y:S01]  /*0800*/  IMAD R0, R10.reuse, -0x4, R13 ;  /* 0xfffffffc0a007824 */ /* 0x040fe200078e020d */
[----:B------:R-:W-:Y:S01]  /*0810*/  USHF.R.S32.HI UR6, URZ, 0x1, UR6 ;  /* 0x00000001ff067899 */ /* 0x000fe20008011406 */
[C---:B------:R-:W-:Y:S01]  /*0820*/  IMAD R5, R10.reuse, 0x4, R5 ;  /* 0x000000040a057824 */ /* 0x040fe200078e0205 */
[----:B------:R-:W-:Y:S01]  /*0830*/  ULEA.HI UR5, UR5, UR5, URZ, 0x1 ;  /* 0x0000000505057291 */ /* 0x000fe2000f8f08ff */
[----:B------:R-:W-:Y:S01]  /*0840*/  LEA R4, R10, R13, 0x2 ;  /* 0x0000000d0a047211 */ /* 0x000fe200078e10ff */
[----:B------:R-:W-:Y:S01]  /*0850*/  VIADD R0, R0, 0xfffffffc ;  /* 0xfffffffc00007836 */ /* 0x000fe20000000000 */
[----:B------:R-:W-:-:S02]  /*0860*/  UIADD3 UR7, UPT, UPT, UR6, -0x1, URZ ;  /* 0xffffffff06077890 */ /* 0x000fc4000fffe0ff */
[----:B------:R-:W-:Y:S02]  /*0870*/  ULOP3.LUT UR5, UR5, 0xfffffffe, URZ, 0xc0, !UPT ;  /* 0xfffffffe05057892 */ /* 0x000fe4000f8ec0ff */
[----:B------:R-:W-:Y:S02]  /*0880*/  ULOP3.LUT UR8, UR6, 0xf, URZ, 0xc0, !UPT ;  /* 0x0000000f06087892 */ /* 0x000fe4000f8ec0ff */
[----:B------:R-:W-:Y:S02]  /*0890*/  ULOP3.LUT UR9, UR6, 0x7, URZ, 0xc0, !UPT ;  /* 0x0000000706097892 */ /* 0x000fe4000f8ec0ff */
[----:B------:R-:W-:Y:S02]  /*08a0*/  ULOP3.LUT UR10, UR6, 0x3ffffff0, URZ, 0xc0, !UPT ;  /* 0x3ffffff0060a7892 */ /* 0x000fe4000f8ec0ff */
[----:B------:R-:W-:Y:S02]  /*08b0*/  ULOP3.LUT UR6, UR6, 0x3, URZ, 0xc0, !UPT ;  /* 0x0000000306067892 */ /* 0x000fe4000f8ec0ff */
[----:B------:R-:W-:-:S12]  /*08c0*/  UIADD3 UR5, UPT, UPT, UR5, 0x2, URZ ;  /* 0x0000000205057890 */ /* 0x000fd8000fffe0ff */
.L_x_38:
[----:B0-----:R-:W0:Y:S02]  /*08d0*/  LDCU UR12, c[0x0][0x38c] ;  /* 0x00007180ff0c77ac */ /* 0x001e240008000800 */
[----:B0-----:R-:W-:-:S05]  /*08e0*/  IMAD.U32 R30, RZ, RZ, UR12 ;  /* 0x0000000cff1e7e24 */ /* 0x001fca000f8e00ff */
[----:B------:R-:W-:-:S13]  /*08f0*/  ISETP.GE.AND P0, PT, R30, 0x2, PT ;  /* 0x000000021e00780c */ /* 0x000fda0003f06270 */
[----:B-1----:R-:W-:Y:S05]  /*0900*/  @!P0 BRA `(.L_x_11) ;  /* 0x0000001000248947 */ /* 0x002fea0003800000 */
[----:B------:R-:W-:Y:S01]  /*0910*/  BSSY.RECONVERGENT B2, `(.L_x_11) ;  /* 0x0000108000027945 */ /* 0x000fe20003800200 */
[----:B------:R-:W-:Y:S01]  /*0920*/  IMAD.MOV.U32 R48, RZ, RZ, 0x1 ;  /* 0x00000001ff307424 */ /* 0x000fe200078e00ff */
[----:B------:R-:W0:Y:S01]  /*0930*/  LDCU UR18, c[0x0][0x388] ;  /* 0x00007100ff1277ac */ /* 0x000e220008000800 */
[----:B------:R-:W1:Y:S05]  /*0940*/  LDCU UR19, c[0x0][0x38c] ;  /* 0x00007180ff1377ac */ /* 0x000e6a0008000800 */
.L_x_30:
[----:B------:R-:W-:-:S13]  /*0950*/  ISETP.GE.U32.AND P0, PT, R10, UR4, PT ;  /* 0x000000040a007c0c */ /* 0x000fda000bf06070 */
[----:B0-----:R-:W-:Y:S05]  /*0960*/  @P0 BRA `(.L_x_12) ;  /* 0x0000000c00f40947 */ /* 0x001fea0003800000 */
[----:B------:R-:W-:Y:S01]  /*0970*/  IADD3 R52, PT, PT, R48, -0x1, RZ ;  /* 0xffffffff30347810 */ /* 0x000fe20007ffe0ff */
[----:B------:R-:W-:Y:S01]  /*0980*/  VIADD R47, R10, -UR4 ;  /* 0x800000040a2f7c36 */ /* 0x000fe20008000000 */
[----:B------:R-:W-:Y:S01]  /*0990*/  ISETP.NE.AND P0, PT, R48, R11, PT ;  /* 0x0000000b3000720c */ /* 0x000fe20003f05270 */
[C---:B------:R-:W-:Y:S02]  /*09a0*/  IMAD R49, R9.reuse, R48, R0 ;  /* 0x0000003009317224 */ /* 0x040fe400078e0200 */
[----:B------:R-:W-:Y:S01]  /*09b0*/  IMAD.MOV.U32 R50, RZ, RZ, R5 ;  /* 0x000000ffff327224 */ /* 0x000fe200078e0005 */
[----:B------:R-:W-:Y:S01]  /*09c0*/  ISETP.EQ.AND P0, PT, R28, RZ, !P0 ;  /* 0x000000ff1c00720c */ /* 0x000fe20004702270 */
[----:B------:R-:W-:Y:S02]  /*09d0*/  IMAD.MOV.U32 R51, RZ, RZ, R10 ;  /* 0x000000ffff337224 */ /* 0x000fe400078e000a */
[----:B------:R-:W-:-:S10]  /*09e0*/  IMAD R52, R9, R52, R4 ;  /* 0x0000003409347224 */ /* 0x000fd400078e0204 */
.L_x_29:
[----:B0-----:R-:W2:Y:S01]  /*09f0*/  LDS R53, [R49] ;  /* 0x0000000031357984 */ /* 0x001ea20000000800 */
[----:B------:R-:W-:Y:S02]  /*0a00*/  MOV R12, 0x400 ;  /* 0x00000400000c7802 */ /* 0x000fe40000000f00 */
[----:B------:R-:W-:Y:S02]  /*0a10*/  CS2R R18, SRZ ;  /* 0x0000000000127805 */ /* 0x000fe4000001ff00 */
[----:B0-----:R-:W-:Y:S01]  /*0a20*/  ISETP.GE.AND P2, PT, R8, UR18, PT ;  /* 0x0000001208007c0c */ /* 0x001fe2000bf46270 */
[----:B------:R-:W0:Y:S01]  /*0a30*/  S2R R13, SR_CgaCtaId ;  /* 0x00000000000d7919 */ /* 0x000e220000008800 */
[----:B------:R-:W-:Y:S02]  /*0a40*/  CS2R R20, SRZ ;  /* 0x0000000000147805 */ /* 0x000fe4000001ff00 */
[----:B------:R-:W-:Y:S02]  /*0a50*/  ISETP.GE.AND P1, PT, R7, UR18, PT ;  /* 0x0000001207007c0c */ /* 0x000fe4000bf26270 */
[----:B------:R-:W-:Y:S01]  /*0a60*/  CS2R R22, SRZ ;  /* 0x0000000000167805 */ /* 0x000fe2000001ff00 */
[----:B------:R-:W3:Y:S01]  /*0a70*/  LDS R55, [R52] ;  /* 0x0000000034377984 */ /* 0x000ee20000000800 */
[----:B------:R-:W-:Y:S01]  /*0a80*/  CS2R R24, SRZ ;  /* 0x0000000000187805 */ /* 0x000fe2000001ff00 */
[----:B------:R-:W-:Y:S01]  /*0a90*/  BSSY B1, `(.L_x_13) ;  /* 0x0000035000017945 */ /* 0x000fe20003800000 */
[----:B0-----:R-:W-:-:S05]  /*0aa0*/  LEA R12, R13, R12, 0x18 ;  /* 0x0000000c0d0c7211 */ /* 0x001fca00078ec0ff */
[----:B--2---:R-:W-:-:S05]  /*0ab0*/  IMAD R13, R53, 0x180, R12 ;  /* 0x00000180350d7824 */ /* 0x004fca00078e020c */
[----:B------:R-:W-:Y:S01]  /*0ac0*/  LEA R54, R28, R13, 0x3 ;  /* 0x0000000d1c367211 */ /* 0x000fe200078e18ff */
[----:B---3--:R-:W-:-:S04]  /*0ad0*/  IMAD R13, R55, 0x180, R12 ;  /* 0x00000180370d7824 */ /* 0x008fc800078e020c */
[----:B------:R-:W0:Y:S01]  /*0ae0*/  LDS.64 R14, [R54] ;  /* 0x00000000360e7984 */ /* 0x000e220000000a00 */
[----:B------:R-:W-:-:S03]  /*0af0*/  IMAD R56, R28, 0x8, R13 ;  /* 0x000000081c387824 */ /* 0x000fc600078e020d */
[----:B------:R-:W-:Y:S04]  /*0b00*/  @!P2 LDS.64 R20, [R54+0x80] ;  /* 0x000080003614a984 */ /* 0x000fe80000000a00 */
[----:B------:R-:W2:Y:S04]  /*0b10*/  LDS.64 R16, [R56] ;  /* 0x0000000038107984 */ /* 0x000ea80000000a00 */
[----:B------:R-:W3:Y:S04]  /*0b20*/  @!P2 LDS.64 R18, [R56+0x80] ;  /* 0x000080003812a984 */ /* 0x000ee80000000a00 */
[----:B------:R-:W-:Y:S04]  /*0b30*/  @!P1 LDS.64 R22, [R56+0x100] ;  /* 0x0001000038169984 */ /* 0x000fe80000000a00 */
[----:B------:R-:W4:Y:S01]  /*0b40*/  @!P1 LDS.64 R24, [R54+0x100] ;  /* 0x0001000036189984 */ /* 0x000f220000000a00 */
[----:B------:R-:W-:Y:S01]  /*0b50*/  ISETP.GE.U32.AND P1, PT, R51, UR5, PT ;  /* 0x0000000533007c0c */ /* 0x000fe2000bf26070 */
[----:B0-----:R-:W-:-:S08]  /*0b60*/  DMUL R12, R14, R14 ;  /* 0x0000000e0e0c7228 */ /* 0x001fd00000000000 */
[----:B--2---:R-:W-:Y:S02]  /*0b70*/  DFMA R12, R16, R16, -R12 ;  /* 0x00000010100c722b */ /* 0x004fe4000000080c */
[----:B---3--:R-:W-:-:S06]  /*0b80*/  DMUL R26, R18, R20 ;  /* 0x00000014121a7228 */ /* 0x008fcc0000000000 */
[----:B------:R-:W-:Y:S02]  /*0b90*/  DFMA R30, R18, R18, R12 ;  /* 0x00000012121e722b */ /* 0x000fe4000000000c */
[----:B------:R-:W-:-:S06]  /*0ba0*/  DFMA R26, R16, R14, R26 ;  /* 0x0000000e101a722b */ /* 0x000fcc000000001a */
[----:B------:R-:W-:Y:S02]  /*0bb0*/  DFMA R30, -R20, R20, R30 ;  /* 0x00000014141e722b */ /* 0x000fe4000000011e */
[----:B----4-:R-:W-:-:S06]  /*0bc0*/  DFMA R26, R22, R24, R26 ;  /* 0x00000018161a722b */ /* 0x010fcc000000001a */
[----:B------:R-:W-:-:S08]  /*0bd0*/  DFMA R30, R22, R22, R30 ;  /* 0x00000016161e722b */ /* 0x000fd0000000001e */
[----:B------:R-:W-:Y:S01]  /*0be0*/  DFMA R30, -R24, R24, R30 ;  /* 0x00000018181e722b */ /* 0x000fe2000000011e */
[----:B------:R-:W-:Y:S10]  /*0bf0*/  @P1 BRA `(.L_x_14) ;  /* 0x0000000000781947 */ /* 0x000ff40003800000 */
[----:B------:R-:W-:-:S03]  /*0c00*/  UMOV UR12, 0xffffffff ;  /* 0xffffffff000c7882 */ /* 0x000fc60000000000 */
[----:B------:R-:W-:Y:S05]  /*0c10*/  BRA.DIV UR12, `(.L_x_15) ;  /* 0x0000002a0c347947 */ /* 0x000fea000b800000 */
[----:B------:R-:W-:Y:S04]  /*0c20*/  SHFL.BFLY PT, R35, R31, 0x8, 0x1f ;  /* 0x0d001f001f237f89 */ /* 0x000fe800000e0000 */
[----:B------:R-:W0:Y:S04]  /*0c30*/  SHFL.BFLY PT, R34, R30, 0x8, 0x1f ;  /* 0x0d001f001e227f89 */ /* 0x000e2800000e0000 */
[----:B------:R-:W-:Y:S04]  /*0c40*/  SHFL.BFLY PT, R41, R27, 0x8, 0x1f ;  /* 0x0d001f001b297f89 */ /* 0x000fe800000e0000 */
[----:B------:R-:W2:Y:S01]  /*0c50*/  SHFL.BFLY PT, R40, R26, 0x8, 0x1f ;  /* 0x0d001f001a287f89 */ /* 0x000ea200000e0000 */
[----:B0-----:R-:W-:-:S07]  /*0c60*/  DADD R34, R30, R34 ;  /* 0x000000001e227229 */ /* 0x001fce0000000022 */
[----:B------:R-:W-:Y:S01]  /*0c70*/  SHFL.BFLY PT, R39, R35, 0x4, 0x1f ;  /* 0x0c801f0023277f89 */ /* 0x000fe200000e0000 */
[----:B--2---:R-:W-:-:S03]  /*0c80*/  DADD R40, R26, R40 ;  /* 0x000000001a287229 */ /* 0x004fc60000000028 */
        /* <DEDUP_REMOVED lines=10> */
[----:B------:R-:W0:Y:S01]  /*0d30*/  SHFL.BFLY PT, R37, R35, 0x1, 0x1f ;  /* 0x0c201f0023257f89 */ /* 0x000e2200000e0000 */
[----:B--2---:R-:W-:-:S03]  /*0d40*/  DADD R26, R30, R26 ;  /* 0x000000001e1a7229 */ /* 0x004fc6000000001a */
[----:B------:R-:W2:Y:S04]  /*0d50*/  SHFL.BFLY PT, R40, R34, 0x1, 0x1f ;  /* 0x0c201f0022287f89 */ /* 0x000ea800000e0000 */
[----:B------:R3:W4:Y:S04]  /*0d60*/  SHFL.BFLY PT, R38, R27, 0x1, 0x1f ;  /* 0x0c201f001b267f89 */ /* 0x00072800000e0000 */
[----:B------:R3:W1:Y:S01]  /*0d70*/  SHFL.BFLY PT, R36, R26, 0x1, 0x1f ;  /* 0x0c201f001a247f89 */ /* 0x00066200000e0000 */
[----:B0-----:R-:W-:Y:S02]  /*0d80*/  IMAD.MOV.U32 R13, RZ, RZ, R37 ;  /* 0x000000ffff0d7224 */ /* 0x001fe400078e0025 */
[----:B--2---:R-:W-:-:S06]  /*0d90*/  IMAD.MOV.U32 R12, RZ, RZ, R40 ;  /* 0x000000ffff0c7224 */ /* 0x004fcc00078e0028 */
[----:B---34-:R-:W-:-:S11]  /*0da0*/  DADD R30, R34, R12 ;  /* 0x00000000221e7229 */ /* 0x018fd6000000000c */
.L_x_86:
[----:B-1----:R-:W-:Y:S01]  /*0db0*/  MOV R12, R36 ;  /* 0x00000024000c7202 */ /* 0x002fe20000000f00 */
[----:B------:R-:W-:-:S06]  /*0dc0*/  IMAD.MOV.U32 R13, RZ, RZ, R38 ;  /* 0x000000ffff0d7224 */ /* 0x000fcc00078e0026 */
[----:B------:R-:W-:-:S11]  /*0dd0*/  DADD R26, R26, R12 ;  /* 0x000000001a1a7229 */ /* 0x000fd6000000000c */
.L_x_14:
[----:B-1----:R-:W-:Y:S05]  /*0de0*/  BSYNC B1 ;  /* 0x0000000000017941 */ /* 0x002fea0003800000 */
.L_x_13:
[----:B------:R-:W-:Y:S01]  /*0df0*/  DSETP.NEU.AND P1, PT, R26, RZ, PT ;  /* 0x000000ff1a00722a */ /* 0x000fe20003f2d000 */
[----:B------:R-:W-:-:S13]  /*0e00*/  BSSY.RECONVERGENT B3, `(.L_x_16) ;  /* 0x00000a2000037945 */ /* 0x000fda0003800200 */
[----:B------:R-:W-:Y:S05]  /*0e10*/  @!P1 BRA `(.L_x_17) ;  /* 0x0000000800809947 */ /* 0x000fea0003800000 */
[----:B------:R-:W-:Y:S01]  /*0e20*/  DADD R34, R26, R26 ;  /* 0x000000001a227229 */ /* 0x000fe2000000001a */
[----:B------:R-:W-:Y:S01]  /*0e30*/  IMAD.MOV.U32 R32, RZ, RZ, 0x1 ;  /* 0x00000001ff207424 */ /* 0x000fe200078e00ff */
[----:B------:R-:W-:Y:S01]  /*0e40*/  FSETP.GEU.AND P3, PT, |R31|, 6.5827683646048100446e-37, PT ;  /* 0x036000001f00780b */ /* 0x000fe20003f6e200 */
[----:B------:R-:W-:Y:S03]  /*0e50*/  BSSY.RECONVERGENT B4, `(.L_x_18) ;  /* 0x0000011000047945 */ /* 0x000fe60003800200 */
[----:B------:R-:W0:Y:S02]  /*0e60*/  MUFU.RCP64H R33, R35 ;  /* 0x0000002300217308 */ /* 0x000e240000001800 */
[----:B0-----:R-:W-:-:S08]  /*0e70*/  DFMA R12, -R34, R32, 1 ;  /* 0x3ff00000220c742b */ /* 0x001fd00000000120 */
[----:B------:R-:W-:-:S08]  /*0e80*/  DFMA R12, R12, R12, R12 ;  /* 0x0000000c0c0c722b */ /* 0x000fd0000000000c */
[----:B------:R-:W-:-:S08]  /*0e90*/  DFMA R12, R32, R12, R32 ;  /* 0x0000000c200c722b */ /* 0x000fd00000000020 */
[----:B------:R-:W-:-:S08]  /*0ea0*/  DFMA R32, -R34, R12, 1 ;  /* 0x3ff000002220742b */ /* 0x000fd0000000010c */
[----:B------:R-:W-:-:S08]  /*0eb0*/  DFMA R32, R12, R32, R12 ;  /* 0x000000200c20722b */ /* 0x000fd0000000000c */
[----:B------:R-:W-:-:S08]  /*0ec0*/  DMUL R12, R32, R30 ;  /* 0x0000001e200c7228 */ /* 0x000fd00000000000 */
[----:B------:R-:W-:-:S08]  /*0ed0*/  DFMA R42, -R34, R12, R30 ;  /* 0x0000000c222a722b */ /* 0x000fd0000000011e */
[----:B------:R-:W-:-:S10]  /*0ee0*/  DFMA R42, R32, R42, R12 ;  /* 0x0000002a202a722b */ /* 0x000fd4000000000c */
[----:B------:R-:W-:-:S05]  /*0ef0*/  FFMA R12, RZ, R35, R43 ;  /* 0x00000023ff0c7223 */ /* 0x000fca000000002b */
[----:B------:R-:W-:-:S13]  /*0f00*/  FSETP.GT.AND P1, PT, |R12|, 1.469367938527859385e-39, PT ;  /* 0x001000000c00780b */ /* 0x000fda0003f24200 */
[----:B------:R-:W-:Y:S05]  /*0f10*/  @P1 BRA P3, `(.L_x_19) ;  /* 0x0000000000101947 */ /* 0x000fea0001800000 */
[----:B------:R-:W-:Y:S01]  /*0f20*/  IMAD.MOV.U32 R36, RZ, RZ, R30 ;  /* 0x000000ffff247224 */ /* 0x000fe200078e001e */
[----:B------:R-:W-:Y:S02]  /*0f30*/  MOV R37, R31 ;  /* 0x0000001f00257202 */ /* 0x000fe40000000f00 */
[----:B------:R-:W-:-:S07]  /*0f40*/  MOV R46, 0xf60 ;  /* 0x00000f60002e7802 */ /* 0x000fce0000000f00 */
[----:B------:R-:W-:Y:S05]  /*0f50*/  CALL.REL.NOINC `($__internal_1_$__cuda_sm20_div_rn_f64_full) ;  /* 0x00000034002c7944 */ /* 0x000fea0003c00000 */
.L_x_19:
[----:B------:R-:W-:Y:S05]  /*0f60*/  BSYNC.RECONVERGENT B4 ;  /* 0x0000000000047941 */ /* 0x000fea0003800200 */
.L_x_18:
[C---:B------:R-:W-:Y:S01]  /*0f70*/  DFMA R36, R42.reuse, R42, 1 ;  /* 0x3ff000002a24742b */ /* 0x040fe2000000002a */
[----:B------:R-:W-:Y:S01]  /*0f80*/  IMAD.MOV.U32 R12, RZ, RZ, 0x0 ;  /* 0x00000000ff0c7424 */ /* 0x000fe200078e00ff */
[C---:B------:R-:W-:Y:S01]  /*0f90*/  DSETP.GE.AND P1, PT, R42.reuse, RZ, PT ;  /* 0x000000ff2a00722a */ /* 0x040fe20003f26000 */
[----:B------:R-:W-:Y:S01]  /*0fa0*/  IMAD.MOV.U32 R13, RZ, RZ, 0x3fd80000 ;  /* 0x3fd80000ff0d7424 */ /* 0x000fe200078e00ff */
[----:B------:R-:W-:Y:S01]  /*0fb0*/  DSETP.GEU.AND P3, PT, R42, RZ, PT ;  /* 0x000000ff2a00722a */ /* 0x000fe20003f6e000 */
[----:B------:R-:W-:Y:S01]  /*0fc0*/  BSSY.RECONVERGENT B1, `(.L_x_20) ;  /* 0x0000018000017945 */ /* 0x000fe20003800200 */
[----:B------:R-:W0:Y:S02]  /*0fd0*/  MUFU.RSQ64H R41, R37 ;  /* 0x0000002500297308 */ /* 0x000e240000001c00 */
[----:B------:R-:W-:Y:S02]  /*0fe0*/  FSEL R2, R2, RZ, !P1 ;  /* 0x000000ff02027208 */ /* 0x000fe40004800000 */
[----:B------:R-:W-:Y:S01]  /*0ff0*/  VIADD R40, R37, 0xfcb00000 ;  /* 0xfcb0000025287836 */ /* 0x000fe20000000000 */
[----:B------:R-:W-:-:S02]  /*1000*/  FSEL R3, R3, 1.875, !P1 ;  /* 0x3ff0000003037808 */ /* 0x000fc40004800000 */
[----:B------:R-:W-:Y:S02]  /*1010*/  FSEL R2, R2, RZ, P3 ;  /* 0x000000ff02027208 */ /* 0x000fe40001800000 */
[----:B------:R-:W-:Y:S02]  /*1020*/  ISETP.GE.U32.AND P1, PT, R40, 0x7ca00000, PT ;  /* 0x7ca000002800780c */ /* 0x000fe40003f26070 */
[----:B------:R-:W-:Y:S01]  /*1030*/  FSEL R3, R3, -1.875, P3 ;  /* 0xbff0000003037808 */ /* 0x000fe20001800000 */
[----:B0-----:R-:W-:-:S08]  /*1040*/  DMUL R32, R40, R40 ;  /* 0x0000002828207228 */ /* 0x001fd00000000000 */
[----:B------:R-:W-:-:S08]  /*1050*/  DFMA R32, R36, -R32, 1 ;  /* 0x3ff000002420742b */ /* 0x000fd00000000820 */
[----:B------:R-:W-:Y:S02]  /*1060*/  DFMA R12, R32, R12, 0.5 ;  /* 0x3fe00000200c742b */ /* 0x000fe4000000000c */
[----:B------:R-:W-:-:S08]  /*1070*/  DMUL R38, R40, R32 ;  /* 0x0000002028267228 */ /* 0x000fd00000000000 */
[----:B------:R-:W-:-:S08]  /*1080*/  DFMA R38, R12, R38, R40 ;  /* 0x000000260c26722b */ /* 0x000fd00000000028 */
[----:B------:R-:W-:Y:S02]  /*1090*/  DMUL R32, R36, R38 ;  /* 0x0000002624207228 */ /* 0x000fe40000000000 */
[----:B------:R-:W-:Y:S01]  /*10a0*/  IADD3 R13, PT, PT, R39, -0x100000, RZ ;  /* 0xfff00000270d7810 */ /* 0x000fe20007ffe0ff */
[----:B------:R-:W-:-:S05]  /*10b0*/  IMAD.MOV.U32 R12, RZ, RZ, R38 ;  /* 0x000000ffff0c7224 */ /* 0x000fca00078e0026 */
[----:B------:R-:W-:-:S08]  /*10c0*/  DFMA R34, R32, -R32, R36 ;  /* 0x800000202022722b */ /* 0x000fd00000000024 */
[----:B------:R-:W-:Y:S01]  /*10d0*/  DFMA R44, R34, R12, R32 ;  /* 0x0000000c222c722b */ /* 0x000fe20000000020 */
[----:B------:R-:W-:Y:S10]  /*10e0*/  @!P1 BRA `(.L_x_21) ;  /* 0x0000000000149947 */ /* 0x000ff40003800000 */
[----:B------:R-:W-:Y:S01]  /*10f0*/  IMAD.MOV.U32 R12, RZ, RZ, R40 ;  /* 0x000000ffff0c7224 */ /* 0x000fe200078e0028 */
[----:B------:R-:W-:-:S07]  /*1100*/  MOV R40, 0x1120 ;  /* 0x0000112000287802 */ /* 0x000fce0000000f00 */
[----:B------:R-:W-:Y:S05]  /*1110*/  CALL.REL.NOINC `($__internal_2_$__cuda_sm20_dsqrt_rn_f64_mediumpath_v1) ;  /* 0x0000003800287944 */ /* 0x000fea0003c00000 */
[----:B------:R-:W-:Y:S01]  /*1120*/  IMAD.MOV.U32 R44, RZ, RZ, R12 ;  /* 0x000000ffff2c7224 */ /* 0x000fe200078e000c */
[----:B------:R-:W-:-:S07]  /*1130*/  MOV R45, R13 ;  /* 0x0000000d002d7202 */ /* 0x000fce0000000f00 */
.L_x_21:
[----:B------:R-:W-:Y:S05]  /*1140*/  BSYNC.RECONVERGENT B1 ;  /* 0x0000000000017941 */ /* 0x000fea0003800200 */
.L_x_20:
[----:B------:R-:W-:Y:S01]  /*1150*/  DADD R34, R44, |R42| ;  /* 0x000000002c227229 */ /* 0x000fe2000000042a */
        /* <DEDUP_REMOVED lines=16> */
[----:B------:R-:W-:Y:S01]  /*1260*/  MOV R46, 0x1290 ;  /* 0x00001290002e7802 */ /* 0x000fe20000000f00 */
[----:B------:R-:W-:-:S07]  /*1270*/  IMAD.MOV.U32 R37, RZ, RZ, R3 ;  /* 0x000000ffff257224 */ /* 0x000fce00078e0003 */
[----:B------:R-:W-:Y:S05]  /*1280*/  CALL.REL.NOINC `($__internal_1_$__cuda_sm20_div_rn_f64_full) ;  /* 0x0000003000607944 */ /* 0x000fea0003c00000 */
.L_x_23:
[----:B------:R-:W-:Y:S05]  /*1290*/  BSYNC.RECONVERGENT B4 ;  /* 0x0000000000047941 */ /* 0x000fea0003800200 */
.L_x_22:
[----:B------:R-:W-:Y:S01]  /*12a0*/  DFMA R36, R42, R42, 1 ;  /* 0x3ff000002a24742b */ /* 0x000fe2000000002a */
[----:B------:R-:W-:Y:S01]  /*12b0*/  IMAD.MOV.U32 R12, RZ, RZ, 0x0 ;  /* 0x00000000ff0c7424 */ /* 0x000fe200078e00ff */
[----:B------:R-:W-:Y:S01]  /*12c0*/  BSSY.RECONVERGENT B1, `(.L_x_24) ;  /* 0x0000015000017945 */ /* 0x000fe20003800200 */
[----:B------:R-:W-:-:S03]  /*12d0*/  IMAD.MOV.U32 R13, RZ, RZ, 0x3fd80000 ;  /* 0x3fd80000ff0d7424 */ /* 0x000fc600078e00ff */
[----:B------:R-:W0:Y:S04]  /*12e0*/  MUFU.RSQ64H R41, R37 ;  /* 0x0000002500297308 */ /* 0x000e280000001c00 */
[----:B------:R-:W-:-:S04]  /*12f0*/  IADD3 R40, PT, PT, R37, -0x3500000, RZ ;  /* 0xfcb0000025287810 */ /* 0x000fc80007ffe0ff */
[----:B------:R-:W-:Y:S02]  /*1300*/  ISETP.GE.U32.AND P1, PT, R40, 0x7ca00000, PT ;  /* 0x7ca000002800780c */ /* 0x000fe40003f26070 */
[----:B0-----:R-:W-:-:S08]  /*1310*/  DMUL R32, R40, R40 ;  /* 0x0000002828207228 */ /* 0x001fd00000000000 */
[----:B------:R-:W-:-:S08]  /*1320*/  DFMA R32, R36, -R32, 1 ;  /* 0x3ff000002420742b */ /* 0x000fd00000000820 */
[----:B------:R-:W-:Y:S02]  /*1330*/  DFMA R12, R32, R12, 0.5 ;  /* 0x3fe00000200c742b */ /* 0x000fe4000000000c */
[----:B------:R-:W-:-:S08]  /*1340*/  DMUL R38, R40, R32 ;  /* 0x0000002028267228 */ /* 0x000fd00000000000 */
[----:B------:R-:W-:-:S08]  /*1350*/  DFMA R38, R12, R38, R40 ;  /* 0x000000260c26722b */ /* 0x000fd00000000028 */
[----:B------:R-:W-:Y:S02]  /*1360*/  DMUL R32, R36, R38 ;  /* 0x0000002624207228 */ /* 0x000fe40000000000 */
[----:B------:R-:W-:Y:S01]  /*1370*/  VIADD R13, R39, 0xfff00000 ;  /* 0xfff00000270d7836 */ /* 0x000fe20000000000 */
[----:B------:R-:W-:-:S05]  /*1380*/  MOV R12, R38 ;  /* 0x00000026000c7202 */ /* 0x000fca0000000f00 */
[----:B------:R-:W-:-:S08]  /*1390*/  DFMA R34, R32, -R32, R36 ;  /* 0x800000202022722b */ /* 0x000fd00000000024 */
[----:B------:R-:W-:Y:S01]  /*13a0*/  DFMA R44, R34, R12, R32 ;  /* 0x0000000c222c722b */ /* 0x000fe20000000020 */
[----:B------:R-:W-:Y:S10]  /*13b0*/  @!P1 BRA `(.L_x_25) ;  /* 0x0000000000149947 */ /* 0x000ff40003800000 */
[----:B------:R-:W-:Y:S01]  /*13c0*/  IMAD.MOV.U32 R12, RZ, RZ, R40 ;  /* 0x000000ffff0c7224 */ /* 0x000fe200078e0028 */
[----:B------:R-:W-:-:S07]  /*13d0*/  MOV R40, 0x13f0 ;  /* 0x000013f000287802 */ /* 0x000fce0000000f00 */
[----:B------:R-:W-:Y:S05]  /*13e0*/  CALL.REL.NOINC `($__internal_2_$__cuda_sm20_dsqrt_rn_f64_mediumpath_v1) ;  /* 0x0000003400747944 */ /* 0x000fea0003c00000 */
[----:B------:R-:W-:Y:S02]  /*13f0*/  IMAD.MOV.U32 R44, RZ, RZ, R12 ;  /* 0x000000ffff2c7224 */ /* 0x000fe400078e000c */
[----:B------:R-:W-:-:S07]  /*1400*/  IMAD.MOV.U32 R45, RZ, RZ, R13 ;  /* 0x000000ffff2d7224 */ /* 0x000fce00078e000d */
.L_x_25:
[----:B------:R-:W-:Y:S05]  /*1410*/  BSYNC.RECONVERGENT B1 ;  /* 0x0000000000017941 */ /* 0x000fea0003800200 */
.L_x_24:
[----:B------:R-:W0:Y:S01]  /*1420*/  MUFU.RCP64H R35, R45 ;  /* 0x0000002d00237308 */ /* 0x000e220000001800 */
[----:B------:R-:W-:Y:S01]  /*1430*/  IADD3 R34, PT, PT, R45, 0x300402, RZ ;  /* 0x003004022d227810 */ /* 0x000fe20007ffe0ff */
[----:B------:R-:W-:Y:S03]  /*1440*/  BSSY.RECONVERGENT B1, `(.L_x_26) ;  /* 0x000000c000017945 */ /* 0x000fe60003800200 */
[----:B------:R-:W-:Y:S02]  /*1450*/  FSETP.GEU.AND P1, PT, |R34|, 5.8789094863358348022e-39, PT ;  /* 0x004004022200780b */ /* 0x000fe40003f2e200 */
[----:B0-----:R-:W-:-:S08]  /*1460*/  DFMA R32, R34, -R44, 1 ;  /* 0x3ff000002220742b */ /* 0x001fd0000000082c */
[----:B------:R-:W-:-:S08]  /*1470*/  DFMA R32, R32, R32, R32 ;  /* 0x000000202020722b */ /* 0x000fd00000000020 */
[----:B------:R-:W-:-:S08]  /*1480*/  DFMA R32, R34, R32, R34 ;  /* 0x000000202220722b */ /* 0x000fd00000000022 */
[----:B------:R-:W-:-:S08]  /*1490*/  DFMA R12, R32, -R44, 1 ;  /* 0x3ff00000200c742b */ /* 0x000fd0000000082c */
[----:B------:R-:W-:Y:S01]  /*14a0*/  DFMA R12, R32, R12, R32 ;  /* 0x0000000c200c722b */ /* 0x000fe20000000020 */
[----:B------:R-:W-:Y:S10]  /*14b0*/  @P1 BRA `(.L_x_27) ;  /* 0x0000000000101947 */ /* 0x000ff40003800000 */
[----:B------:R-:W-:Y:S02]  /*14c0*/  LOP3.LUT R12, R45, 0x7fffffff, RZ, 0xc0, !PT ;  /* 0x7fffffff2d0c7812 */ /* 0x000fe400078ec0ff */
[----:B------:R-:W-:-:S03]  /*14d0*/  MOV R38, 0x1500 ;  /* 0x0000150000267802 */ /* 0x000fc60000000f00 */
[----:B------:R-:W-:-:S07]  /*14e0*/  VIADD R39, R12, 0xfff00000 ;  /* 0xfff000000c277836 */ /* 0x000fce0000000000 */
[----:B------:R-:W-:Y:S05]  /*14f0*/  CALL.REL.NOINC `($__internal_0_$__cuda_sm20_dblrcp_rn_slowpath_v3) ;  /* 0x0000002c00147944 */ /* 0x000fea0003c00000 */
.L_x_27:
[----:B------:R-:W-:Y:S05]  /*1500*/  BSYNC.RECONVERGENT B1 ;  /* 0x0000000000017941 */ /* 0x000fea0003800200 */
.L_x_26:
[----:B------:R-:W-:Y:S01]  /*1510*/  DMUL R42, R12, R42 ;  /* 0x0000002a0c2a7228 */ /* 0x000fe20000000000 */
[----:B------:R-:W-:Y:S01]  /*1520*/  ISETP.GE.AND P3, PT, R7, UR18, PT ;  /* 0x0000001207007c0c */ /* 0x000fe2000bf66270 */
[--C-:B------:R-:W-:Y:S01]  /*1530*/  IMAD R53, R53, 0x180, R6.reuse ;  /* 0x0000018035357824 */ /* 0x100fe200078e0206 */
[----:B------:R-:W-:Y:S01]  /*1540*/  ISETP.GE.AND P1, PT, R28, UR19, PT ;  /* 0x000000131c007c0c */ /* 0x000fe2000bf26270 */
[----:B------:R-:W-:-:S04]  /*1550*/  IMAD R55, R55, 0x180, R6 ;  /* 0x0000018037377824 */ /* 0x000fc800078e0206 */
[-C--:B------:R-:W-:Y:S02]  /*1560*/  DMUL R40, R14, R42.reuse ;  /* 0x0000002a0e287228 */ /* 0x080fe40000000000 */
[----:B------:R-:W-:Y:S02]  /*1570*/  DMUL R34, R16, R42 ;  /* 0x0000002a10227228 */ /* 0x000fe40000000000 */
[C---:B------:R-:W-:Y:S02]  /*1580*/  @!P2 DMUL R32, R42.reuse, R20 ;  /* 0x000000142a20a228 */ /* 0x040fe40000000000 */
[----:B------:R-:W-:Y:S02]  /*1590*/  @!P2 DMUL R38, R42, R18 ;  /* 0x000000122a26a228 */ /* 0x000fe40000000000 */
[----:B------:R-:W-:Y:S02]  /*15a0*/  DFMA R40, R16, R12, R40 ;  /* 0x0000000c1028722b */ /* 0x000fe40000000028 */
[----:B------:R-:W-:-:S02]  /*15b0*/  @!P3 DMUL R36, R42, R24 ;  /* 0x000000182a24b228 */ /* 0x000fc40000000000 */
[----:B------:R-:W-:Y:S02]  /*15c0*/  @!P3 DMUL R16, R42, R22 ;  /* 0x000000162a10b228 */ /* 0x000fe40000000000 */
[----:B------:R-:W-:Y:S01]  /*15d0*/  DFMA R34, R14, R12, -R34 ;  /* 0x0000000c0e22722b */ /* 0x000fe20000000822 */
[----:B------:R-:W-:Y:S01]  /*15e0*/  STS.64 [R56], R40 ;  /* 0x0000002838007388 */ /* 0x000fe20000000a00 */
[C---:B------:R-:W-:Y:S02]  /*15f0*/  @!P2 DFMA R32, R12.reuse, R18, R32 ;  /* 0x000000120c20a22b */ /* 0x040fe40000000020 */
[C---:B------:R-:W-:Y:S02]  /*1600*/  @!P2 DFMA R38, R12.reuse, R20, -R38 ;  /* 0x000000140c26a22b */ /* 0x040fe40000000826 */
[C---:B------:R-:W-:Y:S01]  /*1610*/  @!P3 DFMA R36, R12.reuse, R22, R36 ;  /* 0x000000160c24b22b */ /* 0x040fe20000000024 */
[----:B------:R-:W-:Y:S01]  /*1620*/  STS.64 [R54], R34 ;  /* 0x0000002236007388 */ /* 0x000fe20000000a00 */
[----:B------:R-:W-:-:S03]  /*1630*/  @!P3 DFMA R16, R12, R24, -R16 ;  /* 0x000000180c10b22b */ /* 0x000fc60000000810 */
[----:B------:R-:W-:Y:S04]  /*1640*/  @!P2 STS.64 [R56+0x80], R32 ;  /* 0x000080203800a388 */ /* 0x000fe80000000a00 */
[----:B------:R-:W-:Y:S01]  /*1650*/  @!P2 STS.64 [R54+0x80], R38 ;  /* 0x000080263600a388 */ /* 0x000fe20000000a00 */
[----:B------:R-:W-:-:S03]  /*1660*/  ISETP.GE.AND P2, PT, R8, UR19, PT ;  /* 0x0000001308007c0c */ /* 0x000fc6000bf46270 */
[----:B------:R-:W-:Y:S04]  /*1670*/  @!P3 STS.64 [R56+0x100], R36 ;  /* 0x000100243800b388 */ /* 0x000fe80000000a00 */
[----:B------:R-:W-:Y:S04]  /*1680*/  @!P3 STS.64 [R54+0x100], R16 ;  /* 0x000100103600b388 */ /* 0x000fe80000000a00 */
[----:B------:R-:W0:Y:S04]  /*1690*/  @!P1 LDS.64 R18, [R53] ;  /* 0x0000000035129984 */ /* 0x000e280000000a00 */
[----:B------:R-:W1:Y:S01]  /*16a0*/  @!P1 LDS.64 R14, [R55] ;  /* 0x00000000370e9984 */ /* 0x000e620000000a00 */
[----:B0-----:R-:W-:-:S02]  /*16b0*/  @!P1 DMUL R20, R42, R18 ;  /* 0x000000122a149228 */ /* 0x001fc40000000000 */
[----:B-1----:R-:W-:-:S06]  /*16c0*/  @!P1 DMUL R22, R42, R14 ;  /* 0x0000000e2a169228 */ /* 0x002fcc0000000000 */
[-C--:B------:R-:W-:Y:S02]  /*16d0*/  @!P1 DFMA R20, R14, R12.reuse, R20 ;  /* 0x0000000c0e14922b */ /* 0x080fe40000000014 */
[----:B------:R-:W-:-:S05]  /*16e0*/  @!P1 DFMA R22, R18, R12, -R22 ;  /* 0x0000000c1216922b */ /* 0x000fca0000000816 */
[----:B------:R-:W-:Y:S04]  /*16f0*/  @!P1 STS.64 [R55], R20 ;  /* 0x0000001437009388 */ /* 0x000fe80000000a00 */
[----:B------:R-:W-:Y:S01]  /*1700*/  @!P1 STS.64 [R53], R22 ;  /* 0x0000001635009388 */ /* 0x000fe20000000a00 */
[----:B------:R-:W-:-:S03]  /*1710*/  ISETP.GE.AND P1, PT, R7, UR19, PT ;  /* 0x0000001307007c0c */ /* 0x000fc6000bf26270 */
[----:B------:R-:W0:Y:S04]  /*1720*/  @!P2 LDS.64 R18, [R53+0x80] ;  /* 0x000080003512a984 */ /* 0x000e280000000a00 */
[----:B------:R-:W1:Y:S01]  /*1730*/  @!P2 LDS.64 R14, [R55+0x80] ;  /* 0x00008000370ea984 */ /* 0x000e620000000a00 */
[C---:B0-----:R-:W-:Y:S02]  /*1740*/  @!P2 DMUL R16, R42.reuse, R18 ;  /* 0x000000122a10a228 */ /* 0x041fe40000000000 */
[----:B-1----:R-:W-:-:S06]  /*1750*/  @!P2 DMUL R24, R42, R14 ;  /* 0x0000000e2a18a228 */ /* 0x002fcc0000000000 */
[-C--:B------:R-:W-:Y:S02]  /*1760*/  @!P2 DFMA R16, R14, R12.reuse, R16 ;  /* 0x0000000c0e10a22b */ /* 0x080fe40000000010 */
[----:B------:R-:W-:-:S05]  /*1770*/  @!P2 DFMA R24, R18, R12, -R24 ;  /* 0x0000000c1218a22b */ /* 0x000fca0000000818 */
[----:B------:R-:W-:Y:S04]  /*1780*/  @!P2 STS.64 [R55+0x80], R16 ;  /* 0x000080103700a388 */ /* 0x000fe80000000a00 */
[----:B------:R-:W-:Y:S04]  /*1790*/  @!P2 STS.64 [R53+0x80], R24 ;  /* 0x000080183500a388 */ /* 0x000fe80000000a00 */
[----:B------:R-:W0:Y:S04]  /*17a0*/  @!P1 LDS.64 R18, [R53+0x100] ;  /* 0x0001000035129984 */ /* 0x000e280000000a00 */
[----:B------:R-:W1:Y:S01]  /*17b0*/  @!P1 LDS.64 R14, [R55+0x100] ;  /* 0x00010000370e9984 */ /* 0x000e620000000a00 */
[----:B0-----:R-:W-:-:S02]  /*17c0*/  @!P1 DMUL R20, R42, R18 ;  /* 0x000000122a149228 */ /* 0x001fc40000000000 */
[----:B-1----:R-:W-:-:S06]  /*17d0*/  @!P1 DMUL R42, R42, R14 ;  /* 0x0000000e2a2a9228 */ /* 0x002fcc0000000000 */
[-C--:B------:R-:W-:Y:S02]  /*17e0*/  @!P1 DFMA R20, R14, R12.reuse, R20 ;  /* 0x0000000c0e14922b */ /* 0x080fe40000000014 */
[----:B------:R-:W-:-:S05]  /*17f0*/  @!P1 DFMA R42, R18, R12, -R42 ;  /* 0x0000000c122a922b */ /* 0x000fca000000082a */
[----:B------:R0:W-:Y:S04]  /*1800*/  @!P1 STS.64 [R55+0x100], R20 ;  /* 0x0001001437009388 */ /* 0x0001e80000000a00 */
[----:B------:R0:W-:Y:S02]  /*1810*/  @!P1 STS.64 [R53+0x100], R42 ;  /* 0x0001002a35009388 */ /* 0x0001e40000000a00 */
.L_x_17:
[----:B------:R-:W-:Y:S05]  /*1820*/  BSYNC.RECONVERGENT B3 ;  /* 0x0000000000037941 */ /* 0x000fea0003800200 */
.L_x_16:
[----:B------:R-:W-:Y:S05]  /*1830*/  @!P0 BRA `(.L_x_28) ;  /* 0x00000000001c8947 */ /* 0x000fea0003800000 */
[----:B------:R-:W-:Y:S01]  /*1840*/  UMOV UR16, 0xd9d7bdbb ;  /* 0xd9d7bdbb00107882 */ /* 0x000fe20000000000 */
[----:B------:R-:W-:Y:S02]  /*1850*/  UMOV UR17, 0x3ddb7cdf ;  /* 0x3ddb7cdf00117882 */ /* 0x000fe40000000000 */
[----:B------:R-:W-:-:S08]  /*1860*/  DMUL R30, |R30|, UR16 ;  /* 0x000000101e1e7c28 */ /* 0x000fd00008000200 */
[----:B------:R-:W-:-:S14]  /*1870*/  DSETP.GTU.AND P1, PT, |R26|, R30, PT ;  /* 0x0000001e1a00722a */ /* 0x000fdc0003f2c200 */
[----:B------:R-:W-:Y:S01]  /*1880*/  @P1 IMAD.MOV.U32 R13, RZ, RZ, 0x1 ;  /* 0x00000001ff0d1424 */ /* 0x000fe200078e00ff */
[----:B------:R1:W-:Y:S04]  /*1890*/  @!P1 STS [R50], RZ ;  /* 0x000000ff32009388 */ /* 0x0003e80000000800 */
[----:B------:R1:W-:Y:S02]  /*18a0*/  @P1 STS [R50], R13 ;  /* 0x0000000d32001388 */ /* 0x0003e40000000800 */
.L_x_28:
[----:B------:R-:W-:Y:S01]  /*18b0*/  VIADD R47, R47, 0x1 ;  /* 0x000000012f2f7836 */ /* 0x000fe20000000000 */
[----:B------:R-:W-:Y:S05]  /*18c0*/  WARPSYNC.ALL ;  /* 0x0000000000007948 */ /* 0x000fea0003800000 */
[----:B------:R-:W-:Y:S01]  /*18d0*/  BAR.SYNC.DEFER_BLOCKING 0x0 ;  /* 0x0000000000007b1d */ /* 0x000fe20000010000 */
[----:B------:R-:W-:Y:S01]  /*18e0*/  ISETP.NE.AND P1, PT, R47, RZ, PT ;  /* 0x000000ff2f00720c */ /* 0x000fe20003f25270 */
[----:B-1----:R-:W-:Y:S01]  /*18f0*/  VIADD R50, R50, 0x4 ;  /* 0x0000000432327836 */ /* 0x002fe20000000000 */
[----:B------:R-:W-:Y:S01]  /*1900*/  IADD3 R51, PT, PT, R51, 0x1, RZ ;  /* 0x0000000133337810 */ /* 0x000fe20007ffe0ff */
[----:B------:R-:W-:-:S02]  /*1910*/  VIADD R49, R49, 0xfffffffc ;  /* 0xfffffffc31317836 */ /* 0x000fc40000000000 */
[----:B------:R-:W-:-:S08]  /*1920*/  VIADD R52, R52, 0x4 ;  /* 0x0000000434347836 */ /* 0x000fd00000000000 */
[----:B------:R-:W-:Y:S05]  /*1930*/  @P1 BRA `(.L_x_29) ;  /* 0xfffffff0002c1947 */ /* 0x000fea000383ffff */
.L_x_12:
[----:B------:R-:W2:Y:S01]  /*1940*/  LDCU UR12, c[0x0][0x38c] ;  /* 0x00007180ff0c77ac */ /* 0x000ea20008000800 */
[----:B------:R-:W-:Y:S01]  /*1950*/  IADD3 R48, PT, PT, R48, 0x1, RZ ;  /* 0x0000000130307810 */ /* 0x000fe20007ffe0ff */
[----:B--2---:R-:W-:-:S05]  /*1960*/  IMAD.U32 R30, RZ, RZ, UR12 ;  /* 0x0000000cff1e7e24 */ /* 0x004fca000f8e00ff */
[----:B------:R-:W-:-:S13]  /*1970*/  ISETP.NE.AND P0, PT, R48, R30, PT ;  /* 0x0000001e3000720c */ /* 0x000fda0003f05270 */
[----:B------:R-:W-:Y:S05]  /*1980*/  @P0 BRA `(.L_x_30) ;  /* 0xffffffec00f00947 */ /* 0x000fea000383ffff */
[----:B01----:R-:W-:Y:S05]  /*1990*/  BSYNC.RECONVERGENT B2 ;  /* 0x0000000000027941 */ /* 0x003fea0003800200 */
.L_x_11:
[----:B------:R-:W-:-:S13]  /*19a0*/  ISETP.NE.AND P0, PT, R29, RZ, PT ;  /* 0x000000ff1d00720c */ /* 0x000fda0003f05270 */
[----:B------:R-:W-:Y:S05]  /*19b0*/  @P0 BRA `(.L_x_31) ;  /* 0x0000000400240947 */ /* 0x000fea0003800000 */
[----:B------:R-:W0:Y:S01]  /*19c0*/  S2R R33, SR_CgaCtaId ;  /* 0x0000000000217919 */ /* 0x000e220000008800 */
[----:B------:R-:W-:Y:S02]  /*19d0*/  MOV R32, 0x400 ;  /* 0x0000040000207802 */ /* 0x000fe40000000f00 */
[----:B------:R-:W-:Y:S02]  /*19e0*/  ISETP.GE.AND P0, PT, R30, 0x2, PT ;  /* 0x000000021e00780c */ /* 0x000fe40003f06270 */
[----:B0-----:R-:W-:-:S05]  /*19f0*/  LEA R31, R33, R32, 0x18 ;  /* 0x00000020211f7211 */ /* 0x001fca00078ec0ff */
[----:B------:R0:W-:Y:S06]  /*1a00*/  STS [R31+0xb3a0], RZ ;  /* 0x00b3a0ff1f007388 */ /* 0x0001ec0000000800 */
[----:B------:R-:W-:Y:S05]  /*1a10*/  @!P0 BRA `(.L_x_31) ;  /* 0x00000004000c8947 */ /* 0x000fea0003800000 */
[----:B------:R-:W-:Y:S01]  /*1a20*/  UISETP.GE.U32.AND UP0, UPT, UR7, 0xf, UPT ;  /* 0x0000000f0700788c */ /* 0x000fe2000bf06070 */
[----:B------:R-:W-:Y:S02]  /*1a30*/  IMAD.MOV.U32 R34, RZ, RZ, RZ ;  /* 0x000000ffff227224 */ /* 0x000fe400078e00ff */
[----:B------:R-:W-:-:S06]  /*1a40*/  IMAD.MOV.U32 R20, RZ, RZ, RZ ;  /* 0x000000ffff147224 */ /* 0x000fcc00078e00ff */
[----:B------:R-:W-:Y:S05]  /*1a50*/  BRA.U !UP0, `(.L_x_32) ;  /* 0x0000000108587547 */ /* 0x000fea000b800000 */
[----:B------:R-:W-:Y:S01]  /*1a60*/  IADD3 R12, PT, PT, R32, 0xb340, RZ ;  /* 0x0000b340200c7810 */ /* 0x000fe20007ffe0ff */
[----:B------:R-:W-:Y:S01]  /*1a70*/  BSSY.RECONVERGENT B1, `(.L_x_33) ;  /* 0x0000013000017945 */ /* 0x000fe20003800200 */
[----:B------:R-:W-:Y:S02]  /*1a80*/  CS2R R34, SRZ ;  /* 0x0000000000227805 */ /* 0x000fe4000001ff00 */
[----:B------:R-:W-:-:S07]  /*1a90*/  LEA R38, R33, R12, 0x18 ;  /* 0x0000000c21267211 */ /* 0x000fce00078ec0ff */
.L_x_34:
[C---:B------:R-:W-:Y:S02]  /*1aa0*/  IMAD R36, R35.reuse, 0x4, R38 ;  /* 0x0000000423247824 */ /* 0x040fe400078e0226 */
[----:B------:R-:W-:-:S03]  /*1ab0*/  VIADD R35, R35, 0x10 ;  /* 0x0000001023237836 */ /* 0x000fc60000000000 */
[----:B------:R-:W1:Y:S02]  /*1ac0*/  LDS.128 R12, [R36] ;  /* 0x00000000240c7984 */ /* 0x000e640000000c00 */
[----:B------:R-:W-:Y:S02]  /*1ad0*/  ISETP.NE.AND P0, PT, R35, UR10, PT ;  /* 0x0000000a23007c0c */ /* 0x000fe4000bf05270 */
[----:B------:R-:W2:Y:S04]  /*1ae0*/  LDS.128 R16, [R36+0x10] ;  /* 0x0000100024107984 */ /* 0x000ea80000000c00 */
[----:B------:R-:W3:Y:S04]  /*1af0*/  LDS.128 R20, [R36+0x20] ;  /* 0x0000200024147984 */ /* 0x000ee80000000c00 */
[----:B------:R-:W4:Y:S01]  /*1b00*/  LDS.128 R24, [R36+0x30] ;  /* 0x0000300024187984 */ /* 0x000f220000000c00 */
[----:B-1----:R-:W-:-:S04]  /*1b10*/  IADD3 R12, PT, PT, R13, R34, R12 ;  /* 0x000000220d0c7210 */ /* 0x002fc80007ffe00c */
[----:B------:R-:W-:-:S04]  /*1b20*/  IADD3 R12, PT, PT, R15, R12, R14 ;  /* 0x0000000c0f0c7210 */ /* 0x000fc80007ffe00e */
[----:B--2---:R-:W-:-:S04]  /*1b30*/  IADD3 R12, PT, PT, R17, R12, R16 ;  /* 0x0000000c110c7210 */ /* 0x004fc80007ffe010 */
[----:B------:R-:W-:-:S04]  /*1b40*/  IADD3 R12, PT, PT, R19, R12, R18 ;  /* 0x0000000c130c7210 */ /* 0x000fc80007ffe012 */
[----:B---3--:R-:W-:-:S04]  /*1b50*/  IADD3 R12, PT, PT, R21, R12, R20 ;  /* 0x0000000c150c7210 */ /* 0x008fc80007ffe014 */
[----:B------:R-:W-:-:S04]  /*1b60*/  IADD3 R12, PT, PT, R23, R12, R22 ;  /* 0x0000000c170c7210 */ /* 0x000fc80007ffe016 */
[----:B----4-:R-:W-:-:S04]  /*1b70*/  IADD3 R12, PT, PT, R25, R12, R24 ;  /* 0x0000000c190c7210 */ /* 0x010fc80007ffe018 */
[----:B------:R-:W-:Y:S01]  /*1b80*/  IADD3 R34, PT, PT, R27, R12, R26 ;  /* 0x0000000c1b227210 */ /* 0x000fe20007ffe01a */
[----:B------:R-:W-:Y:S06]  /*1b90*/  @P0 BRA `(.L_x_34) ;  /* 0xfffffffc00c00947 */ /* 0x000fec000383ffff */
[----:B------:R-:W-:Y:S05]  /*1ba0*/  BSYNC.RECONVERGENT B1 ;  /* 0x0000000000017941 */ /* 0x000fea0003800200 */
.L_x_33:
[----:B------:R-:W-:-:S07]  /*1bb0*/  IMAD.U32 R20, RZ, RZ, UR10 ;  /* 0x0000000aff147e24 */ /* 0x000fce000f8e00ff */
.L_x_32:
[----:B------:R-:W-:-:S09]  /*1bc0*/  UISETP.NE.AND UP0, UPT, UR8, URZ, UPT ;  /* 0x000000ff0800728c */ /* 0x000fd2000bf05270 */
[----:B------:R-:W-:Y:S05]  /*1bd0*/  BRA.U !UP0, `(.L_x_35) ;  /* 0x0000000108987547 */ /* 0x000fea000b800000 */
[----:B------:R-:W-:Y:S02]  /*1be0*/  UIADD3 UR12, UPT, UPT, UR8, -0x1, URZ ;  /* 0xffffffff080c7890 */ /* 0x000fe4000fffe0ff */
[----:B------:R-:W-:Y:S02]  /*1bf0*/  UISETP.NE.AND UP1, UPT, UR9, URZ, UPT ;  /* 0x000000ff0900728c */ /* 0x000fe4000bf25270 */
[----:B------:R-:W-:-:S09]  /*1c00*/  UISETP.GE.U32.AND UP0, UPT, UR12, 0x7, UPT ;  /* 0x000000070c00788c */ /* 0x000fd2000bf06070 */
[----:B------:R-:W-:Y:S05]  /*1c10*/  BRA.U !UP0, `(.L_x_36) ;  /* 0x0000000108287547 */ /* 0x000fea000b800000 */
[----:B------:R-:W-:-:S04]  /*1c20*/  IADD3 R12, PT, PT, R32, 0xb340, RZ ;  /* 0x0000b340200c7810 */ /* 0x000fc80007ffe0ff */
[----:B------:R-:W-:-:S05]  /*1c30*/  LEA R21, R33, R12, 0x18 ;  /* 0x0000000c21157211 */ /* 0x000fca00078ec0ff */
[C---:B------:R-:W-:Y:S02]  /*1c40*/  IMAD R21, R20.reuse, 0x4, R21 ;  /* 0x0000000414157824 */ /* 0x040fe400078e0215 */
[----:B------:R-:W-:-:S03]  /*1c50*/  VIADD R20, R20, 0x8 ;  /* 0x0000000814147836 */ /* 0x000fc60000000000 */
[----:B------:R-:W1:Y:S04]  /*1c60*/  LDS.128 R12, [R21] ;  /* 0x00000000150c7984 */ /* 0x000e680000000c00 */
[----:B------:R-:W2:Y:S01]  /*1c70*/  LDS.128 R16, [R21+0x10] ;  /* 0x0000100015107984 */ /* 0x000ea20000000c00 */
[----:B-1----:R-:W-:-:S04]  /*1c80*/  IADD3 R12, PT, PT, R13, R34, R12 ;  /* 0x000000220d0c7210 */ /* 0x002fc80007ffe00c */
[----:B------:R-:W-:-:S04]  /*1c90*/  IADD3 R12, PT, PT, R15, R12, R14 ;  /* 0x0000000c0f0c7210 */ /* 0x000fc80007ffe00e */
[----:B--2---:R-:W-:-:S04]  /*1ca0*/  IADD3 R12, PT, PT, R17, R12, R16 ;  /* 0x0000000c110c7210 */ /* 0x004fc80007ffe010 */
[----:B------:R-:W-:-:S07]  /*1cb0*/  IADD3 R34, PT, PT, R19, R12, R18 ;  /* 0x0000000c13227210 */ /* 0x000fce0007ffe012 */
.L_x_36:
[----:B------:R-:W-:Y:S05]  /*1cc0*/  BRA.U !UP1, `(.L_x_35) ;  /* 0x00000001095c7547 */ /* 0x000fea000b800000 */
[----:B------:R-:W-:Y:S02]  /*1cd0*/  UIADD3 UR12, UPT, UPT, UR9, -0x1, URZ ;  /* 0xffffffff090c7890 */ /* 0x000fe4000fffe0ff */
[----:B------:R-:W-:Y:S02]  /*1ce0*/  UISETP.NE.AND UP1, UPT, UR6, URZ, UPT ;  /* 0x000000ff0600728c */ /* 0x000fe4000bf25270 */
[----:B------:R-:W-:-:S09]  /*1cf0*/  UISETP.GE.U32.AND UP0, UPT, UR12, 0x3, UPT ;  /* 0x000000030c00788c */ /* 0x000fd2000bf06070 */
[----:B------:R-:W-:Y:S05]  /*1d00*/  BRA.U !UP0, `(.L_x_37) ;  /* 0x00000001081c7547 */ /* 0x000fea000b800000 */
[----:B------:R-:W-:-:S05]  /*1d10*/  VIADD R12, R32, 0xb340 ;  /* 0x0000b340200c7836 */ /* 0x000fca0000000000 */
[----:B------:R-:W-:-:S04]  /*1d20*/  LEA R13, R33, R12, 0x18 ;  /* 0x0000000c210d7211 */ /* 0x000fc800078ec0ff */
[C---:B------:R-:W-:Y:S01]  /*1d30*/  LEA R13, R20.reuse, R13, 0x2 ;  /* 0x0000000d140d7211 */ /* 0x040fe200078e10ff */
[----:B------:R-:W-:-:S05]  /*1d40*/  VIADD R20, R20, 0x4 ;  /* 0x0000000414147836 */ /* 0x000fca0000000000 */
[----:B------:R-:W1:Y:S02]  /*1d50*/  LDS.128 R12, [R13] ;  /* 0x000000000d0c7984 */ /* 0x000e640000000c00 */
[----:B-1----:R-:W-:-:S04]  /*1d60*/  IADD3 R12, PT, PT, R13, R34, R12 ;  /* 0x000000220d0c7210 */ /* 0x002fc80007ffe00c */
[----:B------:R-:W-:-:S07]  /*1d70*/  IADD3 R34, PT, PT, R15, R12, R14 ;  /* 0x0000000c0f227210 */ /* 0x000fce0007ffe00e */
.L_x_37:
[----:B------:R-:W-:Y:S05]  /*1d80*/  BRA.U !UP1, `(.L_x_35) ;  /* 0x00000001092c7547 */ /* 0x000fea000b800000 */
[----:B------:R-:W-:Y:S01]  /*1d90*/  VIADD R32, R32, 0xb340 ;  /* 0x0000b34020207836 */ /* 0x000fe20000000000 */
[----:B------:R-:W-:-:S04]  /*1da0*/  UISETP.NE.AND UP0, UPT, UR6, 0x1, UPT ;  /* 0x000000010600788c */ /* 0x000fc8000bf05270 */
[----:B------:R-:W-:-:S05]  /*1db0*/  LEA R33, R33, R32, 0x18 ;  /* 0x0000002021217211 */ /* 0x000fca00078ec0ff */
[----:B------:R-:W-:-:S06]  /*1dc0*/  IMAD R12, R20, 0x4, R33 ;  /* 0x00000004140c7824 */ /* 0x000fcc00078e0221 */
[----:B------:R-:W1:Y:S02]  /*1dd0*/  LDS.128 R12, [R12] ;  /* 0x000000000c0c7984 */ /* 0x000e640000000c00 */
[----:B-1----:R-:W-:Y:S01]  /*1de0*/  IADD3 R34, PT, PT, R34, R12, RZ ;  /* 0x0000000c22227210 */ /* 0x002fe20007ffe0ff */
[----:B------:R-:W-:Y:S06]  /*1df0*/  BRA.U !UP0, `(.L_x_35) ;  /* 0x0000000108107547 */ /* 0x000fec000b800000 */
[----:B------:R-:W-:Y:S01]  /*1e00*/  UISETP.NE.AND UP0, UPT, UR6, 0x2, UPT ;  /* 0x000000020600788c */ /* 0x000fe2000bf05270 */
[----:B------:R-:W-:-:S05]  /*1e10*/  IMAD.IADD R34, R34, 0x1, R13 ;  /* 0x0000000122227824 */ /* 0x000fca00078e020d */
[----:B------:R-:W-:-:S13]  /*1e20*/  PLOP3.LUT P0, PT, PT, PT, UP0, 0x80, 0x8 ;  /* 0x000000000008781c */ /* 0x000fda0003f0f008 */
[----:B------:R-:W-:-:S07]  /*1e30*/  @P0 IMAD.IADD R34, R34, 0x1, R14 ;  /* 0x0000000122220824 */ /* 0x000fce00078e020e */
.L_x_35:
[----:B------:R1:W-:Y:S02]  /*1e40*/  STS [R31+0xb3a0], R34 ;  /* 0x00b3a0221f007388 */ /* 0x0003e40000000800 */
.L_x_31:
[----:B------:R-:W-:Y:S05]  /*1e50*/  WARPSYNC.ALL ;  /* 0x0000000000007948 */ /* 0x000fea0003800000 */
[----:B------:R-:W2:Y:S01]  /*1e60*/  S2R R13, SR_CgaCtaId ;  /* 0x00000000000d7919 */ /* 0x000ea20000008800 */
[----:B------:R-:W-:Y:S01]  /*1e70*/  MOV R12, 0x400 ;  /* 0x00000400000c7802 */ /* 0x000fe20000000f00 */
[----:B------:R-:W-:Y:S01]  /*1e80*/  UISETP.GT.U32.AND UP0, UPT, UR11, 0x1, UPT ;  /* 0x000000010b00788c */ /* 0x000fe2000bf04070 */
[----:B------:R-:W-:Y:S01]  /*1e90*/  BAR.SYNC.DEFER_BLOCKING 0x0 ;  /* 0x0000000000007b1d */ /* 0x000fe20000010000 */
[----:B------:R-:W-:-:S04]  /*1ea0*/  UIADD3 UR11, UPT, UPT, UR11, -0x1, URZ ;  /* 0xffffffff0b0b7890 */ /* 0x000fc8000fffe0ff */
[----:B------:R-:W-:Y:S02]  /*1eb0*/  PLOP3.LUT P0, PT, PT, PT, UP0, 0x80, 0x8 ;  /* 0x000000000008781c */ /* 0x000fe40003f0f008 */
[----:B--2---:R-:W-:-:S05]  /*1ec0*/  LEA R15, R13, R12, 0x18 ;  /* 0x0000000c0d0f7211 */ /* 0x004fca00078ec0ff */
[----:B------:R-:W2:Y:S02]  /*1ed0*/  LDS R14, [R15+0xb3a0] ;  /* 0x00b3a0000f0e7984 */ /* 0x000ea40000000800 */
[----:B--2---:R-:W-:-:S13]  /*1ee0*/  ISETP.GT.AND P1, PT, R14, RZ, PT ;  /* 0x000000ff0e00720c */ /* 0x004fda0003f24270 */
[----:B------:R-:W-:Y:S05]  /*1ef0*/  @P0 BRA P1, `(.L_x_38) ;  /* 0xffffffe800740947 */ /* 0x000fea000083ffff */
.L_x_10:
[----:B------:R-:W-:Y:S01]  /*1f00*/  BAR.SYNC.DEFER_BLOCKING 0x0 ;  /* 0x0000000000007b1d */ /* 0x000fe20000010000 */
[----:B------:R-:W-:Y:S02]  /*1f10*/  LEA.HI R10, R30, R30, RZ, 0x1 ;  /* 0x0000001e1e0a7211 */ /* 0x000fe400078f08ff */
[----:B------:R-:W-:Y:S02]  /*1f20*/  SHF.R.U32.HI R11, RZ, 0x4, R29 ;  /* 0x00000004ff0b7819 */ /* 0x000fe4000001161d */
[----:B------:R-:W-:-:S04]  /*1f30*/  SHF.R.S32.HI R10, RZ, 0x1, R10 ;  /* 0x00000001ff0a7819 */ /* 0x000fc8000001140a */
[----:B------:R-:W-:-:S13]  /*1f40*/  ISETP.GE.AND P0, PT, R11, R10, PT ;  /* 0x0000000a0b00720c */ /* 0x000fda0003f06270 */
[----:B------:R-:W-:Y:S05]  /*1f50*/  @P0 EXIT ;  /* 0x000000000000094d */ /* 0x000fea0003800000 */
[----:B------:R-:W-:Y:S01]  /*1f60*/  VIADD R12, R12, 0x4800 ;  /* 0x000048000c0c7836 */ /* 0x000fe20000000000 */
[C---:B0---4-:R-:W-:Y:S01]  /*1f70*/  LEA R9, R28.reuse, R15, 0x3 ;  /* 0x0000000f1c097211 */ /* 0x051fe200078e18ff */
[----:B------:R-:W0:Y:S01]  /*1f80*/  LDCU UR4, c[0x0][0x388] ;  /* 0x00007100ff0477ac */ /* 0x000e220008000800 */
[----:B------:R-:W-:Y:S02]  /*1f90*/  SHF.R.U32.HI R8, RZ, 0x1, R30 ;  /* 0x00000001ff087819 */ /* 0x000fe4000001161e */
[----:B------:R-:W-:Y:S02]  /*1fa0*/  LEA R13, R13, R12, 0x18 ;  /* 0x0000000c0d0d7211 */ /* 0x000fe400078ec0ff */
[C---:B------:R-:W-:Y:S02]  /*1fb0*/  LOP3.LUT R7, R28.reuse, 0x10, RZ, 0xfc, !PT ;  /* 0x000000101c077812 */ /* 0x040fe400078efcff */
[C---:B------:R-:W-:Y:S01]  /*1fc0*/  LOP3.LUT R6, R28.reuse, 0x20, RZ, 0xfc, !PT ;  /* 0x000000201c067812 */ /* 0x040fe200078efcff */
[----:B------:R-:W-:-:S07]  /*1fd0*/  IMAD R4, R28, 0x8, R13 ;  /* 0x000000081c047824 */ /* 0x000fce00078e020d */
.L_x_69:
[----:B0-----:R-:W-:Y:S02]  /*1fe0*/  ISETP.GE.AND P1, PT, R7, UR4, PT ;  /* 0x0000000407007c0c */ /* 0x001fe4000bf26270 */
[----:B------:R-:W-:Y:S02]  /*1ff0*/  CS2R R14, SRZ ;  /* 0x00000000000e7805 */ /* 0x000fe4000001ff00 */
[----:B------:R-:W-:Y:S01]  /*2000*/  ISETP.GE.AND P0, PT, R28, UR4, PT ;  /* 0x000000041c007c0c */ /* 0x000fe2000bf06270 */
[----:B------:R-:W-:Y:S01]  /*2010*/  IMAD R0, R11, 0x180, R9 ;  /* 0x000001800b007824 */ /* 0x000fe200078e0209 */
[----:B------:R-:W-:Y:S02]  /*2020*/  CS2R R16, SRZ ;  /* 0x0000000000107805 */ /* 0x000fe4000001ff00 */
[----:B--2---:R-:W-:Y:S01]  /*2030*/  CS2R R2, SRZ ;  /* 0x0000000000027805 */ /* 0x004fe2000001ff00 */
[----:B------:R-:W-:-:S04]  /*2040*/  UMOV UR5, 0xffffffff ;  /* 0xffffffff00057882 */ /* 0x000fc80000000000 */
[----:B------:R-:W0:Y:S01]  /*2050*/  @!P1 LDS.64 R14, [R0+0x80] ;  /* 0x00008000000e9984 */ /* 0x000e220000000a00 */
[----:B------:R-:W-:-:S03]  /*2060*/  ISETP.GE.AND P1, PT, R6, UR4, PT ;  /* 0x0000000406007c0c */ /* 0x000fc6000bf26270 */
[----:B------:R-:W2:Y:S10]  /*2070*/  @!P0 LDS.64 R16, [R0] ;  /* 0x0000000000108984 */ /* 0x000eb40000000a00 */
[----:B------:R-:W3:Y:S01]  /*2080*/  @!P1 LDS.64 R2, [R0+0x100] ;  /* 0x0001000000029984 */ /* 0x000ee20000000a00 */
[----:B0-----:R-:W-:-:S08]  /*2090*/  DMUL R12, R14, R14 ;  /* 0x0000000e0e0c7228 */ /* 0x001fd00000000000 */
[----:B--2---:R-:W-:-:S08]  /*20a0*/  DFMA R12, R16, R16, R12 ;  /* 0x00000010100c722b */ /* 0x004fd0000000000c */
[----:B---3--:R-:W-:Y:S01]  /*20b0*/  DFMA R18, R2, R2, R12 ;  /* 0x000000020212722b */ /* 0x008fe2000000000c */
[----:B------:R-:W-:Y:S10]  /*20c0*/  BRA.DIV UR5, `(.L_x_39) ;  /* 0x0000001a05847947 */ /* 0x000ff4000b800000 */
[----:B------:R-:W0:Y:S04]  /*20d0*/  SHFL.BFLY PT, R21, R19, 0x8, 0x1f ;  /* 0x0d001f0013157f89 */ /* 0x000e2800000e0000 */
[----:B------:R-:W2:Y:S01]  /*20e0*/  SHFL.BFLY PT, R20, R18, 0x8, 0x1f ;  /* 0x0d001f0012147f89 */ /* 0x000ea200000e0000 */
[----:B0-----:R-:W-:Y:S02]  /*20f0*/  IMAD.MOV.U32 R13, RZ, RZ, R21 ;  /* 0x000000ffff0d7224 */ /* 0x001fe400078e0015 */
[----:B--2---:R-:W-:-:S06]  /*2100*/  IMAD.MOV.U32 R12, RZ, RZ, R20 ;  /* 0x000000ffff0c7224 */ /* 0x004fcc00078e0014 */
[----:B------:R-:W-:-:S07]  /*2110*/  DADD R20, R18, R12 ;  /* 0x0000000012147229 */ /* 0x000fce000000000c */
[----:B------:R-:W0:Y:S04]  /*2120*/  SHFL.BFLY PT, R23, R21, 0x4, 0x1f ;  /* 0x0c801f0015177f89 */ /* 0x000e2800000e0000 */
[----:B------:R-:W2:Y:S01]  /*2130*/  SHFL.BFLY PT, R22, R20, 0x4, 0x1f ;  /* 0x0c801f0014167f89 */ /* 0x000ea200000e0000 */
[----:B0-----:R-:W-:Y:S01]  /*2140*/  IMAD.MOV.U32 R13, RZ, RZ, R23 ;  /* 0x000000ffff0d7224 */ /* 0x001fe200078e0017 */
[----:B--2---:R-:W-:-:S06]  /*2150*/  MOV R12, R22 ;  /* 0x00000016000c7202 */ /* 0x004fcc0000000f00 */
[----:B------:R-:W-:-:S07]  /*2160*/  DADD R22, R20, R12 ;  /* 0x0000000014167229 */ /* 0x000fce000000000c */
[----:B------:R-:W0:Y:S04]  /*2170*/  SHFL.BFLY PT, R25, R23, 0x2, 0x1f ;  /* 0x0c401f0017197f89 */ /* 0x000e2800000e0000 */
[----:B------:R-:W2:Y:S01]  /*2180*/  SHFL.BFLY PT, R24, R22, 0x2, 0x1f ;  /* 0x0c401f0016187f89 */ /* 0x000ea200000e0000 */
[----:B0-----:R-:W-:Y:S02]  /*2190*/  IMAD.MOV.U32 R13, RZ, RZ, R25 ;  /* 0x000000ffff0d7224 */ /* 0x001fe400078e0019 */
[----:B--2---:R-:W-:-:S06]  /*21a0*/  IMAD.MOV.U32 R12, RZ, RZ, R24 ;  /* 0x000000ffff0c7224 */ /* 0x004fcc00078e0018 */
[----:B------:R-:W-:-:S07]  /*21b0*/  DADD R24, R22, R12 ;  /* 0x0000000016187229 */ /* 0x000fce000000000c */
[----:B------:R0:W2:Y:S04]  /*21c0*/  SHFL.BFLY PT, R5, R25, 0x1, 0x1f ;  /* 0x0c201f0019057f89 */ /* 0x0000a800000e0000 */
[----:B------:R0:W3:Y:S02]  /*21d0*/  SHFL.BFLY PT, R36, R24, 0x1, 0x1f ;  /* 0x0c201f0018247f89 */ /* 0x0000e400000e0000 */
.L_x_95:
[----:B---3--:R-:W-:Y:S01]  /*21e0*/  MOV R12, R36 ;  /* 0x00000024000c7202 */ /* 0x008fe20000000f00 */
[----:B--2---:R-:W-:Y:S01]  /*21f0*/  IMAD.MOV.U32 R13, RZ, RZ, R5 ;  /* 0x000000ffff0d7224 */ /* 0x004fe200078e0005 */
[----:B------:R-:W-:Y:S01]  /*2200*/  MOV R21, 0x3fd80000 ;  /* 0x3fd8000000157802 */ /* 0x000fe20000000f00 */
[----:B------:R-:W-:Y:S01]  /*2210*/  IMAD.MOV.U32 R20, RZ, RZ, 0x0 ;  /* 0x00000000ff147424 */ /* 0x000fe200078e00ff */
[----:B------:R-:W-:Y:S03]  /*2220*/  BSSY.RECONVERGENT B1, `(.L_x_40) ;  /* 0x0000015000017945 */ /* 0x000fe60003800200 */
[----:B------:R-:W-:-:S06]  /*2230*/  DADD R36, R24, R12 ;  /* 0x0000000018247229 */ /* 0x000fcc000000000c */
[----:B------:R-:W2:Y:S04]  /*2240*/  MUFU.RSQ64H R13, R37 ;  /* 0x00000025000d7308 */ /* 0x000ea80000001c00 */
[----:B------:R-:W-:-:S05]  /*2250*/  VIADD R12, R37, 0xfcb00000 ;  /* 0xfcb00000250c7836 */ /* 0x000fca0000000000 */
[----:B------:R-:W-:Y:S01]  /*2260*/  ISETP.GE.U32.AND P1, PT, R12, 0x7ca00000, PT ;  /* 0x7ca000000c00780c */ /* 0x000fe20003f26070 */
[----:B--2---:R-:W-:-:S08]  /*2270*/  DMUL R18, R12, R12 ;  /* 0x0000000c0c127228 */ /* 0x004fd00000000000 */
[----:B------:R-:W-:-:S08]  /*2280*/  DFMA R18, R36, -R18, 1 ;  /* 0x3ff000002412742b */ /* 0x000fd00000000812 */
[----:B------:R-:W-:Y:S02]  /*2290*/  DFMA R20, R18, R20, 0.5 ;  /* 0x3fe000001214742b */ /* 0x000fe40000000014 */
[----:B------:R-:W-:-:S08]  /*22a0*/  DMUL R18, R12, R18 ;  /* 0x000000120c127228 */ /* 0x000fd00000000000 */
[----:B------:R-:W-:-:S08]  /*22b0*/  DFMA R38, R20, R18, R12 ;  /* 0x000000121426722b */ /* 0x000fd0000000000c */
[----:B------:R-:W-:Y:S02]  /*22c0*/  DMUL R32, R36, R38 ;  /* 0x0000002624207228 */ /* 0x000fe40000000000 */
[----:B------:R-:W-:Y:S02]  /*22d0*/  VIADD R19, R39, 0xfff00000 ;  /* 0xfff0000027137836 */ /* 0x000fe40000000000 */
[----:B------:R-:W-:-:S04]  /*22e0*/  IMAD.MOV.U32 R18, RZ, RZ, R38 ;  /* 0x000000ffff127224 */ /* 0x000fc800078e0026 */
[----:B-1----:R-:W-:-:S08]  /*22f0*/  DFMA R34, R32, -R32, R36 ;  /* 0x800000202022722b */ /* 0x002fd00000000024 */
[----:B------:R-:W-:Y:S01]  /*2300*/  DFMA R20, R34, R18, R32 ;  /* 0x000000122214722b */ /* 0x000fe20000000020 */
[----:B------:R-:W-:Y:S10]  /*2310*/  @!P1 BRA `(.L_x_41) ;  /* 0x0000000000149947 */ /* 0x000ff40003800000 */
[----:B------:R-:W-:Y:S01]  /*2320*/  IMAD.MOV.U32 R13, RZ, RZ, R19 ;  /* 0x000000ffff0d7224 */ /* 0x000fe200078e0013 */
[----:B------:R-:W-:-:S07]  /*2330*/  MOV R40, 0x2350 ;  /* 0x0000235000287802 */ /* 0x000fce0000000f00 */
[----:B0-----:R-:W-:Y:S05]  /*2340*/  CALL.REL.NOINC `($__internal_2_$__cuda_sm20_dsqrt_rn_f64_mediumpath_v1) ;  /* 0x00000024009c7944 */ /* 0x001fea0003c00000 */
[----:B------:R-:W-:Y:S01]  /*2350*/  MOV R20, R12 ;  /* 0x0000000c00147202 */ /* 0x000fe20000000f00 */
[----:B------:R-:W-:-:S07]  /*2360*/  IMAD.MOV.U32 R21, RZ, RZ, R13 ;  /* 0x000000ffff157224 */ /* 0x000fce00078e000d */
.L_x_41:
[----:B------:R-:W-:Y:S05]  /*2370*/  BSYNC.RECONVERGENT B1 ;  /* 0x0000000000017941 */ /* 0x000fea0003800200 */
.L_x_40:
[----:B------:R-:W1:Y:S01]  /*2380*/  LDC R12, c[0x0][0x388] ;  /* 0x0000e200ff0c7b82 */ /* 0x000e620000000800 */
[----:B------:R-:W-:Y:S07]  /*2390*/  BSSY.RECONVERGENT B2, `(.L_x_42) ;  /* 0x000001d000027945 */ /* 0x000fee0003800200 */
[----:B------:R-:W2:Y:S01]  /*23a0*/  LDC.64 R18, c[0x0][0x390] ;  /* 0x0000e400ff127b82 */ /* 0x000ea20000000a00 */
[----:B-1----:R-:W-:-:S04]  /*23b0*/  IMAD R5, R12, UR13, R11 ;  /* 0x0000000d0c057c24 */ /* 0x002fc8000f8e020b */
[----:B------:R-:W-:-:S04]  /*23c0*/  IMAD R13, R5, R12, R28 ;  /* 0x0000000c050d7224 */ /* 0x000fc800078e021c */
[----:B--2---:R-:W-:Y:S01]  /*23d0*/  IMAD.WIDE R18, R13, 0x8, R18 ;  /* 0x000000080d127825 */ /* 0x004fe200078e0212 */
[----:B------:R-:W-:Y:S06]  /*23e0*/  @P0 BRA `(.L_x_43) ;  /* 0x00000000005c0947 */ /* 0x000fec0003800000 */
[----:B------:R-:W1:Y:S01]  /*23f0*/  MUFU.RCP64H R13, R21 ;  /* 0x00000015000d7308 */ /* 0x000e620000001800 */
[----:B------:R-:W-:Y:S01]  /*2400*/  IMAD.MOV.U32 R12, RZ, RZ, 0x1 ;  /* 0x00000001ff0c7424 */ /* 0x000fe200078e00ff */
[----:B------:R-:W-:Y:S01]  /*2410*/  FSETP.GEU.AND P1, PT, |R17|, 6.5827683646048100446e-37, PT ;  /* 0x036000001100780b */ /* 0x000fe20003f2e200 */
[----:B------:R-:W-:Y:S04]  /*2420*/  BSSY.RECONVERGENT B3, `(.L_x_44) ;  /* 0x0000012000037945 */ /* 0x000fe80003800200 */
[----:B-1----:R-:W-:-:S08]  /*2430*/  DFMA R22, R12, -R20, 1 ;  /* 0x3ff000000c16742b */ /* 0x002fd00000000814 */
[----:B------:R-:W-:-:S08]  /*2440*/  DFMA R22, R22, R22, R22 ;  /* 0x000000161616722b */ /* 0x000fd00000000016 */
[----:B------:R-:W-:-:S08]  /*2450*/  DFMA R22, R12, R22, R12 ;  /* 0x000000160c16722b */ /* 0x000fd0000000000c */
[----:B------:R-:W-:-:S08]  /*2460*/  DFMA R12, R22, -R20, 1 ;  /* 0x3ff00000160c742b */ /* 0x000fd00000000814 */
[----:B------:R-:W-:-:S08]  /*2470*/  DFMA R12, R22, R12, R22 ;  /* 0x0000000c160c722b */ /* 0x000fd00000000016 */
[----:B------:R-:W-:-:S08]  /*2480*/  DMUL R42, R16, R12 ;  /* 0x0000000c102a7228 */ /* 0x000fd00000000000 */
[----:B------:R-:W-:-:S08]  /*2490*/  DFMA R22, R42, -R20, R16 ;  /* 0x800000142a16722b */ /* 0x000fd00000000010 */
[----:B------:R-:W-:-:S10]  /*24a0*/  DFMA R42, R12, R22, R42 ;  /* 0x000000160c2a722b */ /* 0x000fd4000000002a */
[----:B------:R-:W-:-:S05]  /*24b0*/  FFMA R12, RZ, R21, R43 ;  /* 0x00000015ff0c7223 */ /* 0x000fca000000002b */
[----:B------:R-:W-:-:S13]  /*24c0*/  FSETP.GT.AND P0, PT, |R12|, 1.469367938527859385e-39, PT ;  /* 0x001000000c00780b */ /* 0x000fda0003f04200 */
[----:B------:R-:W-:Y:S05]  /*24d0*/  @P0 BRA P1, `(.L_x_45) ;  /* 0x0000000000180947 */ /* 0x000fea0000800000 */
[----:B------:R-:W-:Y:S01]  /*24e0*/  IMAD.MOV.U32 R36, RZ, RZ, R16 ;  /* 0x000000ffff247224 */ /* 0x000fe200078e0010 */
[----:B------:R-:W-:Y:S01]  /*24f0*/  MOV R37, R17 ;  /* 0x0000001100257202 */ /* 0x000fe20000000f00 */
[----:B------:R-:W-:Y:S01]  /*2500*/  IMAD.MOV.U32 R34, RZ, RZ, R20 ;  /* 0x000000ffff227224 */ /* 0x000fe200078e0014 */
[----:B------:R-:W-:Y:S01]  /*2510*/  MOV R46, 0x2540 ;  /* 0x00002540002e7802 */ /* 0x000fe20000000f00 */
[----:B------:R-:W-:-:S07]  /*2520*/  IMAD.MOV.U32 R35, RZ, RZ, R21 ;  /* 0x000000ffff237224 */ /* 0x000fce00078e0015 */
[----:B0-----:R-:W-:Y:S05]  /*2530*/  CALL.REL.NOINC `($__internal_1_$__cuda_sm20_div_rn_f64_full) ;  /* 0x0000001c00b47944 */ /* 0x001fea0003c00000 */
.L_x_45:
[----:B------:R-:W-:Y:S05]  /*2540*/  BSYNC.RECONVERGENT B3 ;  /* 0x0000000000037941 */ /* 0x000fea0003800200 */
.L_x_44:
[----:B------:R1:W-:Y:S02]  /*2550*/  STG.E.64 desc[UR14][R18.64], R42 ;  /* 0x0000002a12007986 */ /* 0x0003e4000c101b0e */
.L_x_43:
[----:B------:R-:W-:Y:S05]  /*2560*/  BSYNC.RECONVERGENT B2 ;  /* 0x0000000000027941 */ /* 0x000fea0003800200 */
.L_x_42:
[----:B------:R-:W-:Y:S01]  /*2570*/  ISETP.GE.AND P0, PT, R7, UR4, PT ;  /* 0x0000000407007c0c */ /* 0x000fe2000bf06270 */
[----:B------:R-:W-:-:S12]  /*2580*/  BSSY.RECONVERGENT B2, `(.L_x_46) ;  /* 0x0000019000027945 */ /* 0x000fd80003800200 */
[----:B------:R-:W-:Y:S05]  /*2590*/  @P0 BRA `(.L_x_47) ;  /* 0x00000000005c0947 */ /* 0x000fea0003800000 */
[----:B------:R-:W2:Y:S01]  /*25a0*/  MUFU.RCP64H R13, R21 ;  /* 0x00000015000d7308 */ /* 0x000ea20000001800 */
[----:B------:R-:W-:Y:S01]  /*25b0*/  IMAD.MOV.U32 R12, RZ, RZ, 0x1 ;  /* 0x00000001ff0c7424 */ /* 0x000fe200078e00ff */
[----:B------:R-:W-:Y:S01]  /*25c0*/  FSETP.GEU.AND P1, PT, |R15|, 6.5827683646048100446e-37, PT ;  /* 0x036000000f00780b */ /* 0x000fe20003f2e200 */
[----:B------:R-:W-:Y:S04]  /*25d0*/  BSSY.RECONVERGENT B3, `(.L_x_48) ;  /* 0x0000012000037945 */ /* 0x000fe80003800200 */
[----:B--2---:R-:W-:-:S08]  /*25e0*/  DFMA R22, R12, -R20, 1 ;  /* 0x3ff000000c16742b */ /* 0x004fd00000000814 */
[----:B------:R-:W-:-:S08]  /*25f0*/  DFMA R22, R22, R22, R22 ;  /* 0x000000161616722b */ /* 0x000fd00000000016 */
[----:B------:R-:W-:-:S08]  /*2600*/  DFMA R22, R12, R22, R12 ;  /* 0x000000160c16722b */ /* 0x000fd0000000000c */
[----:B------:R-:W-:-:S08]  /*2610*/  DFMA R12, R22, -R20, 1 ;  /* 0x3ff00000160c742b */ /* 0x000fd00000000814 */
[----:B------:R-:W-:-:S08]  /*2620*/  DFMA R22, R22, R12, R22 ;  /* 0x0000000c1616722b */ /* 0x000fd00000000016 */
[----:B-1----:R-:W-:-:S08]  /*2630*/  DMUL R42, R14, R22 ;  /* 0x000000160e2a7228 */ /* 0x002fd00000000000 */
[----:B------:R-:W-:-:S08]  /*2640*/  DFMA R12, R42, -R20, R14 ;  /* 0x800000142a0c722b */ /* 0x000fd0000000000e */
[----:B------:R-:W-:-:S10]  /*2650*/  DFMA R42, R22, R12, R42 ;  /* 0x0000000c162a722b */ /* 0x000fd4000000002a */
[----:B------:R-:W-:-:S05]  /*2660*/  FFMA R12, RZ, R21, R43 ;  /* 0x00000015ff0c7223 */ /* 0x000fca000000002b */
[----:B------:R-:W-:-:S13]  /*2670*/  FSETP.GT.AND P0, PT, |R12|, 1.469367938527859385e-39, PT ;  /* 0x001000000c00780b */ /* 0x000fda0003f04200 */
[----:B------:R-:W-:Y:S05]  /*2680*/  @P0 BRA P1, `(.L_x_49) ;  /* 0x0000000000180947 */ /* 0x000fea0000800000 */
[----:B------:R-:W-:Y:S01]  /*2690*/  MOV R36, R14 ;  /* 0x0000000e00247202 */ /* 0x000fe20000000f00 */
[----:B------:R-:W-:Y:S01]  /*26a0*/  IMAD.MOV.U32 R37, RZ, RZ, R15 ;  /* 0x000000ffff257224 */ /* 0x000fe200078e000f */
[----:B------:R-:W-:Y:S01]  /*26b0*/  MOV R46, 0x26f0 ;  /* 0x000026f0002e7802 */ /* 0x000fe20000000f00 */
[----:B------:R-:W-:Y:S02]  /*26c0*/  IMAD.MOV.U32 R34, RZ, RZ, R20 ;  /* 0x000000ffff227224 */ /* 0x000fe400078e0014 */
[----:B------:R-:W-:-:S07]  /*26d0*/  IMAD.MOV.U32 R35, RZ, RZ, R21 ;  /* 0x000000ffff237224 */ /* 0x000fce00078e0015 */
[----:B0-----:R-:W-:Y:S05]  /*26e0*/  CALL.REL.NOINC `($__internal_1_$__cuda_sm20_div_rn_f64_full) ;  /* 0x0000001c00487944 */ /* 0x001fea0003c00000 */
.L_x_49:
[----:B------:R-:W-:Y:S05]  /*26f0*/  BSYNC.RECONVERGENT B3 ;  /* 0x0000000000037941 */ /* 0x000fea0003800200 */
.L_x_48:
[----:B------:R2:W-:Y:S02]  /*2700*/  STG.E.64 desc[UR14][R18.64+0x80], R42 ;  /* 0x0000802a12007986 */ /* 0x0005e4000c101b0e */
.L_x_47:
[----:B------:R-:W-:Y:S05]  /*2710*/  BSYNC.RECONVERGENT B2 ;  /* 0x0000000000027941 */ /* 0x000fea0003800200 */
.L_x_46:
[----:B------:R-:W-:Y:S01]  /*2720*/  ISETP.GE.AND P0, PT, R6, UR4, PT ;  /* 0x0000000406007c0c */ /* 0x000fe2000bf06270 */
[----:B------:R-:W-:-:S12]  /*2730*/  BSSY.RECONVERGENT B2, `(.L_x_50) ;  /* 0x0000019000027945 */ /* 0x000fd80003800200 */
[----:B------:R-:W-:Y:S05]  /*2740*/  @P0 BRA `(.L_x_51) ;  /* 0x00000000005c0947 */ /* 0x000fea0003800000 */
[----:B------:R-:W3:Y:S01]  /*2750*/  MUFU.RCP64H R13, R21 ;  /* 0x00000015000d7308 */ /* 0x000ee20000001800 */
[----:B------:R-:W-:Y:S01]  /*2760*/  MOV R12, 0x1 ;  /* 0x00000001000c7802 */ /* 0x000fe20000000f00 */
[----:B------:R-:W-:Y:S01]  /*2770*/  BSSY.RECONVERGENT B3, `(.L_x_52) ;  /* 0x0000013000037945 */ /* 0x000fe20003800200 */
[----:B------:R-:W-:-:S04]  /*2780*/  FSETP.GEU.AND P1, PT, |R3|, 6.5827683646048100446e-37, PT ;  /* 0x036000000300780b */ /* 0x000fc80003f2e200 */
[----:B---3--:R-:W-:-:S08]  /*2790*/  DFMA R22, R12, -R20, 1 ;  /* 0x3ff000000c16742b */ /* 0x008fd00000000814 */
[----:B------:R-:W-:-:S08]  /*27a0*/  DFMA R22, R22, R22, R22 ;  /* 0x000000161616722b */ /* 0x000fd00000000016 */
[----:B------:R-:W-:-:S08]  /*27b0*/  DFMA R22, R12, R22, R12 ;  /* 0x000000160c16722b */ /* 0x000fd0000000000c */
[----:B------:R-:W-:-:S08]  /*27c0*/  DFMA R12, R22, -R20, 1 ;  /* 0x3ff00000160c742b */ /* 0x000fd00000000814 */
[----:B------:R-:W-:-:S08]  /*27d0*/  DFMA R22, R22, R12, R22 ;  /* 0x0000000c1616722b */ /* 0x000fd00000000016 */
[----:B-12---:R-:W-:-:S08]  /*27e0*/  DMUL R42, R2, R22 ;  /* 0x00000016022a7228 */ /* 0x006fd00000000000 */
        /* <DEDUP_REMOVED lines=11> */
.L_x_53:
[----:B------:R-:W-:Y:S05]  /*28a0*/  BSYNC.RECONVERGENT B3 ;  /* 0x0000000000037941 */ /* 0x000fea0003800200 */
.L_x_52:
[----:B------:R3:W-:Y:S02]  /*28b0*/  STG.E.64 desc[UR14][R18.64+0x100], R42 ;  /* 0x0001002a12007986 */ /* 0x0007e4000c101b0e */
.L_x_51:
[----:B------:R-:W-:Y:S05]  /*28c0*/  BSYNC.RECONVERGENT B2 ;  /* 0x0000000000027941 */ /* 0x000fea0003800200 */
.L_x_50:
[----:B------:R-:W-:Y:S01]  /*28d0*/  ISETP.GE.AND P2, PT, R7, UR4, PT ;  /* 0x0000000407007c0c */ /* 0x000fe2000bf46270 */
[----:B------:R-:W-:Y:S01]  /*28e0*/  IMAD R0, R10, 0x180, R0 ;  /* 0x000001800a007824 */ /* 0x000fe200078e0200 */
[C---:B------:R-:W-:Y:S01]  /*28f0*/  ISETP.NE.AND P1, PT, R28.reuse, RZ, PT ;  /* 0x000000ff1c00720c */ /* 0x040fe20003f25270 */
[----:B------:R-:W-:Y:S01]  /*2900*/  UMOV UR5, 0xffffffff ;  /* 0xffffffff00057882 */ /* 0x000fe20000000000 */
[----:B------:R-:W-:-:S09]  /*2910*/  ISETP.GE.AND P0, PT, R28, UR4, PT ;  /* 0x000000041c007c0c */ /* 0x000fd2000bf06270 */
[----:B------:R-:W4:Y:S01]  /*2920*/  @!P2 LDS.64 R14, [R0+0x80] ;  /* 0x00008000000ea984 */ /* 0x000f220000000a00 */
[----:B------:R-:W-:Y:S01]  /*2930*/  ISETP.GE.AND P2, PT, R6, UR4, PT ;  /* 0x0000000406007c0c */ /* 0x000fe2000bf46270 */
[----:B-123--:R-:W1:Y:S02]  /*2940*/  @!P1 LDC R18, c[0x0][0x38c] ;  /* 0x0000e300ff129b82 */ /* 0x00ee640000000800 */
[----:B------:R-:W2:Y:S06]  /*2950*/  @!P0 LDS.64 R16, [R0] ;  /* 0x0000000000108984 */ /* 0x000eac0000000a00 */
[----:B------:R-:W3:Y:S04]  /*2960*/  @!P1 LDC.64 R12, c[0x0][0x3a0] ;  /* 0x0000e800ff0c9b82 */ /* 0x000ee80000000a00 */
[----:B------:R-:W5:Y:S01]  /*2970*/  @!P2 LDS.64 R2, [R0+0x100] ;  /* 0x000100000002a984 */ /* 0x000f620000000a00 */
[----:B-1----:R-:W-:-:S04]  /*2980*/  @!P1 IMAD R19, R18, UR13, R11 ;  /* 0x0000000d12139c24 */ /* 0x002fc8000f8e020b */
[----:B---3--:R-:W-:-:S05]  /*2990*/  @!P1 IMAD.WIDE R12, R19, 0x8, R12 ;  /* 0x00000008130c9825 */ /* 0x008fca00078e020c */
[----:B------:R1:W-:Y:S01]  /*29a0*/  @!P1 STG.E.64 desc[UR14][R12.64], R20 ;  /* 0x000000140c009986 */ /* 0x0003e2000c101b0e */
[----:B----4-:R-:W-:-:S08]  /*29b0*/  DMUL R18, R14, R14 ;  /* 0x0000000e0e127228 */ /* 0x010fd00000000000 */
[----:B--2---:R-:W-:-:S08]  /*29c0*/  DFMA R18, R16, R16, R18 ;  /* 0x000000101012722b */ /* 0x004fd00000000012 */
[----:B-----5:R-:W-:Y:S01]  /*29d0*/  DFMA R18, R2, R2, R18 ;  /* 0x000000020212722b */ /* 0x020fe20000000012 */
[----:B-1----:R-:W-:Y:S10]  /*29e0*/  BRA.DIV UR5, `(.L_x_54) ;  /* 0x0000001605007947 */ /* 0x002ff4000b800000 */
[----:B------:R-:W1:Y:S04]  /*29f0*/  SHFL.BFLY PT, R21, R19, 0x8, 0x1f ;  /* 0x0d001f0013157f89 */ /* 0x000e6800000e0000 */
[----:B------:R-:W2:Y:S01]  /*2a00*/  SHFL.BFLY PT, R20, R18, 0x8, 0x1f ;  /* 0x0d001f0012147f89 */ /* 0x000ea200000e0000 */
[----:B-1----:R-:W-:Y:S02]  /*2a10*/  IMAD.MOV.U32 R13, RZ, RZ, R21 ;  /* 0x000000ffff0d7224 */ /* 0x002fe400078e0015 */
[----:B--2---:R-:W-:-:S06]  /*2a20*/  IMAD.MOV.U32 R12, RZ, RZ, R20 ;  /* 0x000000ffff0c7224 */ /* 0x004fcc00078e0014 */
[----:B------:R-:W-:-:S07]  /*2a30*/  DADD R20, R18, R12 ;  /* 0x0000000012147229 */ /* 0x000fce000000000c */
[----:B------:R-:W1:Y:S04]  /*2a40*/  SHFL.BFLY PT, R23, R21, 0x4, 0x1f ;  /* 0x0c801f0015177f89 */ /* 0x000e6800000e0000 */
[----:B------:R-:W2:Y:S01]  /*2a50*/  SHFL.BFLY PT, R22, R20, 0x4, 0x1f ;  /* 0x0c801f0014167f89 */ /* 0x000ea200000e0000 */
[----:B-1----:R-:W-:Y:S01]  /*2a60*/  MOV R13, R23 ;  /* 0x00000017000d7202 */ /* 0x002fe20000000f00 */
[----:B--2---:R-:W-:-:S06]  /*2a70*/  IMAD.MOV.U32 R12, RZ, RZ, R22 ;  /* 0x000000ffff0c7224 */ /* 0x004fcc00078e0016 */
[----:B------:R-:W-:-:S07]  /*2a80*/  DADD R22, R20, R12 ;  /* 0x0000000014167229 */ /* 0x000fce000000000c */
[----:B0-----:R-:W0:Y:S04]  /*2a90*/  SHFL.BFLY PT, R25, R23, 0x2, 0x1f ;  /* 0x0c401f0017197f89 */ /* 0x001e2800000e0000 */
[----:B------:R-:W1:Y:S01]  /*2aa0*/  SHFL.BFLY PT, R24, R22, 0x2, 0x1f ;  /* 0x0c401f0016187f89 */ /* 0x000e6200000e0000 */
[----:B0-----:R-:W-:Y:S02]  /*2ab0*/  IMAD.MOV.U32 R13, RZ, RZ, R25 ;  /* 0x000000ffff0d7224 */ /* 0x001fe400078e0019 */
[----:B-1----:R-:W-:-:S06]  /*2ac0*/  IMAD.MOV.U32 R12, RZ, RZ, R24 ;  /* 0x000000ffff0c7224 */ /* 0x002fcc00078e0018 */
[----:B------:R-:W-:-:S07]  /*2ad0*/  DADD R24, R22, R12 ;  /* 0x0000000016187229 */ /* 0x000fce000000000c */
[----:B------:R0:W1:Y:S04]  /*2ae0*/  SHFL.BFLY PT, R0, R25, 0x1, 0x1f ;  /* 0x0c201f0019007f89 */ /* 0x00006800000e0000 */
[----:B------:R0:W2:Y:S02]  /*2af0*/  SHFL.BFLY PT, R36, R24, 0x1, 0x1f ;  /* 0x0c201f0018247f89 */ /* 0x0000a400000e0000 */
.L_x_105:
[----:B--2---:R-:W-:Y:S01]  /*2b00*/  IMAD.MOV.U32 R12, RZ, RZ, R36 ;  /* 0x000000ffff0c7224 */ /* 0x004fe200078e0024 */
[----:B-1----:R-:W-:Y:S01]  /*2b10*/  MOV R13, R0 ;  /* 0x00000000000d7202 */ /* 0x002fe20000000f00 */
[----:B------:R-:W-:Y:S01]  /*2b20*/  IMAD.MOV.U32 R20, RZ, RZ, 0x0 ;  /* 0x00000000ff147424 */ /* 0x000fe200078e00ff */
[----:B------:R-:W-:Y:S01]  /*2b30*/  BSSY.RECONVERGENT B1, `(.L_x_55) ;  /* 0x0000016000017945 */ /* 0x000fe20003800200 */
[----:B------:R-:W-:-:S03]  /*2b40*/  IMAD.MOV.U32 R21, RZ, RZ, 0x3fd80000 ;  /* 0x3fd80000ff157424 */ /* 0x000fc600078e00ff */
[----:B------:R-:W-:-:S06]  /*2b50*/  DADD R36, R24, R12 ;  /* 0x0000000018247229 */ /* 0x000fcc000000000c */
[----:B------:R-:W1:Y:S04]  /*2b60*/  MUFU.RSQ64H R13, R37 ;  /* 0x00000025000d7308 */ /* 0x000e680000001c00 */
[----:B------:R-:W-:-:S05]  /*2b70*/  VIADD R12, R37, 0xfcb00000 ;  /* 0xfcb00000250c7836 */ /* 0x000fca0000000000 */
[----:B------:R-:W-:Y:S01]  /*2b80*/  ISETP.GE.U32.AND P1, PT, R12, 0x7ca00000, PT ;  /* 0x7ca000000c00780c */ /* 0x000fe20003f26070 */
[----:B-1----:R-:W-:-:S08]  /*2b90*/  DMUL R18, R12, R12 ;  /* 0x0000000c0c127228 */ /* 0x002fd00000000000 */
        /* <DEDUP_REMOVED lines=12> */
[----:B0-----:R-:W-:Y:S05]  /*2c60*/  CALL.REL.NOINC `($__internal_2_$__cuda_sm20_dsqrt_rn_f64_mediumpath_v1) ;  /* 0x0000001c00547944 */ /* 0x001fea0003c00000 */
[----:B------:R-:W-:Y:S01]  /*2c70*/  IMAD.MOV.U32 R18, RZ, RZ, R12 ;  /* 0x000000ffff127224 */ /* 0x000fe200078e000c */
[----:B------:R-:W-:-:S07]  /*2c80*/  MOV R19, R13 ;  /* 0x0000000d00137202 */ /* 0x000fce0000000f00 */
.L_x_56:
[----:B------:R-:W-:Y:S05]  /*2c90*/  BSYNC.RECONVERGENT B1 ;  /* 0x0000000000017941 */ /* 0x000fea0003800200 */
.L_x_55:
[----:B------:R-:W1:Y:S01]  /*2ca0*/  LDC.64 R20, c[0x0][0x390] ;  /* 0x0000e400ff147b82 */ /* 0x000e620000000a00 */
[----:B------:R-:W-:Y:S01]  /*2cb0*/  IMAD.IADD R5, R10, 0x1, R5 ;  /* 0x000000010a057824 */ /* 0x000fe200078e0205 */
[----:B------:R-:W-:Y:S03]  /*2cc0*/  BSSY.RECONVERGENT B2, `(.L_x_57) ;  /* 0x000001b000027945 */ /* 0x000fe60003800200 */
[----:B------:R-:W-:-:S04]  /*2cd0*/  IMAD R5, R5, UR4, R28 ;  /* 0x0000000405057c24 */ /* 0x000fc8000f8e021c */
[----:B-1----:R-:W-:Y:S01]  /*2ce0*/  IMAD.WIDE R20, R5, 0x8, R20 ;  /* 0x0000000805147825 */ /* 0x002fe200078e0214 */
        /* <DEDUP_REMOVED lines=22> */
.L_x_60:
[----:B------:R-:W-:Y:S05]  /*2e50*/  BSYNC.RECONVERGENT B3 ;  /* 0x0000000000037941 */ /* 0x000fea0003800200 */
.L_x_59:
[----:B------:R1:W-:Y:S02]  /*2e60*/  STG.E.64 desc[UR14][R20.64], R42 ;  /* 0x0000002a14007986 */ /* 0x0003e4000c101b0e */
.L_x_58:
[----:B------:R-:W-:Y:S05]  /*2e70*/  BSYNC.RECONVERGENT B2 ;  /* 0x0000000000027941 */ /* 0x000fea0003800200 */
.L_x_57:
        /* <DEDUP_REMOVED lines=24> */
.L_x_64:
[----:B------:R-:W-:Y:S05]  /*3000*/  BSYNC.RECONVERGENT B3 ;  /* 0x0000000000037941 */ /* 0x000fea0003800200 */
.L_x_63:
[----:B------:R2:W-:Y:S02]  /*3010*/  STG.E.64 desc[UR14][R20.64+0x80], R42 ;  /* 0x0000802a14007986 */ /* 0x0005e4000c101b0e */
.L_x_62:
[----:B------:R-:W-:Y:S05]  /*3020*/  BSYNC.RECONVERGENT B2 ;  /* 0x0000000000027941 */ /* 0x000fea0003800200 */
.L_x_61:
        /* <DEDUP_REMOVED lines=24> */
.L_x_68:
[----:B------:R-:W-:Y:S05]  /*31b0*/  BSYNC.RECONVERGENT B3 ;  /* 0x0000000000037941 */ /* 0x000fea0003800200 */
.L_x_67:
[----:B------:R3:W-:Y:S02]  /*31c0*/  STG.E.64 desc[UR14][R20.64+0x100], R42 ;  /* 0x0001002a14007986 */ /* 0x0007e4000c101b0e */
.L_x_66:
[----:B------:R-:W-:Y:S05]  /*31d0*/  BSYNC.RECONVERGENT B2 ;  /* 0x0000000000027941 */ /* 0x000fea0003800200 */
.L_x_65:
[----:B------:R-:W-:Y:S01]  /*31e0*/  ISETP.NE.AND P0, PT, R28, RZ, PT ;  /* 0x000000ff1c00720c */ /* 0x000fe20003f05270 */
[----:B------:R-:W4:Y:S01]  /*31f0*/  LDC R29, c[0x0][0x38c] ;  /* 0x0000e300ff1d7b82 */ /* 0x000f220000000800 */
[----:B------:R-:W-:Y:S05]  /*3200*/  WARPSYNC.ALL ;  /* 0x0000000000007948 */ /* 0x000fea0003800000 */
[----:B------:R-:W-:-:S06]  /*3210*/  IMAD R5, R11, 0x180, R4 ;  /* 0x000001800b057824 */ /* 0x000fcc00078e0204 */
[----:B------:R-:W5:Y:S01]  /*3220*/  @!P0 LDC.64 R12, c[0x0][0x3a0] ;  /* 0x0000e800ff0c8b82 */ /* 0x000f620000000a00 */
[----:B------:R-:W-:-:S04]  /*3230*/  @!P0 IMAD.IADD R0, R10, 0x1, R11 ;  /* 0x000000010a008824 */ /* 0x000fc800078e020b */
[C---:B----4-:R-:W-:Y:S01]  /*3240*/  @!P0 IMAD R3, R29.reuse, UR13, R0 ;  /* 0x0000000d1d038c24 */ /* 0x050fe2000f8e0200 */
[-C--:B------:R-:W-:Y:S01]  /*3250*/  ISETP.GE.AND P1, PT, R28, R29.reuse, PT ;  /* 0x0000001d1c00720c */ /* 0x080fe20003f26270 */
[----:B------:R-:W-:Y:S01]  /*3260*/  IMAD R31, R29, UR13, R11 ;  /* 0x0000000d1d1f7c24 */ /* 0x000fe2000f8e020b */
[----:B------:R-:W-:-:S03]  /*3270*/  ISETP.GE.AND P2, PT, R7, R29, PT ;  /* 0x0000001d0700720c */ /* 0x000fc60003f46270 */
[-C--:B0-----:R-:W-:Y:S02]  /*3280*/  IMAD R25, R31, R29.reuse, R28 ;  /* 0x0000001d1f197224 */ /* 0x081fe400078e021c */
[----:B-----5:R-:W-:Y:S02]  /*3290*/  @!P0 IMAD.WIDE R12, R3, 0x8, R12 ;  /* 0x00000008030c8825 */ /* 0x020fe400078e020c */
[----:B------:R-:W0:Y:S06]  /*32a0*/  LDC.64 R2, c[0x0][0x398] ;  /* 0x0000e600ff027b82 */ /* 0x000e2c0000000a00 */
[----:B------:R-:W-:Y:S01]  /*32b0*/  @!P2 IMAD.IADD R27, R8, 0x1, R11 ;  /* 0x00000001081ba824 */ /* 0x000fe200078e020b */
[----:B------:R4:W-:Y:S01]  /*32c0*/  @!P0 STG.E.64 desc[UR14][R12.64], R18 ;  /* 0x000000120c008986 */ /* 0x0009e2000c101b0e */
[----:B------:R-:W-:Y:S01]  /*32d0*/  BAR.SYNC.DEFER_BLOCKING 0x0 ;  /* 0x0000000000007b1d */ /* 0x000fe20000010000 */
[----:B------:R-:W-:Y:S01]  /*32e0*/  ISETP.GE.AND P0, PT, R6, R29, PT ;  /* 0x0000001d0600720c */ /* 0x000fe20003f06270 */
[----:B------:R-:W-:-:S02]  /*32f0*/  @!P2 IMAD R0, R29, UR13, R27 ;  /* 0x0000000d1d00ac24 */ /* 0x000fc4000f8e021b */
[----:B----4-:R-:W-:Y:S02]  /*3300*/  @!P1 IMAD R12, R8, 0x180, R5 ;  /* 0x00000180080c9824 */ /* 0x010fe400078e0205 */
[----:B------:R-:W-:-:S08]  /*3310*/  @!P2 IMAD R18, R27, 0x180, R4 ;  /* 0x000001801b12a824 */ /* 0x000fd000078e0204 */
[----:B------:R-:W-:Y:S02]  /*3320*/  @!P0 IMAD.IADD R26, R8, 0x1, R11 ;  /* 0x00000001081a8824 */ /* 0x000fe400078e020b */
[----:B------:R-:W-:Y:S02]  /*3330*/  VIADD R11, R11, 0x1 ;  /* 0x000000010b0b7836 */ /* 0x000fe40000000000 */
[----:B0-----:R-:W-:-:S04]  /*3340*/  IMAD.WIDE R24, R25, 0x8, R2 ;  /* 0x0000000819187825 */ /* 0x001fc800078e0202 */
[----:B------:R-:W-:Y:S01]  /*3350*/  @!P0 IMAD R22, R26, 0x180, R4 ;  /* 0x000001801a168824 */ /* 0x000fe200078e0204 */
[----:B------:R-:W0:Y:S01]  /*3360*/  @!P1 LDS.64 R14, [R5] ;  /* 0x00000000050e9984 */ /* 0x000e220000000a00 */
[----:B------:R-:W-:-:S03]  /*3370*/  @!P0 IMAD R27, R29, UR13, R26 ;  /* 0x0000000d1d1b8c24 */ /* 0x000fc6000f8e021a */
[----:B------:R-:W4:Y:S01]  /*3380*/  @!P2 LDS.64 R16, [R5+0x80] ;  /* 0x000080000510a984 */ /* 0x000f220000000a00 */
[----:B------:R-:W-:-:S03]  /*3390*/  @!P0 IMAD R27, R27, R29, R6 ;  /* 0x0000001d1b1b8224 */ /* 0x000fc600078e0206 */
[----:B-123--:R1:W2:Y:S02]  /*33a0*/  @!P0 LDS.64 R20, [R5+0x100] ;  /* 0x0001000005148984 */ /* 0x00e2a40000000a00 */
[----:B-1----:R-:W-:-:S05]  /*33b0*/  @!P1 IADD3 R5, PT, PT, R8, R31, RZ ;  /* 0x0000001f08059210 */ /* 0x002fca0007ffe0ff */
[----:B------:R-:W-:Y:S01]  /*33c0*/  @!P1 IMAD R5, R5, R29, R28 ;  /* 0x0000001d05059224 */ /* 0x000fe200078e021c */
[----:B0-----:R0:W-:Y:S04]  /*33d0*/  @!P1 STG.E.64 desc[UR14][R24.64], R14 ;  /* 0x0000000e18009986 */ /* 0x0011e8000c101b0e */
[----:B----4-:R1:W-:Y:S04]  /*33e0*/  @!P2 STG.E.64 desc[UR14][R24.64+0x80], R16 ;  /* 0x000080101800a986 */ /* 0x0103e8000c101b0e */
[----:B--2---:R-:W-:Y:S01]  /*33f0*/  @!P0 STG.E.64 desc[UR14][R24.64+0x100], R20 ;  /* 0x0001001418008986 */ /* 0x004fe2000c101b0e */
[----:B------:R-:W-:Y:S01]  /*3400*/  BAR.SYNC.DEFER_BLOCKING 0x0 ;  /* 0x0000000000007b1d */ /* 0x000fe20000010000 */
[----:B0-----:R-:W-:-:S04]  /*3410*/  @!P1 IMAD.WIDE R14, R5, 0x8, R2 ;  /* 0x00000008050e9825 */ /* 0x001fc800078e0202 */
[----:B-1----:R-:W-:-:S04]  /*3420*/  @!P2 IMAD R17, R0, R29, R7 ;  /* 0x0000001d0011a224 */ /* 0x002fc800078e0207 */
[----:B------:R-:W-:-:S04]  /*3430*/  @!P2 IMAD.WIDE R16, R17, 0x8, R2 ;  /* 0x000000081110a825 */ /* 0x000fc800078e0202 */
[----:B------:R-:W-:Y:S01]  /*3440*/  @!P0 IMAD.WIDE R2, R27, 0x8, R2 ;  /* 0x000000081b028825 */ /* 0x000fe200078e0202 */
[----:B------:R-:W0:Y:S04]  /*3450*/  @!P1 LDS.64 R12, [R12] ;  /* 0x000000000c0c9984 */ /* 0x000e280000000a00 */
[----:B------:R-:W1:Y:S04]  /*3460*/  @!P2 LDS.64 R18, [R18+0x80] ;  /* 0x000080001212a984 */ /* 0x000e680000000a00 */
[----:B------:R-:W2:Y:S04]  /*3470*/  @!P0 LDS.64 R22, [R22+0x100] ;  /* 0x0001000016168984 */ /* 0x000ea80000000a00 */
[----:B0-----:R3:W-:Y:S04]  /*3480*/  @!P1 STG.E.64 desc[UR14][R14.64], R12 ;  /* 0x0000000c0e009986 */ /* 0x0017e8000c101b0e */
[----:B-1----:R3:W-:Y:S04]  /*3490*/  @!P2 STG.E.64 desc[UR14][R16.64], R18 ;  /* 0x000000121000a986 */ /* 0x0027e8000c101b0e */
[----:B--2---:R3:W-:Y:S01]  /*34a0*/  @!P0 STG.E.64 desc[UR14][R2.64], R22 ;  /* 0x0000001602008986 */ /* 0x0047e2000c101b0e */
[----:B------:R-:W-:Y:S01]  /*34b0*/  BAR.SYNC.DEFER_BLOCKING 0x0 ;  /* 0x0000000000007b1d */ /* 0x000fe20000010000 */
[----:B------:R-:W-:-:S13]  /*34c0*/  ISETP.NE.AND P0, PT, R11, R10, PT ;  /* 0x0000000a0b00720c */ /* 0x000fda0003f05270 */
[----:B---3--:R-:W-:Y:S05]  /*34d0*/  @P0 BRA `(.L_x_69) ;  /* 0xffffffe800c00947 */ /* 0x008fea000383ffff */
[----:B------:R-:W-:Y:S05]  /*34e0*/  EXIT ;  /* 0x000000000000794d */ /* 0x000fea0003800000 */
.L_x_15:
[----:B------:R-:W-:Y:S01]  /*34f0*/  IMAD.MOV.U32 R33, RZ, RZ, R31 ;  /* 0x000000ffff217224 */ /* 0x000fe200078e001f */
[----:B------:R-:W-:Y:S01]  /*3500*/  MOV R13, 0x1f ;  /* 0x0000001f000d7802 */ /* 0x000fe20000000f00 */
[----:B------:R-:W-:Y:S02]  /*3510*/  IMAD.MOV.U32 R32, RZ, RZ, 0x8 ;  /* 0x00000008ff207424 */ /* 0x000fe400078e00ff */
[----:B------:R-:W-:-:S07]  /*3520*/  IMAD.MOV.U32 R12, RZ, RZ, -0x1 ;  /* 0xffffffffff0c7424 */ /* 0x000fce00078e00ff */
[----:B-1----:R-:W-:Y:S05]  /*3530*/  WARPSYNC.COLLECTIVE R12, `(.L_x_70) ;  /* 0x000000000c087348 */ /* 0x002fea0003c00000 */
[----:B------:R0:W2:Y:S02]  /*3540*/  SHFL.BFLY P1, R36, R33, R32, R13 ;  /* 0x0c00002021247389 */ /* 0x0000a4000002000d */
[----:B012---:R-:W-:Y:S05]  /*3550*/  ENDCOLLECTIVE ;  /* 0x000000000000791b */ /* 0x007fea0003800000 */
.L_x_70:
[----:B------:R-:W-:Y:S02]  /*3560*/  IMAD.MOV.U32 R33, RZ, RZ, R30 ;  /* 0x000000ffff217224 */ /* 0x000fe400078e001e */
[----:B------:R-:W-:-:S07]  /*3570*/  IMAD.MOV.U32 R35, RZ, RZ, R36 ;  /* 0x000000ffff237224 */ /* 0x000fce00078e0024 */
[----:B------:R-:W-:Y:S05]  /*3580*/  WARPSYNC.COLLECTIVE R12, `(.L_x_71) ;  /* 0x000000000c087348 */ /* 0x000fea0003c00000 */
[----:B------:R0:W1:Y:S02]  /*3590*/  SHFL.BFLY P1, R36, R33, R32, R13 ;  /* 0x0c00002021247389 */ /* 0x000064000002000d */
[----:B01----:R-:W-:Y:S05]  /*35a0*/  ENDCOLLECTIVE ;  /* 0x000000000000791b */ /* 0x003fea0003800000 */
.L_x_71:
[----:B------:R-:W-:Y:S01]  /*35b0*/  IMAD.MOV.U32 R33, RZ, RZ, R27 ;  /* 0x000000ffff217224 */ /* 0x000fe200078e001b */
[----:B------:R-:W-:-:S07]  /*35c0*/  MOV R34, R36 ;  /* 0x0000002400227202 */ /* 0x000fce0000000f00 */
[----:B------:R-:W-:Y:S05]  /*35d0*/  WARPSYNC.COLLECTIVE R12, `(.L_x_72) ;  /* 0x000000000c087348 */ /* 0x000fea0003c00000 */
[----:B------:R0:W1:Y:S02]  /*35e0*/  SHFL.BFLY P1, R36, R33, R32, R13 ;  /* 0x0c00002021247389 */ /* 0x000064000002000d */
[----:B01----:R-:W-:Y:S05]  /*35f0*/  ENDCOLLECTIVE ;  /* 0x000000000000791b */ /* 0x003fea0003800000 */
.L_x_72:
[----:B------:R-:W-:Y:S01]  /*3600*/  DADD R34, R30, R34 ;  /* 0x000000001e227229 */ /* 0x000fe20000000022 */
[----:B------:R-:W-:Y:S02]  /*3610*/  IMAD.MOV.U32 R33, RZ, RZ, R26 ;  /* 0x000000ffff217224 */ /* 0x000fe400078e001a */
[----:B------:R-:W-:-:S08]  /*3620*/  IMAD.MOV.U32 R41, RZ, RZ, R36 ;  /* 0x000000ffff297224 */ /* 0x000fd000078e0024 */
[----:B------:R-:W-:Y:S05]  /*3630*/  WARPSYNC.COLLECTIVE R12, `(.L_x_73) ;  /* 0x000000000c087348 */ /* 0x000fea0003c00000 */
[----:B------:R0:W1:Y:S02]  /*3640*/  SHFL.BFLY P1, R36, R33, R32, R13 ;  /* 0x0c00002021247389 */ /* 0x000064000002000d */
[----:B01----:R-:W-:Y:S05]  /*3650*/  ENDCOLLECTIVE ;  /* 0x000000000000791b */ /* 0x003fea0003800000 */
.L_x_73:
[----:B------:R-:W-:Y:S02]  /*3660*/  IMAD.MOV.U32 R33, RZ, RZ, R35 ;  /* 0x000000ffff217224 */ /* 0x000fe400078e0023 */
[----:B------:R-:W-:Y:S01]  /*3670*/  IMAD.MOV.U32 R32, RZ, RZ, 0x4 ;  /* 0x00000004ff207424 */ /* 0x000fe200078e00ff */
[----:B------:R-:W-:-:S07]  /*3680*/  MOV R40, R36 ;  /* 0x0000002400287202 */ /* 0x000fce0000000f00 */
[----:B------:R-:W-:Y:S05]  /*3690*/  WARPSYNC.COLLECTIVE R12, `(.L_x_74) ;  /* 0x000000000c087348 */ /* 0x000fea0003c00000 */
[----:B------:R0:W1:Y:S02]  /*36a0*/  SHFL.BFLY P1, R36, R33, R32, R13 ;  /* 0x0c00002021247389 */ /* 0x000064000002000d */
[----:B01----:R-:W-:Y:S05]  /*36b0*/  ENDCOLLECTIVE ;  /* 0x000000000000791b */ /* 0x003fea0003800000 */
.L_x_74:
[----:B------:R-:W-:Y:S01]  /*36c0*/  DADD R40, R26, R40 ;  /* 0x000000001a287229 */ /* 0x000fe20000000028 */
[----:B------:R-:W-:Y:S01]  /*36d0*/  MOV R33, R34 ;  /* 0x0000002200217202 */ /* 0x000fe20000000f00 */
[----:B------:R-:W-:-:S09]  /*36e0*/  IMAD.MOV.U32 R39, RZ, RZ, R36 ;  /* 0x000000ffff277224 */ /* 0x000fd200078e0024 */
[----:B------:R-:W-:Y:S05]  /*36f0*/  WARPSYNC.COLLECTIVE R12, `(.L_x_75) ;  /* 0x000000000c087348 */ /* 0x000fea0003c00000 */
[----:B------:R0:W1:Y:S02]  /*3700*/  SHFL.BFLY P1, R36, R33, R32, R13 ;  /* 0x0c00002021247389 */ /* 0x000064000002000d */
[----:B01----:R-:W-:Y:S05]  /*3710*/  ENDCOLLECTIVE ;  /* 0x000000000000791b */ /* 0x003fea0003800000 */
.L_x_75:
[----:B------:R-:W-:Y:S02]  /*3720*/  IMAD.MOV.U32 R33, RZ, RZ, R41 ;  /* 0x000000ffff217224 */ /* 0x000fe400078e0029 */
[----:B------:R-:W-:-:S07]  /*3730*/  IMAD.MOV.U32 R38, RZ, RZ, R36 ;  /* 0x000000ffff267224 */ /* 0x000fce00078e0024 */
[----:B------:R-:W-:Y:S05]  /*3740*/  WARPSYNC.COLLECTIVE R12, `(.L_x_76) ;  /* 0x000000000c087348 */ /* 0x000fea0003c00000 */
[----:B------:R0:W1:Y:S02]  /*3750*/  SHFL.BFLY P1, R36, R33, R32, R13 ;  /* 0x0c00002021247389 */ /* 0x000064000002000d */
[----:B01----:R-:W-:Y:S05]  /*3760*/  ENDCOLLECTIVE ;  /* 0x000000000000791b */ /* 0x003fea0003800000 */
.L_x_76:
[----:B------:R-:W-:Y:S01]  /*3770*/  DADD R38, R34, R38 ;  /* 0x0000000022267229 */ /* 0x000fe20000000026 */
[----:B------:R-:W-:Y:S01]  /*3780*/  MOV R33, R40 ;  /* 0x0000002800217202 */ /* 0x000fe20000000f00 */
[----:B------:R-:W-:-:S09]  /*3790*/  IMAD.MOV.U32 R31, RZ, RZ, R36 ;  /* 0x000000ffff1f7224 */ /* 0x000fd200078e0024 */
[----:B------:R-:W-:Y:S05]  /*37a0*/  WARPSYNC.COLLECTIVE R12, `(.L_x_77) ;  /* 0x000000000c087348 */ /* 0x000fea0003c00000 */
[----:B------:R0:W1:Y:S02]  /*37b0*/  SHFL.BFLY P1, R36, R33, R32, R13 ;  /* 0x0c00002021247389 */ /* 0x000064000002000d */
[----:B01----:R-:W-:Y:S05]  /*37c0*/  ENDCOLLECTIVE ;  /* 0x000000000000791b */ /* 0x003fea0003800000 */
.L_x_77:
[----:B------:R-:W-:Y:S02]  /*37d0*/  IMAD.MOV.U32 R33, RZ, RZ, R39 ;  /* 0x000000ffff217224 */ /* 0x000fe400078e0027 */
[----:B------:R-:W-:Y:S02]  /*37e0*/  IMAD.MOV.U32 R32, RZ, RZ, 0x2 ;  /* 0x00000002ff207424 */ /* 0x000fe400078e00ff */
[----:B------:R-:W-:-:S07]  /*37f0*/  IMAD.MOV.U32 R30, RZ, RZ, R36 ;  /* 0x000000ffff1e7224 */ /* 0x000fce00078e0024 */
[----:B------:R-:W-:Y:S05]  /*3800*/  WARPSYNC.COLLECTIVE R12, `(.L_x_78) ;  /* 0x000000000c087348 */ /* 0x000fea0003c00000 */
[----:B------:R0:W1:Y:S02]  /*3810*/  SHFL.BFLY P1, R36, R33, R32, R13 ;  /* 0x0c00002021247389 */ /* 0x000064000002000d */
[----:B01----:R-:W-:Y:S05]  /*3820*/  ENDCOLLECTIVE ;  /* 0x000000000000791b */ /* 0x003fea0003800000 */
.L_x_78:
[----:B------:R-:W-:Y:S01]  /*3830*/  DADD R30, R40, R30 ;  /* 0x00000000281e7229 */ /* 0x000fe2000000001e */
[----:B------:R-:W-:Y:S01]  /*3840*/  IMAD.MOV.U32 R33, RZ, RZ, R38 ;  /* 0x000000ffff217224 */ /* 0x000fe200078e0026 */
[----:B------:R-:W-:-:S09]  /*3850*/  MOV R35, R36 ;  /* 0x0000002400237202 */ /* 0x000fd20000000f00 */
[----:B------:R-:W-:Y:S05]  /*3860*/  WARPSYNC.COLLECTIVE R12, `(.L_x_79) ;  /* 0x000000000c087348 */ /* 0x000fea0003c00000 */
[----:B------:R0:W1:Y:S02]  /*3870*/  SHFL.BFLY P1, R36, R33, R32, R13 ;  /* 0x0c00002021247389 */ /* 0x000064000002000d */
[----:B01----:R-:W-:Y:S05]  /*3880*/  ENDCOLLECTIVE ;  /* 0x000000000000791b */ /* 0x003fea0003800000 */
.L_x_79:
[----:B------:R-:W-:Y:S02]  /*3890*/  IMAD.MOV.U32 R33, RZ, RZ, R31 ;  /* 0x000000ffff217224 */ /* 0x000fe400078e001f */
[----:B------:R-:W-:-:S07]  /*38a0*/  IMAD.MOV.U32 R34, RZ, RZ, R36 ;  /* 0x000000ffff227224 */ /* 0x000fce00078e0024 */
[----:B------:R-:W-:Y:S05]  /*38b0*/  WARPSYNC.COLLECTIVE R12, `(.L_x_80) ;  /* 0x000000000c087348 */ /* 0x000fea0003c00000 */
[----:B------:R0:W1:Y:S02]  /*38c0*/  SHFL.BFLY P1, R36, R33, R32, R13 ;  /* 0x0c00002021247389 */ /* 0x000064000002000d */
[----:B01----:R-:W-:Y:S05]  /*38d0*/  ENDCOLLECTIVE ;  /* 0x000000000000791b */ /* 0x003fea0003800000 */
.L_x_80:
[----:B------:R-:W-:Y:S01]  /*38e0*/  DADD R34, R38, R34 ;  /* 0x0000000026227229 */ /* 0x000fe20000000022 */
[----:B------:R-:W-:Y:S01]  /*38f0*/  IMAD.MOV.U32 R33, RZ, RZ, R30 ;  /* 0x000000ffff217224 */ /* 0x000fe200078e001e */
[----:B------:R-:W-:-:S09]  /*3900*/  MOV R27, R36 ;  /* 0x00000024001b7202 */ /* 0x000fd20000000f00 */
[----:B------:R-:W-:Y:S05]  /*3910*/  WARPSYNC.COLLECTIVE R12, `(.L_x_81) ;  /* 0x000000000c087348 */ /* 0x000fea0003c00000 */
[----:B------:R0:W1:Y:S02]  /*3920*/  SHFL.BFLY P1, R36, R33, R32, R13 ;  /* 0x0c00002021247389 */ /* 0x000064000002000d */
[----:B01----:R-:W-:Y:S05]  /*3930*/  ENDCOLLECTIVE ;  /* 0x000000000000791b */ /* 0x003fea0003800000 */
.L_x_81:
[----:B------:R-:W-:Y:S01]  /*3940*/  IMAD.MOV.U32 R33, RZ, RZ, R35 ;  /* 0x000000ffff217224 */ /* 0x000fe200078e0023 */
[----:B------:R-:W-:Y:S01]  /*3950*/  MOV R32, 0x1 ;  /* 0x0000000100207802 */ /* 0x000fe20000000f00 */
[----:B------:R-:W-:-:S07]  /*3960*/  IMAD.MOV.U32 R26, RZ, RZ, R36 ;  /* 0x000000ffff1a7224 */ /* 0x000fce00078e0024 */
[----:B------:R-:W-:Y:S05]  /*3970*/  WARPSYNC.COLLECTIVE R12, `(.L_x_82) ;  /* 0x000000000c087348 */ /* 0x000fea0003c00000 */
[----:B------:R0:W1:Y:S02]  /*3980*/  SHFL.BFLY P1, R36, R33, R32, R13 ;  /* 0x0c00002021247389 */ /* 0x000064000002000d */
[----:B01----:R-:W-:Y:S05]  /*3990*/  ENDCOLLECTIVE ;  /* 0x000000000000791b */ /* 0x003fea0003800000 */
.L_x_82:
[----:B------:R-:W-:Y:S01]  /*39a0*/  DADD R26, R30, R26 ;  /* 0x000000001e1a7229 */ /* 0x000fe2000000001a */
[----:B------:R-:W-:Y:S02]  /*39b0*/  IMAD.MOV.U32 R33, RZ, RZ, R34 ;  /* 0x000000ffff217224 */ /* 0x000fe400078e0022 */
[----:B------:R-:W-:-:S08]  /*39c0*/  IMAD.MOV.U32 R37, RZ, RZ, R36 ;  /* 0x000000ffff257224 */ /* 0x000fd000078e0024 */
[----:B------:R-:W-:Y:S05]  /*39d0*/  WARPSYNC.COLLECTIVE R12, `(.L_x_83) ;  /* 0x000000000c087348 */ /* 0x000fea0003c00000 */
[----:B------:R0:W1:Y:S02]  /*39e0*/  SHFL.BFLY P1, R36, R33, R32, R13 ;  /* 0x0c00002021247389 */ /* 0x000064000002000d */
[----:B01----:R-:W-:Y:S05]  /*39f0*/  ENDCOLLECTIVE ;  /* 0x000000000000791b */ /* 0x003fea0003800000 */
.L_x_83:
[----:B------:R-:W-:Y:S01]  /*3a00*/  MOV R33, R27 ;  /* 0x0000001b00217202 */ /* 0x000fe20000000f00 */
[----:B------:R-:W-:-:S07]  /*3a10*/  IMAD.MOV.U32 R40, RZ, RZ, R36 ;  /* 0x000000ffff287224 */ /* 0x000fce00078e0024 */
[----:B------:R-:W-:Y:S05]  /*3a20*/  WARPSYNC.COLLECTIVE R12, `(.L_x_84) ;  /* 0x000000000c087348 */ /* 0x000fea0003c00000 */
[----:B------:R0:W1:Y:S02]  /*3a30*/  SHFL.BFLY P1, R36, R33, R32, R13 ;  /* 0x0c00002021247389 */ /* 0x000064000002000d */
[----:B01----:R-:W-:Y:S05]  /*3a40*/  ENDCOLLECTIVE ;  /* 0x000000000000791b */ /* 0x003fea0003800000 */
.L_x_84:
[----:B------:R-:W-:Y:S02]  /*3a50*/  IMAD.MOV.U32 R33, RZ, RZ, R26 ;  /* 0x000000ffff217224 */ /* 0x000fe400078e001a */
[----:B------:R-:W-:-:S07]  /*3a60*/  IMAD.MOV.U32 R38, RZ, RZ, R36 ;  /* 0x000000ffff267224 */ /* 0x000fce00078e0024 */
[----:B------:R-:W-:Y:S05]  /*3a70*/  WARPSYNC.COLLECTIVE R12, `(.L_x_85) ;  /* 0x000000000c087348 */ /* 0x000fea0003c00000 */
[----:B------:R0:W1:Y:S02]  /*3a80*/  SHFL.BFLY P1, R36, R33, R32, R13 ;  /* 0x0c00002021247389 */ /* 0x000064000002000d */
[----:B01----:R-:W-:Y:S05]  /*3a90*/  ENDCOLLECTIVE ;  /* 0x000000000000791b */ /* 0x003fea0003800000 */
.L_x_85:
[----:B------:R-:W-:Y:S01]  /*3aa0*/  IMAD.MOV.U32 R12, RZ, RZ, R40 ;  /* 0x000000ffff0c7224 */ /* 0x000fe200078e0028 */
[----:B------:R-:W-:-:S06]  /*3ab0*/  MOV R13, R37 ;  /* 0x00000025000d7202 */ /* 0x000fcc0000000f00 */
[----:B------:R-:W-:Y:S01]  /*3ac0*/  DADD R30, R34, R12 ;  /* 0x00000000221e7229 */ /* 0x000fe2000000000c */
[----:B------:R-:W-:Y:S10]  /*3ad0*/  BRA `(.L_x_86) ;  /* 0xffffffd000b47947 */ /* 0x000ff4000383ffff */
.L_x_39:
[----:B------:R-:W-:Y:S01]  /*3ae0*/  IMAD.MOV.U32 R33, RZ, RZ, R19 ;  /* 0x000000ffff217224 */ /* 0x000fe200078e0013 */
[----:B------:R-:W-:Y:S01]  /*3af0*/  MOV R12, 0xffffffff ;  /* 0xffffffff000c7802 */ /* 0x000fe20000000f00 */
[----:B------:R-:W-:Y:S02]  /*3b00*/  IMAD.MOV.U32 R32, RZ, RZ, 0x8 ;  /* 0x00000008ff207424 */ /* 0x000fe400078e00ff */
[----:B------:R-:W-:-:S07]  /*3b10*/  IMAD.MOV.U32 R13, RZ, RZ, 0x1f ;  /* 0x0000001fff0d7424 */ /* 0x000fce00078e00ff */
[----:B-1----:R-:W-:Y:S05]  /*3b20*/  WARPSYNC.COLLECTIVE R12, `(.L_x_87) ;  /* 0x000000000c087348 */ /* 0x002fea0003c00000 */
[----:B------:R0:W2:Y:S02]  /*3b30*/  SHFL.BFLY P1, R36, R33, R32, R13 ;  /* 0x0c00002021247389 */ /* 0x0000a4000002000d */
[----:B012---:R-:W-:Y:S05]  /*3b40*/  ENDCOLLECTIVE ;  /* 0x000000000000791b */ /* 0x007fea0003800000 */
.L_x_87:
[----:B------:R-:W-:Y:S02]  /*3b50*/  IMAD.MOV.U32 R33, RZ, RZ, R18 ;  /* 0x000000ffff217224 */ /* 0x000fe400078e0012 */
[----:B------:R-:W-:-:S07]  /*3b60*/  IMAD.MOV.U32 R21, RZ, RZ, R36 ;  /* 0x000000ffff157224 */ /* 0x000fce00078e0024 */
[----:B------:R-:W-:Y:S05]  /*3b70*/  WARPSYNC.COLLECTIVE R12, `(.L_x_88) ;  /* 0x000000000c087348 */ /* 0x000fea0003c00000 */
[----:B------:R0:W1:Y:S02]  /*3b80*/  SHFL.BFLY P1, R36, R33, R32, R13 ;  /* 0x0c00002021247389 */ /* 0x000064000002000d */
[----:B01----:R-:W-:Y:S05]  /*3b90*/  ENDCOLLECTIVE ;  /* 0x000000000000791b */ /* 0x003fea0003800000 */
.L_x_88:
[----:B------:R-:W-:Y:S02]  /*3ba0*/  IMAD.MOV.U32 R32, RZ, RZ, 0x4 ;  /* 0x00000004ff207424 */ /* 0x000fe400078e00ff */
[----:B------:R-:W-:-:S06]  /*3bb0*/  IMAD.MOV.U32 R20, RZ, RZ, R36 ;  /* 0x000000ffff147224 */ /* 0x000fcc00078e0024 */
[----:B------:R-:W-:-:S10]  /*3bc0*/  DADD R20, R18, R20 ;  /* 0x0000000012147229 */ /* 0x000fd40000000014 */
[----:B------:R-:W-:-:S07]  /*3bd0*/  MOV R33, R21 ;  /* 0x0000001500217202 */ /* 0x000fce0000000f00 */
[----:B------:R-:W-:Y:S05]  /*3be0*/  WARPSYNC.COLLECTIVE R12, `(.L_x_89) ;  /* 0x000000000c087348 */ /* 0x000fea0003c00000 */
[----:B------:R0:W1:Y:S02]  /*3bf0*/  SHFL.BFLY P1, R36, R33, R32, R13 ;  /* 0x0c00002021247389 */ /* 0x000064000002000d */
[----:B01----:R-:W-:Y:S05]  /*3c00*/  ENDCOLLECTIVE ;  /* 0x000000000000791b */ /* 0x003fea0003800000 */
.L_x_89:
[----:B------:R-:W-:Y:S02]  /*3c10*/  IMAD.MOV.U32 R33, RZ, RZ, R20 ;  /* 0x000000ffff217224 */ /* 0x000fe400078e0014 */
[----:B------:R-:W-:-:S07]  /*3c20*/  IMAD.MOV.U32 R23, RZ, RZ, R36 ;  /* 0x000000ffff177224 */ /* 0x000fce00078e0024 */
[----:B------:R-:W-:Y:S05]  /*3c30*/  WARPSYNC.COLLECTIVE R12, `(.L_x_90) ;  /* 0x000000000c087348 */ /* 0x000fea0003c00000 */
[----:B------:R0:W1:Y:S02]  /*3c40*/  SHFL.BFLY P1, R36, R33, R32, R13 ;  /* 0x0c00002021247389 */ /* 0x000064000002000d */
[----:B01----:R-:W-:Y:S05]  /*3c50*/  ENDCOLLECTIVE ;  /* 0x000000000000791b */ /* 0x003fea0003800000 */
.L_x_90:
[----:B------:R-:W-:Y:S01]  /*3c60*/  IMAD.MOV.U32 R32, RZ, RZ, 0x2 ;  /* 0x00000002ff207424 */ /* 0x000fe200078e00ff */
[----:B------:R-:W-:-:S06]  /*3c70*/  MOV R22, R36 ;  /* 0x0000002400167202 */ /* 0x000fcc0000000f00 */
[----:B------:R-:W-:-:S10]  /*3c80*/  DADD R22, R20, R22 ;  /* 0x0000000014167229 */ /* 0x000fd40000000016 */
[----:B------:R-:W-:-:S07]  /*3c90*/  IMAD.MOV.U32 R33, RZ, RZ, R23 ;  /* 0x000000ffff217224 */ /* 0x000fce00078e0017 */
[----:B------:R-:W-:Y:S05]  /*3ca0*/  WARPSYNC.COLLECTIVE R12, `(.L_x_91) ;  /* 0x000000000c087348 */ /* 0x000fea0003c00000 */
[----:B------:R0:W1:Y:S02]  /*3cb0*/  SHFL.BFLY P1, R36, R33, R32, R13 ;  /* 0x0c00002021247389 */ /* 0x000064000002000d */
[----:B01----:R-:W-:Y:S05]  /*3cc0*/  ENDCOLLECTIVE ;  /* 0x000000000000791b */ /* 0x003fea0003800000 */
.L_x_91:
[----:B------:R-:W-:Y:S01]  /*3cd0*/  MOV R33, R22 ;  /* 0x0000001600217202 */ /* 0x000fe20000000f00 */
[----:B------:R-:W-:-:S07]  /*3ce0*/  IMAD.MOV.U32 R25, RZ, RZ, R36 ;  /* 0x000000ffff197224 */ /* 0x000fce00078e0024 */
[----:B------:R-:W-:Y:S05]  /*3cf0*/  WARPSYNC.COLLECTIVE R12, `(.L_x_92) ;  /* 0x000000000c087348 */ /* 0x000fea0003c00000 */
[----:B------:R0:W1:Y:S02]  /*3d00*/  SHFL.BFLY P1, R36, R33, R32, R13 ;  /* 0x0c00002021247389 */ /* 0x000064000002000d */
[----:B01----:R-:W-:Y:S05]  /*3d10*/  ENDCOLLECTIVE ;  /* 0x000000000000791b */ /* 0x003fea0003800000 */
.L_x_92:
[----:B------:R-:W-:Y:S02]  /*3d20*/  IMAD.MOV.U32 R32, RZ, RZ, 0x1 ;  /* 0x00000001ff207424 */ /* 0x000fe400078e00ff */
[----:B------:R-:W-:-:S06]  /*3d30*/  IMAD.MOV.U32 R24, RZ, RZ, R36 ;  /* 0x000000ffff187224 */ /* 0x000fcc00078e0024 */
[----:B------:R-:W-:-:S10]  /*3d40*/  DADD R24, R22, R24 ;  /* 0x0000000016187229 */ /* 0x000fd40000000018 */
[----:B------:R-:W-:-:S07]  /*3d50*/  IMAD.MOV.U32 R33, RZ, RZ, R25 ;  /* 0x000000ffff217224 */ /* 0x000fce00078e0019 */
[----:B------:R-:W-:Y:S05]  /*3d60*/  WARPSYNC.COLLECTIVE R12, `(.L_x_93) ;  /* 0x000000000c087348 */ /* 0x000fea0003c00000 */
[----:B------:R0:W1:Y:S02]  /*3d70*/  SHFL.BFLY P1, R36, R33, R32, R13 ;  /* 0x0c00002021247389 */ /* 0x000064000002000d */
[----:B01----:R-:W-:Y:S05]  /*3d80*/  ENDCOLLECTIVE ;  /* 0x000000000000791b */ /* 0x003fea0003800000 */
.L_x_93:
[----:B------:R-:W-:Y:S01]  /*3d90*/  IMAD.MOV.U32 R33, RZ, RZ, R24 ;  /* 0x000000ffff217224 */ /* 0x000fe200078e0018 */
[----:B------:R-:W-:-:S07]  /*3da0*/  MOV R5, R36 ;  /* 0x0000002400057202 */ /* 0x000fce0000000f00 */
[----:B------:R-:W-:Y:S05]  /*3db0*/  WARPSYNC.COLLECTIVE R12, `(.L_x_94) ;  /* 0x000000000c087348 */ /* 0x000fea0003c00000 */
[----:B------:R0:W1:Y:S02]  /*3dc0*/  SHFL.BFLY P1, R36, R33, R32, R13 ;  /* 0x0c00002021247389 */ /* 0x000064000002000d */
[----:B01----:R-:W-:Y:S05]  /*3dd0*/  ENDCOLLECTIVE ;  /* 0x000000000000791b */ /* 0x003fea0003800000 */
.L_x_94:
[----:B------:R-:W-:Y:S05]  /*3de0*/  BRA `(.L_x_95) ;  /* 0xffffffe000fc7947 */ /* 0x000fea000383ffff */
.L_x_54:
[----:B------:R-:W-:Y:S01]  /*3df0*/  BSSY B1, `(.L_x_96) ;  /* 0x0000008000017945 */ /* 0x000fe20003800000 */
[----:B------:R-:W-:Y:S01]  /*3e00*/  IMAD.MOV.U32 R33, RZ, RZ, R19 ;  /* 0x000000ffff217224 */ /* 0x000fe200078e0013 */
[----:B------:R-:W-:Y:S01]  /*3e10*/  MOV R13, 0x1f ;  /* 0x0000001f000d7802 */ /* 0x000fe20000000f00 */
[----:B------:R-:W-:Y:S02]  /*3e20*/  IMAD.MOV.U32 R32, RZ, RZ, 0x8 ;  /* 0x00000008ff207424 */ /* 0x000fe400078e00ff */
[----:B------:R-:W-:-:S07]  /*3e30*/  IMAD.MOV.U32 R12, RZ, RZ, -0x1 ;  /* 0xffffffffff0c7424 */ /* 0x000fce00078e00ff */
[----:B0-----:R-:W-:Y:S05]  /*3e40*/  WARPSYNC.COLLECTIVE R12, `(.L_x_97) ;  /* 0x000000000c087348 */ /* 0x001fea0003c00000 */
[----:B------:R1:W2:Y:S02]  /*3e50*/  SHFL.BFLY P1, R36, R33, R32, R13 ;  /* 0x0c00002021247389 */ /* 0x0002a4000002000d */
[----:B012---:R-:W-:Y:S05]  /*3e60*/  ENDCOLLECTIVE ;  /* 0x000000000000791b */ /* 0x007fea0003800000 */
.L_x_97:
[----:B------:R-:W-:Y:S05]  /*3e70*/  BSYNC B1 ;  /* 0x0000000000017941 */ /* 0x000fea0003800000 */
.L_x_96:
[----:B------:R-:W-:Y:S01]  /*3e80*/  IMAD.MOV.U32 R33, RZ, RZ, R18 ;  /* 0x000000ffff217224 */ /* 0x000fe200078e0012 */
[----:B------:R-:W-:Y:S01]  /*3e90*/  MOV R32, 0x8 ;  /* 0x0000000800207802 */ /* 0x000fe20000000f00 */
[----:B------:R-:W-:Y:S02]  /*3ea0*/  IMAD.MOV.U32 R13, RZ, RZ, 0x1f ;  /* 0x0000001fff0d7424 */ /* 0x000fe400078e00ff */
[----:B------:R-:W-:Y:S02]  /*3eb0*/  IMAD.MOV.U32 R12, RZ, RZ, -0x1 ;  /* 0xffffffffff0c7424 */ /* 0x000fe400078e00ff */
[----:B------:R-:W-:-:S07]  /*3ec0*/  IMAD.MOV.U32 R21, RZ, RZ, R36 ;  /* 0x000000ffff157224 */ /* 0x000fce00078e0024 */
[----:B------:R-:W-:Y:S05]  /*3ed0*/  WARPSYNC.COLLECTIVE R12, `(.L_x_98) ;  /* 0x000000000c087348 */ /* 0x000fea0003c00000 */
[----:B------:R0:W1:Y:S02]  /*3ee0*/  SHFL.BFLY P1, R36, R33, R32, R13 ;  /* 0x0c00002021247389 */ /* 0x000064000002000d */
[----:B01----:R-:W-:Y:S05]  /*3ef0*/  ENDCOLLECTIVE ;  /* 0x000000000000791b */ /* 0x003fea0003800000 */
.L_x_98:
[----:B------:R-:W-:Y:S02]  /*3f00*/  IMAD.MOV.U32 R32, RZ, RZ, 0x4 ;  /* 0x00000004ff207424 */ /* 0x000fe400078e00ff */
[----:B------:R-:W-:-:S06]  /*3f10*/  IMAD.MOV.U32 R20, RZ, RZ, R36 ;  /* 0x000000ffff147224 */ /* 0x000fcc00078e0024 */
[----:B------:R-:W-:-:S10]  /*3f20*/  DADD R20, R18, R20 ;  /* 0x0000000012147229 */ /* 0x000fd40000000014 */
[----:B------:R-:W-:-:S07]  /*3f30*/  MOV R33, R21 ;  /* 0x0000001500217202 */ /* 0x000fce0000000f00 */
[----:B------:R-:W-:Y:S05]  /*3f40*/  WARPSYNC.COLLECTIVE R12, `(.L_x_99) ;  /* 0x000000000c087348 */ /* 0x000fea0003c00000 */
[----:B------:R0:W1:Y:S02]  /*3f50*/  SHFL.BFLY P1, R36, R33, R32, R13 ;  /* 0x0c00002021247389 */ /* 0x000064000002000d */
[----:B01----:R-:W-:Y:S05]  /*3f60*/  ENDCOLLECTIVE ;  /* 0x000000000000791b */ /* 0x003fea0003800000 */
.L_x_99:
[----:B------:R-:W-:Y:S02]  /*3f70*/  IMAD.MOV.U32 R33, RZ, RZ, R20 ;  /* 0x000000ffff217224 */ /* 0x000fe400078e0014 */
[----:B------:R-:W-:-:S07]  /*3f80*/  IMAD.MOV.U32 R23, RZ, RZ, R36 ;  /* 0x000000ffff177224 */ /* 0x000fce00078e0024 */
[----:B------:R-:W-:Y:S05]  /*3f90*/  WARPSYNC.COLLECTIVE R12, `(.L_x_100) ;  /* 0x000000000c087348 */ /* 0x000fea0003c00000 */
[----:B------:R0:W1:Y:S02]  /*3fa0*/  SHFL.BFLY P1, R36, R33, R32, R13 ;  /* 0x0c00002021247389 */ /* 0x000064000002000d */
[----:B01----:R-:W-:Y:S05]  /*3fb0*/  ENDCOLLECTIVE ;  /* 0x000000000000791b */ /* 0x003fea0003800000 */
.L_x_100:
[----:B------:R-:W-:Y:S01]  /*3fc0*/  IMAD.MOV.U32 R32, RZ, RZ, 0x2 ;  /* 0x00000002ff207424 */ /* 0x000fe200078e00ff */
[----:B------:R-:W-:-:S06]  /*3fd0*/  MOV R22, R36 ;  /* 0x0000002400167202 */ /* 0x000fcc0000000f00 */
[----:B------:R-:W-:-:S10]  /*3fe0*/  DADD R22, R20, R22 ;  /* 0x0000000014167229 */ /* 0x000fd40000000016 */
[----:B------:R-:W-:-:S07]  /*3ff0*/  IMAD.MOV.U32 R33, RZ, RZ, R23 ;  /* 0x000000ffff217224 */ /* 0x000fce00078e0017 */
[----:B------:R-:W-:Y:S05]  /*4000*/  WARPSYNC.COLLECTIVE R12, `(.L_x_101) ;  /* 0x000000000c087348 */ /* 0x000fea0003c00000 */
[----:B------:R0:W1:Y:S02]  /*4010*/  SHFL.BFLY P1, R36, R33, R32, R13 ;  /* 0x0c00002021247389 */ /* 0x000064000002000d */
[----:B01----:R-:W-:Y:S05]  /*4020*/  ENDCOLLECTIVE ;  /* 0x000000000000791b */ /* 0x003fea0003800000 */
.L_x_101:
[----:B------:R-:W-:Y:S01]  /*4030*/  MOV R33, R22 ;  /* 0x0000001600217202 */ /* 0x000fe20000000f00 */
[----:B------:R-:W-:-:S07]  /*4040*/  IMAD.MOV.U32 R25, RZ, RZ, R36 ;  /* 0x000000ffff197224 */ /* 0x000fce00078e0024 */
[----:B------:R-:W-:Y:S05]  /*4050*/  WARPSYNC.COLLECTIVE R12, `(.L_x_102) ;  /* 0x000000000c087348 */ /* 0x000fea0003c00000 */
[----:B------:R0:W1:Y:S02]  /*4060*/  SHFL.BFLY P1, R36, R33, R32, R13 ;  /* 0x0c00002021247389 */ /* 0x000064000002000d */
[----:B01----:R-:W-:Y:S05]  /*4070*/  ENDCOLLECTIVE ;  /* 0x000000000000791b */ /* 0x003fea0003800000 */
.L_x_102:
[----:B------:R-:W-:Y:S02]  /*4080*/  IMAD.MOV.U32 R32, RZ, RZ, 0x1 ;  /* 0x00000001ff207424 */ /* 0x000fe400078e00ff */
[----:B------:R-:W-:-:S06]  /*4090*/  IMAD.MOV.U32 R24, RZ, RZ, R36 ;  /* 0x000000ffff187224 */ /* 0x000fcc00078e0024 */
[----:B------:R-:W-:-:S10]  /*40a0*/  DADD R24, R22, R24 ;  /* 0x0000000016187229 */ /* 0x000fd40000000018 */
[----:B------:R-:W-:-:S07]  /*40b0*/  IMAD.MOV.U32 R33, RZ, RZ, R25 ;  /* 0x000000ffff217224 */ /* 0x000fce00078e0019 */
[----:B------:R-:W-:Y:S05]  /*40c0*/  WARPSYNC.COLLECTIVE R12, `(.L_x_103) ;  /* 0x000000000c087348 */ /* 0x000fea0003c00000 */
[----:B------:R0:W1:Y:S02]  /*40d0*/  SHFL.BFLY P1, R36, R33, R32, R13 ;  /* 0x0c00002021247389 */ /* 0x000064000002000d */
[----:B01----:R-:W-:Y:S05]  /*40e0*/  ENDCOLLECTIVE ;  /* 0x000000000000791b */ /* 0x003fea0003800000 */
.L_x_103:
[----:B------:R-:W-:Y:S01]  /*40f0*/  IMAD.MOV.U32 R33, RZ, RZ, R24 ;  /* 0x000000ffff217224 */ /* 0x000fe200078e0018 */
[----:B------:R-:W-:-:S07]  /*4100*/  MOV R0, R36 ;  /* 0x0000002400007202 */ /* 0x000fce0000000f00 */
[----:B------:R-:W-:Y:S05]  /*4110*/  WARPSYNC.COLLECTIVE R12, `(.L_x_104) ;  /* 0x000000000c087348 */ /* 0x000fea0003c00000 */
[----:B------:R0:W1:Y:S02]  /*4120*/  SHFL.BFLY P1, R36, R33, R32, R13 ;  /* 0x0c00002021247389 */ /* 0x000064000002000d */
[----:B01----:R-:W-:Y:S05]  /*4130*/  ENDCOLLECTIVE ;  /* 0x000000000000791b */ /* 0x003fea0003800000 */
.L_x_104:
[----:B------:R-:W-:Y:S05]  /*4140*/  BRA `(.L_x_105) ;  /* 0xffffffe8006c7947 */ /* 0x000fea000383ffff */
        .weak           $__internal_0_$__cuda_sm20_dblrcp_rn_slowpath_v3
        .type           $__internal_0_$__cuda_sm20_dblrcp_rn_slowpath_v3,@function
        .size           $__internal_0_$__cuda_sm20_dblrcp_rn_slowpath_v3,($__internal_1_$__cuda_sm20_div_rn_f64_full - $__internal_0_$__cuda_sm20_dblrcp_rn_slowpath_v3)
$__internal_0_$__cuda_sm20_dblrcp_rn_slowpath_v3:
[----:B------:R-:W-:Y:S01]  /*4150*/  IMAD.MOV.U32 R12, RZ, RZ, R44 ;  /* 0x000000ffff0c7224 */ /* 0x000fe200078e002c */
[----:B------:R-:W-:Y:S01]  /*4160*/  BSSY.RECONVERGENT B4, `(.L_x_106) ;  /* 0x0000026000047945 */ /* 0x000fe20003800200 */
[----:B------:R-:W-:-:S06]  /*4170*/  IMAD.MOV.U32 R13, RZ, RZ, R45 ;  /* 0x000000ffff0d7224 */ /* 0x000fcc00078e002d */
[----:B------:R-:W-:-:S14]  /*4180*/  DSETP.GTU.AND P1, PT, |R12|, +INF , PT ;  /* 0x7ff000000c00742a */ /* 0x000fdc0003f2c200 */
[----:B------:R-:W-:Y:S05]  /*4190*/  @P1 BRA `(.L_x_107) ;  /* 0x0000000000801947 */ /* 0x000fea0003800000 */
[----:B------:R-:W-:-:S04]  /*41a0*/  LOP3.LUT R34, R45, 0x7fffffff, RZ, 0xc0, !PT ;  /* 0x7fffffff2d227812 */ /* 0x000fc800078ec0ff */
[----:B------:R-:W-:-:S04]  /*41b0*/  IADD3 R32, PT, PT, R34, -0x1, RZ ;  /* 0xffffffff22207810 */ /* 0x000fc80007ffe0ff */
[----:B------:R-:W-:-:S13]  /*41c0*/  ISETP.GE.U32.AND P1, PT, R32, 0x7fefffff, PT ;  /* 0x7fefffff2000780c */ /* 0x000fda0003f26070 */
[----:B------:R-:W-:Y:S01]  /*41d0*/  @P1 LOP3.LUT R33, R13, 0x7ff00000, RZ, 0x3c, !PT ;  /* 0x7ff000000d211812 */ /* 0x000fe200078e3cff */
[----:B------:R-:W-:Y:S01]  /*41e0*/  @P1 IMAD.MOV.U32 R32, RZ, RZ, RZ ;  /* 0x000000ffff201224 */ /* 0x000fe200078e00ff */
[----:B------:R-:W-:Y:S06]  /*41f0*/  @P1 BRA `(.L_x_108) ;  /* 0x0000000000701947 */ /* 0x000fec0003800000 */
[----:B------:R-:W-:-:S13]  /*4200*/  ISETP.GE.U32.AND P1, PT, R34, 0x1000001, PT ;  /* 0x010000012200780c */ /* 0x000fda0003f26070 */
[----:B------:R-:W-:Y:S05]  /*4210*/  @!P1 BRA `(.L_x_109) ;  /* 0x0000000000389947 */ /* 0x000fea0003800000 */
[----:B------:R-:W-:Y:S01]  /*4220*/  VIADD R37, R13, 0xc0200000 ;  /* 0xc02000000d257836 */ /* 0x000fe20000000000 */
[----:B------:R-:W-:Y:S01]  /*4230*/  MOV R34, R39 ;  /* 0x0000002700227202 */ /* 0x000fe20000000f00 */
[----:B------:R-:W-:Y:S02]  /*4240*/  IMAD.MOV.U32 R36, RZ, RZ, R12 ;  /* 0x000000ffff247224 */ /* 0x000fe400078e000c */
[----:B------:R-:W0:Y:S04]  /*4250*/  MUFU.RCP64H R35, R37 ;  /* 0x0000002500237308 */ /* 0x000e280000001800 */
[----:B0-----:R-:W-:-:S08]  /*4260*/  DFMA R32, -R36, R34, 1 ;  /* 0x3ff000002420742b */ /* 0x001fd00000000122 */
[----:B------:R-:W-:-:S08]  /*4270*/  DFMA R32, R32, R32, R32 ;  /* 0x000000202020722b */ /* 0x000fd00000000020 */
[----:B------:R-:W-:-:S08]  /*4280*/  DFMA R32, R34, R32, R34 ;  /* 0x000000202220722b */ /* 0x000fd00000000022 */
[----:B------:R-:W-:-:S08]  /*4290*/  DFMA R34, -R36, R32, 1 ;  /* 0x3ff000002422742b */ /* 0x000fd00000000120 */
[----:B------:R-:W-:-:S08]  /*42a0*/  DFMA R32, R32, R34, R32 ;  /* 0x000000222020722b */ /* 0x000fd00000000020 */
[----:B------:R-:W-:-:S08]  /*42b0*/  DMUL R32, R32, 2.2250738585072013831e-308 ;  /* 0x0010000020207828 */ /* 0x000fd00000000000 */
[----:B------:R-:W-:-:S08]  /*42c0*/  DFMA R12, -R12, R32, 1 ;  /* 0x3ff000000c0c742b */ /* 0x000fd00000000120 */
[----:B------:R-:W-:-:S08]  /*42d0*/  DFMA R12, R12, R12, R12 ;  /* 0x0000000c0c0c722b */ /* 0x000fd0000000000c */
[----:B------:R-:W-:Y:S01]  /*42e0*/  DFMA R32, R32, R12, R32 ;  /* 0x0000000c2020722b */ /* 0x000fe20000000020 */
[----:B------:R-:W-:Y:S10]  /*42f0*/  BRA `(.L_x_108) ;  /* 0x0000000000307947 */ /* 0x000ff40003800000 */
.L_x_109:
[----:B------:R-:W-:Y:S01]  /*4300*/  DMUL R34, R12, 8.11296384146066816958e+31 ;  /* 0x469000000c227828 */ /* 0x000fe20000000000 */
[----:B------:R-:W-:-:S05]  /*4310*/  IMAD.MOV.U32 R32, RZ, RZ, R39 ;  /* 0x000000ffff207224 */ /* 0x000fca00078e0027 */
[----:B------:R-:W0:Y:S02]  /*4320*/  MUFU.RCP64H R33, R35 ;  /* 0x0000002300217308 */ /* 0x000e240000001800 */
[----:B0-----:R-:W-:-:S08]  /*4330*/  DFMA R12, -R34, R32, 1 ;  /* 0x3ff00000220c742b */ /* 0x001fd00000000120 */
[----:B------:R-:W-:-:S08]  /*4340*/  DFMA R12, R12, R12, R12 ;  /* 0x0000000c0c0c722b */ /* 0x000fd0000000000c */
[----:B------:R-:W-:-:S08]  /*4350*/  DFMA R12, R32, R12, R32 ;  /* 0x0000000c200c722b */ /* 0x000fd00000000020 */
[----:B------:R-:W-:-:S08]  /*4360*/  DFMA R32, -R34, R12, 1 ;  /* 0x3ff000002220742b */ /* 0x000fd0000000010c */
[----:B------:R-:W-:-:S08]  /*4370*/  DFMA R32, R12, R32, R12 ;  /* 0x000000200c20722b */ /* 0x000fd0000000000c */
[----:B------:R-:W-:Y:S01]  /*4380*/  DMUL R32, R32, 8.11296384146066816958e+31 ;  /* 0x4690000020207828 */ /* 0x000fe20000000000 */
[----:B------:R-:W-:Y:S10]  /*4390*/  BRA `(.L_x_108) ;  /* 0x0000000000087947 */ /* 0x000ff40003800000 */
.L_x_107:
[----:B------:R-:W-:Y:S01]  /*43a0*/  LOP3.LUT R33, R13, 0x80000, RZ, 0xfc, !PT ;  /* 0x000800000d217812 */ /* 0x000fe200078efcff */
[----:B------:R-:W-:-:S07]  /*43b0*/  IMAD.MOV.U32 R32, RZ, RZ, R12 ;  /* 0x000000ffff207224 */ /* 0x000fce00078e000c */
.L_x_108:
[----:B------:R-:W-:Y:S05]  /*43c0*/  BSYNC.RECONVERGENT B4 ;  /* 0x0000000000047941 */ /* 0x000fea0003800200 */
.L_x_106:
[----:B------:R-:W-:Y:S01]  /*43d0*/  IMAD.MOV.U32 R39, RZ, RZ, 0x0 ;  /* 0x00000000ff277424 */ /* 0x000fe200078e00ff */
[----:B------:R-:W-:Y:S01]  /*43e0*/  MOV R13, R33 ;  /* 0x00000021000d7202 */ /* 0x000fe20000000f00 */
[----:B------:R-:W-:Y:S02]  /*43f0*/  IMAD.MOV.U32 R12, RZ, RZ, R32 ;  /* 0x000000ffff0c7224 */ /* 0x000fe400078e0020 */
[----:B------:R-:W-:Y:S05]  /*4400*/  RET.REL.NODEC R38 `(_Z28small_svd_even_column_1_warpPdiiS_S_S_Pi) ;  /* 0xffffffb826fc7950 */ /* 0x000fea0003c3ffff */
        .weak           $__internal_1_$__cuda_sm20_div_rn_f64_full
        .type           $__internal_1_$__cuda_sm20_div_rn_f64_full,@function
        .size           $__internal_1_$__cuda_sm20_div_rn_f64_full,($__internal_2_$__cuda_sm20_dsqrt_rn_f64_mediumpath_v1 - $__internal_1_$__cuda_sm20_div_rn_f64_full)
$__internal_1_$__cuda_sm20_div_rn_f64_full:
[C---:B------:R-:W-:Y:S01]  /*4410*/  FSETP.GEU.AND P1, PT, |R35|.reuse, 1.469367938527859385e-39, PT ;  /* 0x001000002300780b */ /* 0x040fe20003f2e200 */
[----:B------:R-:W-:Y:S01]  /*4420*/  IMAD.MOV.U32 R40, RZ, RZ, 0x1 ;  /* 0x00000001ff287424 */ /* 0x000fe200078e00ff */
[----:B------:R-:W-:Y:S01]  /*4430*/  LOP3.LUT R32, R35, 0x800fffff, RZ, 0xc0, !PT ;  /* 0x800fffff23207812 */ /* 0x000fe200078ec0ff */
[----:B------:R-:W-:Y:S01]  /*4440*/  BSSY.RECONVERGENT B1, `(.L_x_110) ;  /* 0x0000054000017945 */ /* 0x000fe20003800200 */
[C---:B------:R-:W-:Y:S02]  /*4450*/  FSETP.GEU.AND P4, PT, |R37|.reuse, 1.469367938527859385e-39, PT ;  /* 0x001000002500780b */ /* 0x040fe40003f8e200 */
[----:B------:R-:W-:Y:S01]  /*4460*/  LOP3.LUT R33, R32, 0x3ff00000, RZ, 0xfc, !PT ;  /* 0x3ff0000020217812 */ /* 0x000fe200078efcff */
[----:B------:R-:W-:Y:S01]  /*4470*/  IMAD.MOV.U32 R32, RZ, RZ, R34 ;  /* 0x000000ffff207224 */ /* 0x000fe200078e0022 */
[----:B------:R-:W-:Y:S02]  /*4480*/  LOP3.LUT R13, R37, 0x7ff00000, RZ, 0xc0, !PT ;  /* 0x7ff00000250d7812 */ /* 0x000fe400078ec0ff */
[----:B------:R-:W-:-:S03]  /*4490*/  LOP3.LUT R58, R35, 0x7ff00000, RZ, 0xc0, !PT ;  /* 0x7ff00000233a7812 */ /* 0x000fc600078ec0ff */
[----:B------:R-:W-:Y:S01]  /*44a0*/  @!P1 DMUL R32, R34, 8.98846567431157953865e+307 ;  /* 0x7fe0000022209828 */ /* 0x000fe20000000000 */
[----:B------:R-:W-:-:S03]  /*44b0*/  ISETP.GE.U32.AND P3, PT, R13, R58, PT ;  /* 0x0000003a0d00720c */ /* 0x000fc60003f66070 */
[----:B------:R-:W-:Y:S01]  /*44c0*/  @!P4 LOP3.LUT R12, R35, 0x7ff00000, RZ, 0xc0, !PT ;  /* 0x7ff00000230cc812 */ /* 0x000fe200078ec0ff */
[----:B------:R-:W-:Y:S01]  /*44d0*/  @!P4 IMAD.MOV.U32 R44, RZ, RZ, RZ ;  /* 0x000000ffff2cc224 */ /* 0x000fe200078e00ff */
[----:B------:R-:W0:Y:S02]  /*44e0*/  MUFU.RCP64H R41, R33 ;  /* 0x0000002100297308 */ /* 0x000e240000001800 */
[----:B------:R-:W-:Y:S02]  /*44f0*/  @!P4 ISETP.GE.U32.AND P5, PT, R13, R12, PT ;  /* 0x0000000c0d00c20c */ /* 0x000fe40003fa6070 */
[----:B------:R-:W-:Y:S02]  /*4500*/  MOV R12, 0x1ca00000 ;  /* 0x1ca00000000c7802 */ /* 0x000fe40000000f00 */
[----:B------:R-:W-:Y:S02]  /*4510*/  @!P1 LOP3.LUT R58, R33, 0x7ff00000, RZ, 0xc0, !PT ;  /* 0x7ff00000213a9812 */ /* 0x000fe400078ec0ff */
[----:B------:R-:W-:Y:S01]  /*4520*/  @!P4 SEL R43, R12, 0x63400000, !P5 ;  /* 0x634000000c2bc807 */ /* 0x000fe20006800000 */
[----:B0-----:R-:W-:-:S08]  /*4530*/  DFMA R38, R40, -R32, 1 ;  /* 0x3ff000002826742b */ /* 0x001fd00000000820 */
[----:B------:R-:W-:-:S08]  /*4540*/  DFMA R38, R38, R38, R38 ;  /* 0x000000262626722b */ /* 0x000fd00000000026 */
[----:B------:R-:W-:Y:S01]  /*4550*/  DFMA R40, R40, R38, R40 ;  /* 0x000000262828722b */ /* 0x000fe20000000028 */
[--C-:B------:R-:W-:Y:S02]  /*4560*/  @!P4 LOP3.LUT R38, R43, 0x80000000, R37.reuse, 0xf8, !PT ;  /* 0x800000002b26c812 */ /* 0x100fe400078ef825 */
[----:B------:R-:W-:Y:S02]  /*4570*/  SEL R39, R12, 0x63400000, !P3 ;  /* 0x634000000c277807 */ /* 0x000fe40005800000 */
[----:B------:R-:W-:Y:S01]  /*4580*/  @!P4 LOP3.LUT R45, R38, 0x100000, RZ, 0xfc, !PT ;  /* 0x00100000262dc812 */ /* 0x000fe200078efcff */
[----:B------:R-:W-:Y:S02]  /*4590*/  IMAD.MOV.U32 R38, RZ, RZ, R36 ;  /* 0x000000ffff267224 */ /* 0x000fe400078e0024 */
[----:B------:R-:W-:Y:S01]  /*45a0*/  DFMA R42, R40, -R32, 1 ;  /* 0x3ff00000282a742b */ /* 0x000fe20000000820 */
[----:B------:R-:W-:-:S06]  /*45b0*/  LOP3.LUT R39, R39, 0x800fffff, R37, 0xf8, !PT ;  /* 0x800fffff27277812 */ /* 0x000fcc00078ef825 */
[----:B------:R-:W-:Y:S02]  /*45c0*/  @!P4 DFMA R38, R38, 2, -R44 ;  /* 0x400000002626c82b */ /* 0x000fe4000000082c */
[----:B------:R-:W-:-:S08]  /*45d0*/  DFMA R40, R40, R42, R40 ;  /* 0x0000002a2828722b */ /* 0x000fd00000000028 */
[----:B------:R-:W-:-:S08]  /*45e0*/  DMUL R42, R40, R38 ;  /* 0x00000026282a7228 */ /* 0x000fd00000000000 */
[----:B------:R-:W-:-:S08]  /*45f0*/  DFMA R44, R42, -R32, R38 ;  /* 0x800000202a2c722b */ /* 0x000fd00000000026 */
[----:B------:R-:W-:Y:S01]  /*4600*/  DFMA R44, R40, R44, R42 ;  /* 0x0000002c282c722b */ /* 0x000fe2000000002a */
[----:B------:R-:W-:Y:S01]  /*4610*/  IMAD.MOV.U32 R40, RZ, RZ, R13 ;  /* 0x000000ffff287224 */ /* 0x000fe200078e000d */
[----:B------:R-:W-:-:S04]  /*4620*/  @!P4 LOP3.LUT R40, R39, 0x7ff00000, RZ, 0xc0, !PT ;  /* 0x7ff000002728c812 */ /* 0x000fc800078ec0ff */
[----:B------:R-:W-:-:S04]  /*4630*/  IADD3 R41, PT, PT, R40, -0x1, RZ ;  /* 0xffffffff28297810 */ /* 0x000fc80007ffe0ff */
[----:B------:R-:W-:Y:S01]  /*4640*/  ISETP.GT.U32.AND P1, PT, R41, 0x7feffffe, PT ;  /* 0x7feffffe2900780c */ /* 0x000fe20003f24070 */
[----:B------:R-:W-:-:S05]  /*4650*/  VIADD R41, R58, 0xffffffff ;  /* 0xffffffff3a297836 */ /* 0x000fca0000000000 */
[----:B------:R-:W-:-:S13]  /*4660*/  ISETP.GT.U32.OR P1, PT, R41, 0x7feffffe, P1 ;  /* 0x7feffffe2900780c */ /* 0x000fda0000f24470 */
[----:B------:R-:W-:Y:S05]  /*4670*/  @P1 BRA `(.L_x_111) ;  /* 0x00000000006c1947 */ /* 0x000fea0003800000 */
[----:B------:R-:W-:-:S04]  /*4680*/  LOP3.LUT R36, R35, 0x7ff00000, RZ, 0xc0, !PT ;  /* 0x7ff0000023247812 */ /* 0x000fc800078ec0ff */
[CC--:B------:R-:W-:Y:S02]  /*4690*/  VIADDMNMX R37, R13.reuse, -R36.reuse, 0xb9600000, !PT ;  /* 0xb96000000d257446 */ /* 0x0c0fe40007800924 */
[----:B------:R-:W-:Y:S02]  /*46a0*/  ISETP.GE.U32.AND P1, PT, R13, R36, PT ;  /* 0x000000240d00720c */ /* 0x000fe40003f26070 */
[----:B------:R-:W-:Y:S02]  /*46b0*/  VIMNMX R37, PT, PT, R37, 0x46a00000, PT ;  /* 0x46a0000025257848 */ /* 0x000fe40003fe0100 */
[----:B------:R-:W-:Y:S02]  /*46c0*/  SEL R12, R12, 0x63400000, !P1 ;  /* 0x634000000c0c7807 */ /* 0x000fe40004800000 */
[----:B------:R-:W-:-:S03]  /*46d0*/  MOV R36, RZ ;  /* 0x000000ff00247202 */ /* 0x000fc60000000f00 */
[----:B------:R-:W-:-:S04]  /*46e0*/  IMAD.IADD R12, R37, 0x1, -R12 ;  /* 0x00000001250c7824 */ /* 0x000fc800078e0a0c */
[----:B------:R-:W-:-:S06]  /*46f0*/  VIADD R37, R12, 0x7fe00000 ;  /* 0x7fe000000c257836 */ /* 0x000fcc0000000000 */
[----:B------:R-:W-:-:S10]  /*4700*/  DMUL R42, R44, R36 ;  /* 0x000000242c2a7228 */ /* 0x000fd40000000000 */
[----:B------:R-:W-:-:S13]  /*4710*/  FSETP.GTU.AND P1, PT, |R43|, 1.469367938527859385e-39, PT ;  /* 0x001000002b00780b */ /* 0x000fda0003f2c200 */
[----:B------:R-:W-:Y:S05]  /*4720*/  @P1 BRA `(.L_x_112) ;  /* 0x0000000000941947 */ /* 0x000fea0003800000 */
[----:B------:R-:W-:Y:S01]  /*4730*/  DFMA R32, R44, -R32, R38 ;  /* 0x800000202c20722b */ /* 0x000fe20000000026 */
[----:B------:R-:W-:-:S09]  /*4740*/  IMAD.MOV.U32 R36, RZ, RZ, RZ ;  /* 0x000000ffff247224 */ /* 0x000fd200078e00ff */
[C---:B------:R-:W-:Y:S02]  /*4750*/  FSETP.NEU.AND P1, PT, R33.reuse, RZ, PT ;  /* 0x000000ff2100720b */ /* 0x040fe40003f2d000 */
[----:B------:R-:W-:-:S04]  /*4760*/  LOP3.LUT R34, R33, 0x80000000, R35, 0x48, !PT ;  /* 0x8000000021227812 */ /* 0x000fc800078e4823 */
[----:B------:R-:W-:-:S07]  /*4770*/  LOP3.LUT R37, R34, R37, RZ, 0xfc, !PT ;  /* 0x0000002522257212 */ /* 0x000fce00078efcff */
[----:B------:R-:W-:Y:S05]  /*4780*/  @!P1 BRA `(.L_x_112) ;  /* 0x00000000007c9947 */ /* 0x000fea0003800000 */
[----:B------:R-:W-:Y:S01]  /*4790*/  IMAD.MOV R33, RZ, RZ, -R12 ;  /* 0x000000ffff217224 */ /* 0x000fe200078e0a0c */
[----:B------:R-:W-:Y:S02]  /*47a0*/  MOV R32, RZ ;  /* 0x000000ff00207202 */ /* 0x000fe40000000f00 */
[----:B------:R-:W-:-:S04]  /*47b0*/  IADD3 R12, PT, PT, -R12, -0x43300000, RZ ;  /* 0xbcd000000c0c7810 */ /* 0x000fc80007ffe1ff */
[----:B------:R-:W-:Y:S02]  /*47c0*/  DFMA R32, R42, -R32, R44 ;  /* 0x800000202a20722b */ /* 0x000fe4000000002c */
[----:B------:R-:W-:-:S08]  /*47d0*/  DMUL.RP R44, R44, R36 ;  /* 0x000000242c2c7228 */ /* 0x000fd00000008000 */
[----:B------:R-:W-:Y:S02]  /*47e0*/  FSETP.NEU.AND P1, PT, |R33|, R12, PT ;  /* 0x0000000c2100720b */ /* 0x000fe40003f2d200 */
[----:B------:R-:W-:Y:S02]  /*47f0*/  LOP3.LUT R13, R45, R34, RZ, 0x3c, !PT ;  /* 0x000000222d0d7212 */ /* 0x000fe400078e3cff */
[----:B------:R-:W-:Y:S02]  /*4800*/  FSEL R42, R44, R42, !P1 ;  /* 0x0000002a2c2a7208 */ /* 0x000fe40004800000 */
[----:B------:R-:W-:Y:S01]  /*4810*/  FSEL R43, R13, R43, !P1 ;  /* 0x0000002b0d2b7208 */ /* 0x000fe20004800000 */
[----:B------:R-:W-:Y:S06]  /*4820*/  BRA `(.L_x_112) ;  /* 0x0000000000547947 */ /* 0x000fec0003800000 */
.L_x_111:
[----:B------:R-:W-:-:S14]  /*4830*/  DSETP.NAN.AND P1, PT, R36, R36, PT ;  /* 0x000000242400722a */ /* 0x000fdc0003f28000 */
[----:B------:R-:W-:Y:S05]  /*4840*/  @P1 BRA `(.L_x_113) ;  /* 0x0000000000441947 */ /* 0x000fea0003800000 */
[----:B------:R-:W-:-:S14]  /*4850*/  DSETP.NAN.AND P1, PT, R34, R34, PT ;  /* 0x000000222200722a */ /* 0x000fdc0003f28000 */
[----:B------:R-:W-:Y:S05]  /*4860*/  @P1 BRA `(.L_x_114) ;  /* 0x0000000000301947 */ /* 0x000fea0003800000 */
[----:B------:R-:W-:Y:S01]  /*4870*/  ISETP.NE.AND P1, PT, R40, R58, PT ;  /* 0x0000003a2800720c */ /* 0x000fe20003f25270 */
[----:B------:R-:W-:Y:S02]  /*4880*/  IMAD.MOV.U32 R42, RZ, RZ, 0x0 ;  /* 0x00000000ff2a7424 */ /* 0x000fe400078e00ff */
[----:B------:R-:W-:-:S10]  /*4890*/  IMAD.MOV.U32 R43, RZ, RZ, -0x80000 ;  /* 0xfff80000ff2b7424 */ /* 0x000fd400078e00ff */
[----:B------:R-:W-:Y:S05]  /*48a0*/  @!P1 BRA `(.L_x_112) ;  /* 0x0000000000349947 */ /* 0x000fea0003800000 */
[----:B------:R-:W-:Y:S02]  /*48b0*/  ISETP.NE.AND P1, PT, R40, 0x7ff00000, PT ;  /* 0x7ff000002800780c */ /* 0x000fe40003f25270 */
[----:B------:R-:W-:Y:S02]  /*48c0*/  LOP3.LUT R43, R37, 0x80000000, R35, 0x48, !PT ;  /* 0x80000000252b7812 */ /* 0x000fe400078e4823 */
[----:B------:R-:W-:-:S13]  /*48d0*/  ISETP.EQ.OR P1, PT, R58, RZ, !P1 ;  /* 0x000000ff3a00720c */ /* 0x000fda0004f22670 */
[----:B------:R-:W-:Y:S02]  /*48e0*/  @P1 LOP3.LUT R12, R43, 0x7ff00000, RZ, 0xfc, !PT ;  /* 0x7ff000002b0c1812 */ /* 0x000fe400078efcff */
[----:B------:R-:W-:Y:S01]  /*48f0*/  @!P1 MOV R42, RZ ;  /* 0x000000ff002a9202 */ /* 0x000fe20000000f00 */
[----:B------:R-:W-:Y:S02]  /*4900*/  @P1 IMAD.MOV.U32 R42, RZ, RZ, RZ ;  /* 0x000000ffff2a1224 */ /* 0x000fe400078e00ff */
[----:B------:R-:W-:Y:S01]  /*4910*/  @P1 IMAD.MOV.U32 R43, RZ, RZ, R12 ;  /* 0x000000ffff2b1224 */ /* 0x000fe200078e000c */
[----:B------:R-:W-:Y:S06]  /*4920*/  BRA `(.L_x_112) ;  /* 0x0000000000147947 */ /* 0x000fec0003800000 */
.L_x_114:
[----:B------:R-:W-:Y:S02]  /*4930*/  LOP3.LUT R43, R35, 0x80000, RZ, 0xfc, !PT ;  /* 0x00080000232b7812 */ /* 0x000fe400078efcff */
[----:B------:R-:W-:Y:S01]  /*4940*/  MOV R42, R34 ;  /* 0x00000022002a7202 */ /* 0x000fe20000000f00 */
[----:B------:R-:W-:Y:S06]  /*4950*/  BRA `(.L_x_112) ;  /* 0x0000000000087947 */ /* 0x000fec0003800000 */
.L_x_113:
[----:B------:R-:W-:Y:S01]  /*4960*/  LOP3.LUT R43, R37, 0x80000, RZ, 0xfc, !PT ;  /* 0x00080000252b7812 */ /* 0x000fe200078efcff */
[----:B------:R-:W-:-:S07]  /*4970*/  IMAD.MOV.U32 R42, RZ, RZ, R36 ;  /* 0x000000ffff2a7224 */ /* 0x000fce00078e0024 */
.L_x_112:
[----:B------:R-:W-:Y:S05]  /*4980*/  BSYNC.RECONVERGENT B1 ;  /* 0x0000000000017941 */ /* 0x000fea0003800200 */
.L_x_110:
[----:B------:R-:W-:Y:S02]  /*4990*/  HFMA2 R13, -RZ, RZ, 0, 0 ;  /* 0x00000000ff0d7431 */ /* 0x000fe400000001ff */
[----:B------:R-:W-:-:S04]  /*49a0*/  IMAD.MOV.U32 R12, RZ, RZ, R46 ;  /* 0x000000ffff0c7224 */ /* 0x000fc800078e002e */
[----:B------:R-:W-:Y:S05]  /*49b0*/  RET.REL.NODEC R12 `(_Z28small_svd_even_column_1_warpPdiiS_S_S_Pi) ;  /* 0xffffffb40c907950 */ /* 0x000fea0003c3ffff */
        .weak           $__internal_2_$__cuda_sm20_dsqrt_rn_f64_mediumpath_v1
        .type           $__internal_2_$__cuda_sm20_dsqrt_rn_f64_mediumpath_v1,@function
        .size           $__internal_2_$__cuda_sm20_dsqrt_rn_f64_mediumpath_v1,(.L_x_562 - $__internal_2_$__cuda_sm20_dsqrt_rn_f64_mediumpath_v1)
$__internal_2_$__cuda_sm20_dsqrt_rn_f64_mediumpath_v1:
[----:B------:R-:W-:Y:S01]  /*49c0*/  ISETP.GE.U32.AND P1, PT, R12, -0x3400000, PT ;  /* 0xfcc000000c00780c */ /* 0x000fe20003f26070 */
[----:B------:R-:W-:Y:S01]  /*49d0*/  BSSY.RECONVERGENT B4, `(.L_x_115) ;  /* 0x0000024000047945 */ /* 0x000fe20003800200 */
[----:B------:R-:W-:-:S11]  /*49e0*/  IMAD.MOV.U32 R39, RZ, RZ, R13 ;  /* 0x000000ffff277224 */ /* 0x000fd600078e000d */
[----:B------:R-:W-:Y:S05]  /*49f0*/  @!P1 BRA `(.L_x_116) ;  /* 0x0000000000209947 */ /* 0x000fea0003800000 */
[----:B------:R-:W-:-:S10]  /*4a00*/  DFMA.RM R32, R34, R38, R32 ;  /* 0x000000262220722b */ /* 0x000fd40000004020 */
[----:B------:R-:W-:-:S05]  /*4a10*/  IADD3 R12, P1, PT, R32, 0x1, RZ ;  /* 0x00000001200c7810 */ /* 0x000fca0007f3e0ff */
[----:B------:R-:W-:-:S06]  /*4a20*/  IMAD.X R13, RZ, RZ, R33, P1 ;  /* 0x000000ffff0d7224 */ /* 0x000fcc00008e0621 */
[----:B------:R-:W-:-:S08]  /*4a30*/  DFMA.RP R36, -R32, R12, R36 ;  /* 0x0000000c2024722b */ /* 0x000fd00000008124 */
[----:B------:R-:W-:-:S06]  /*4a40*/  DSETP.GT.AND P1, PT, R36, RZ, PT ;  /* 0x000000ff2400722a */ /* 0x000fcc0003f24000 */
[----:B------:R-:W-:Y:S02]  /*4a50*/  FSEL R12, R12, R32, P1 ;  /* 0x000000200c0c7208 */ /* 0x000fe40000800000 */
[----:B------:R-:W-:Y:S01]  /*4a60*/  FSEL R13, R13, R33, P1 ;  /* 0x000000210d0d7208 */ /* 0x000fe20000800000 */
[----:B------:R-:W-:Y:S06]  /*4a70*/  BRA `(.L_x_117) ;  /* 0x0000000000647947 */ /* 0x000fec0003800000 */
.L_x_116:
[----:B------:R-:W-:-:S14]  /*4a80*/  DSETP.NE.AND P1, PT, R36, RZ, PT ;  /* 0x000000ff2400722a */ /* 0x000fdc0003f25000 */
[----:B------:R-:W-:Y:S05]  /*4a90*/  @!P1 BRA `(.L_x_118) ;  /* 0x0000000000589947 */ /* 0x000fea0003800000 */
[----:B------:R-:W-:-:S13]  /*4aa0*/  ISETP.GE.AND P1, PT, R37, RZ, PT ;  /* 0x000000ff2500720c */ /* 0x000fda0003f26270 */
[----:B------:R-:W-:Y:S01]  /*4ab0*/  @!P1 MOV R12, 0x0 ;  /* 0x00000000000c9802 */ /* 0x000fe20000000f00 */
[----:B------:R-:W-:Y:S01]  /*4ac0*/  @!P1 IMAD.MOV.U32 R13, RZ, RZ, -0x80000 ;  /* 0xfff80000ff0d9424 */ /* 0x000fe200078e00ff */
[----:B------:R-:W-:Y:S06]  /*4ad0*/  @!P1 BRA `(.L_x_117) ;  /* 0x00000000004c9947 */ /* 0x000fec0003800000 */
[----:B------:R-:W-:-:S13]  /*4ae0*/  ISETP.GT.AND P1, PT, R37, 0x7fefffff, PT ;  /* 0x7fefffff2500780c */ /* 0x000fda0003f24270 */
[----:B------:R-:W-:Y:S05]  /*4af0*/  @P1 BRA `(.L_x_118) ;  /* 0x0000000000401947 */ /* 0x000fea0003800000 */
[----:B------:R-:W-:Y:S01]  /*4b00*/  DMUL R36, R36, 8.11296384146066816958e+31 ;  /* 0x4690000024247828 */ /* 0x000fe20000000000 */
[----:B------:R-:W-:Y:S01]  /*4b10*/  IMAD.MOV.U32 R34, RZ, RZ, RZ ;  /* 0x000000ffff227224 */ /* 0x000fe200078e00ff */
[----:B------:R-:W-:Y:S01]  /*4b20*/  MOV R12, 0x0 ;  /* 0x00000000000c7802 */ /* 0x000fe20000000f00 */
[----:B------:R-:W-:-:S03]  /*4b30*/  IMAD.MOV.U32 R13, RZ, RZ, 0x3fd80000 ;  /* 0x3fd80000ff0d7424 */ /* 0x000fc600078e00ff */
[----:B------:R-:W0:Y:S02]  /*4b40*/  MUFU.RSQ64H R35, R37 ;  /* 0x0000002500237308 */ /* 0x000e240000001c00 */
[----:B0-----:R-:W-:-:S08]  /*4b50*/  DMUL R32, R34, R34 ;  /* 0x0000002222207228 */ /* 0x001fd00000000000 */
[----:B------:R-:W-:-:S08]  /*4b60*/  DFMA R32, R36, -R32, 1 ;  /* 0x3ff000002420742b */ /* 0x000fd00000000820 */
[----:B------:R-:W-:Y:S02]  /*4b70*/  DFMA R12, R32, R12, 0.5 ;  /* 0x3fe00000200c742b */ /* 0x000fe4000000000c */
[----:B------:R-:W-:-:S08]  /*4b80*/  DMUL R32, R34, R32 ;  /* 0x0000002022207228 */ /* 0x000fd00000000000 */
[----:B------:R-:W-:-:S08]  /*4b90*/  DFMA R32, R12, R32, R34 ;  /* 0x000000200c20722b */ /* 0x000fd00000000022 */
[----:B------:R-:W-:Y:S02]  /*4ba0*/  DMUL R12, R36, R32 ;  /* 0x00000020240c7228 */ /* 0x000fe40000000000 */
[----:B------:R-:W-:-:S06]  /*4bb0*/  VIADD R33, R33, 0xfff00000 ;  /* 0xfff0000021217836 */ /* 0x000fcc0000000000 */
[----:B------:R-:W-:-:S08]  /*4bc0*/  DFMA R34, R12, -R12, R36 ;  /* 0x8000000c0c22722b */ /* 0x000fd00000000024 */
[----:B------:R-:W-:-:S10]  /*4bd0*/  DFMA R12, R32, R34, R12 ;  /* 0x00000022200c722b */ /* 0x000fd4000000000c */
[----:B------:R-:W-:Y:S01]  /*4be0*/  IADD3 R13, PT, PT, R13, -0x3500000, RZ ;  /* 0xfcb000000d0d7810 */ /* 0x000fe20007ffe0ff */
[----:B------:R-:W-:Y:S06]  /*4bf0*/  BRA `(.L_x_117) ;  /* 0x0000000000047947 */ /* 0x000fec0003800000 */
.L_x_118:
[----:B------:R-:W-:-:S11]  /*4c00*/  DADD R12, R36, R36 ;  /* 0x00000000240c7229 */ /* 0x000fd60000000024 */
.L_x_117:
[----:B------:R-:W-:Y:S05]  /*4c10*/  BSYNC.RECONVERGENT B4 ;  /* 0x0000000000047941 */ /* 0x000fea0003800200 */
.L_x_115:
[----:B------:R-:W-:-:S04]  /*4c20*/  IMAD.MOV.U32 R41, RZ, RZ, 0x0 ;  /* 0x00000000ff297424 */ /* 0x000fc800078e00ff */
[----:B------:R-:W-:Y:S05]  /*4c30*/  RET.REL.NODEC R40 `(_Z28small_svd_even_column_1_warpPdiiS_S_S_Pi) ;  /* 0xffffffb028f07950 */ /* 0x000fea0003c3ffff */
.L_x_119:
[----:B------:R-:W-:-:S00]  /*4c40*/  BRA `(.L_x_119) ;  /* 0xfffffffc00fc7947 */ /* 0x000fc0000383ffff */
[----:B------:R-:W-:-:S00]  /*4c50*/  NOP ;  /* 0x0000000000007918 */ /* 0x000fc00000000000 */
        /* <DEDUP_REMOVED lines=10> */
.L_x_562:


//--------------------- .text._Z26small_svd_odd_column_transPdiiS_S_S_Pi --------------------------
	.section	.text._Z26small_svd_odd_column_transPdiiS_S_S_Pi,"ax",@progbits
	.align	128
        .global         _Z26small_svd_odd_column_transPdiiS_S_S_Pi
        .type           _Z26small_svd_odd_column_transPdiiS_S_S_Pi,@function
        .size           _Z26small_svd_odd_column_transPdiiS_S_S_Pi,(.L_x_565 - _Z26small_svd_odd_column_transPdiiS_S_S_Pi)
        .other          _Z26small_svd_odd_column_transPdiiS_S_S_Pi,@"STO_CUDA_ENTRY STV_DEFAULT"
_Z26small_svd_odd_column_transPdiiS_S_S_Pi:
.text._Z26small_svd_odd_column_transPdiiS_S_S_Pi:
[----:B------:R-:W-:Y:S01]  /*0000*/  LDC R1, c[0x0][0x37c] ;  /* 0x0000df00ff017b82 */ /* 0x000fe20000000800 */
[----:B------:R-:W0:Y:S01]  /*0010*/  S2R R0, SR_TID.X ;  /* 0x0000000000007919 */ /* 0x000e220000002100 */
[----:B------:R-:W1:Y:S06]  /*0020*/  LDCU.64 UR4, c[0x0][0x388] ;  /* 0x00007100ff0477ac */ /* 0x000e6c0008000a00 */
[----:B------:R-:W2:Y:S01]  /*0030*/  S2UR UR7, SR_CTAID.X ;  /* 0x00000000000779c3 */ /* 0x000ea20000002500 */
[----:B------:R-:W-:Y:S01]  /*0040*/  BSSY.RECONVERGENT B0, `(.L_x_120) ;  /* 0x0000038000007945 */ /* 0x000fe20003800200 */
[----:B------:R-:W3:Y:S01]  /*0050*/  LDCU.64 UR8, c[0x0][0x358] ;  /* 0x00006b00ff0877ac */ /* 0x000ee20008000a00 */
[----:B-1----:R-:W-:Y:S01]  /*0060*/  IMAD.U32 R10, RZ, RZ, UR4 ;  /* 0x00000004ff0a7e24 */ /* 0x002fe2000f8e00ff */
[----:B------:R-:W1:Y:S03]  /*0070*/  LDCU UR4, c[0x0][0x388] ;  /* 0x00007100ff0477ac */ /* 0x000e660008000800 */
[----:B------:R-:W-:Y:S01]  /*0080*/  IMAD R7, R10, UR5, RZ ;  /* 0x000000050a077c24 */ /* 0x000fe2000f8e02ff */
[----:B0-----:R-:W-:-:S04]  /*0090*/  ISETP.NE.AND P4, PT, R0, RZ, PT ;  /* 0x000000ff0000720c */ /* 0x001fc80003f85270 */
[----:B------:R-:W-:-:S09]  /*00a0*/  ISETP.GE.AND P0, PT, R0, R7, PT ;  /* 0x000000070000720c */ /* 0x000fd20003f06270 */
[----:B------:R-:W0:Y:S01]  /*00b0*/  @!P4 S2R R3, SR_CgaCtaId ;  /* 0x000000000003c919 */ /* 0x000e220000008800 */
[----:B------:R-:W-:Y:S01]  /*00c0*/  @!P4 MOV R2, 0x400 ;  /* 0x000004000002c802 */ /* 0x000fe20000000f00 */
[----:B------:R-:W-:-:S03]  /*00d0*/  @!P4 IMAD.MOV.U32 R18, RZ, RZ, 0x1 ;  /* 0x00000001ff12c424 */ /* 0x000fc600078e00ff */
[----:B0-----:R-:W-:Y:S01]  /*00e0*/  @!P4 LEA R21, R3, R2, 0x18 ;  /* 0x000000020315c211 */ /* 0x001fe200078ec0ff */
[----:B-123--:R-:W-:Y:S06]  /*00f0*/  @P0 BRA `(.L_x_121) ;  /* 0x0000000000b00947 */ /* 0x00efec0003800000 */
[-C--:B------:R-:W-:Y:S01]  /*0100*/  IABS R15, R10.reuse ;  /* 0x0000000a000f7213 */ /* 0x080fe20000000000 */
[----:B------:R-:W0:Y:S01]  /*0110*/  S2R R13, SR_CgaCtaId ;  /* 0x00000000000d7919 */ /* 0x000e220000008800 */
[----:B------:R-:W1:Y:S01]  /*0120*/  LDC R16, c[0x0][0x360] ;  /* 0x0000d800ff107b82 */ /* 0x000e620000000800 */
[----:B------:R-:W-:Y:S01]  /*0130*/  MOV R8, 0x400 ;  /* 0x0000040000087802 */ /* 0x000fe20000000f00 */
[----:B------:R-:W2:Y:S01]  /*0140*/  I2F.RP R6, R15 ;  /* 0x0000000f00067306 */ /* 0x000ea20000209400 */
[----:B------:R-:W-:Y:S02]  /*0150*/  ISETP.NE.AND P1, PT, R10, RZ, PT ;  /* 0x000000ff0a00720c */ /* 0x000fe40003f25270 */
[----:B------:R-:W-:-:S03]  /*0160*/  LOP3.LUT R14, RZ, R10, RZ, 0x33, !PT ;  /* 0x0000000aff0e7212 */ /* 0x000fc600078e33ff */
[----:B------:R-:W3:Y:S02]  /*0170*/  LDC.64 R2, c[0x0][0x380] ;  /* 0x0000e000ff027b82 */ /* 0x000ee40000000a00 */
[----:B--2---:R-:W2:Y:S01]  /*0180*/  MUFU.RCP R6, R6 ;  /* 0x0000000600067308 */ /* 0x004ea20000001000 */
[----:B0-----:R-:W-:Y:S01]  /*0190*/  LEA R13, R13, R8, 0x18 ;  /* 0x000000080d0d7211 */ /* 0x001fe200078ec0ff */
[----:B--2---:R-:W-:Y:S02]  /*01a0*/  VIADD R4, R6, 0xffffffe ;  /* 0x0ffffffe06047836 */ /* 0x004fe40000000000 */
[----:B------:R-:W-:-:S04]  /*01b0*/  IMAD R6, R7, UR7, RZ ;  /* 0x0000000707067c24 */ /* 0x000fc8000f8e02ff */
[----:B------:R0:W2:Y:S02]  /*01c0*/  F2I.FTZ.U32.TRUNC.NTZ R5, R4 ;  /* 0x0000000400057305 */ /* 0x0000a4000021f000 */
[----:B0-----:R-:W-:Y:S02]  /*01d0*/  HFMA2 R4, -RZ, RZ, 0, 0 ;  /* 0x00000000ff047431 */ /* 0x001fe400000001ff */
[----:B--2---:R-:W-:-:S04]  /*01e0*/  IMAD.MOV R12, RZ, RZ, -R5 ;  /* 0x000000ffff0c7224 */ /* 0x004fc800078e0a05 */
[----:B------:R-:W-:-:S04]  /*01f0*/  IMAD R9, R12, R15, RZ ;  /* 0x0000000f0c097224 */ /* 0x000fc800078e02ff */
[----:B------:R-:W-:-:S04]  /*0200*/  IMAD.HI.U32 R8, R5, R9, R4 ;  /* 0x0000000905087227 */ /* 0x000fc800078e0004 */
[----:B-1-3--:R-:W-:-:S07]  /*0210*/  IMAD.MOV.U32 R9, RZ, RZ, R0 ;  /* 0x000000ffff097224 */ /* 0x00afce00078e0000 */
.L_x_122:
[----:B0-----:R-:W-:-:S04]  /*0220*/  IMAD.IADD R5, R6, 0x1, R9 ;  /* 0x0000000106057824 */ /* 0x001fc800078e0209 */
[----:B------:R-:W-:-:S06]  /*0230*/  IMAD.WIDE R4, R5, 0x8, R2 ;  /* 0x0000000805047825 */ /* 0x000fcc00078e0202 */
[----:B------:R-:W2:Y:S01]  /*0240*/  LDG.E.64 R4, desc[UR8][R4.64] ;  /* 0x0000000804047981 */ /* 0x000ea2000c1e1b00 */
[----:B------:R-:W-:Y:S01]  /*0250*/  IABS R17, R9 ;  /* 0x0000000900117213 */ /* 0x000fe20000000000 */
[----:B------:R-:W-:-:S04]  /*0260*/  IMAD.U32 R10, RZ, RZ, UR4 ;  /* 0x00000004ff0a7e24 */ /* 0x000fc8000f8e00ff */
[----:B------:R-:W-:Y:S01]  /*0270*/  IMAD.HI.U32 R11, R8, R17, RZ ;  /* 0x00000011080b7227 */ /* 0x000fe200078e00ff */
[----:B------:R-:W-:-:S03]  /*0280*/  IABS R19, R10 ;  /* 0x0000000a00137213 */ /* 0x000fc60000000000 */
        /* <DEDUP_REMOVED lines=10> */
[----:B------:R-:W-:-:S05]  /*0330*/  SEL R11, R14, R11, !P1 ;  /* 0x0000000b0e0b7207 */ /* 0x000fca0004800000 */
[----:B------:R-:W-:-:S04]  /*0340*/  IMAD.MOV R12, RZ, RZ, -R11 ;  /* 0x000000ffff0c7224 */ /* 0x000fc800078e0a0b */
[--C-:B------:R-:W-:Y:S02]  /*0350*/  IMAD R12, R10, R12, R9.reuse ;  /* 0x0000000c0a0c7224 */ /* 0x100fe400078e0209 */
[----:B------:R-:W-:Y:S02]  /*0360*/  IMAD.IADD R9, R16, 0x1, R9 ;  /* 0x0000000110097824 */ /* 0x000fe400078e0209 */
[----:B------:R-:W-:-:S03]  /*0370*/  IMAD R12, R12, 0x180, R13 ;  /* 0x000001800c0c7824 */ /* 0x000fc600078e020d */
[----:B------:R-:W-:Y:S02]  /*0380*/  ISETP.GE.AND P0, PT, R9, R7, PT ;  /* 0x000000070900720c */ /* 0x000fe40003f06270 */
[----:B------:R-:W-:-:S05]  /*0390*/  LEA R11, R11, R12, 0x3 ;  /* 0x0000000c0b0b7211 */ /* 0x000fca00078e18ff */
[----:B--2---:R0:W-:Y:S06]  /*03a0*/  STS.64 [R11], R4 ;  /* 0x000000040b007388 */ /* 0x0041ec0000000a00 */
[----:B------:R-:W-:Y:S05]  /*03b0*/  @!P0 BRA `(.L_x_122) ;  /* 0xfffffffc00988947 */ /* 0x000fea000383ffff */
.L_x_121:
[----:B------:R-:W-:Y:S05]  /*03c0*/  BSYNC.RECONVERGENT B0 ;  /* 0x0000000000007941 */ /* 0x000fea0003800200 */
.L_x_120:
[----:B------:R1:W-:Y:S01]  /*03d0*/  @!P4 STS [R21+0xb3a0], R18 ;  /* 0x00b3a0121500c388 */ /* 0x0003e20000000800 */
[----:B------:R-:W-:Y:S04]  /*03e0*/  BSSY.RECONVERGENT B1, `(.L_x_123) ;  /* 0x0000016000017945 */ /* 0x000fe80003800200 */
[----:B------:R-:W-:Y:S01]  /*03f0*/  BSSY.RELIABLE B0, `(.L_x_124) ;  /* 0x0000008000007945 */ /* 0x000fe20003800100 */
[----:B------:R-:W-:Y:S02]  /*0400*/  LOP3.LUT R9, R0, 0xf, RZ, 0xc0, !PT ;  /* 0x0000000f00097812 */ /* 0x000fe400078ec0ff */
[----:B------:R-:W-:Y:S01]  /*0410*/  SHF.R.U32.HI R8, RZ, 0x4, R0 ;  /* 0x00000004ff087819 */ /* 0x000fe20000011600 */
[----:B------:R-:W-:Y:S06]  /*0420*/  @!P4 BRA `(.L_x_125) ;  /* 0x000000000010c947 */ /* 0x000fec0003800000 */
[----:B------:R-:W-:Y:S02]  /*0430*/  ISETP.GT.U32.AND P1, PT, R0, 0xf, PT ;  /* 0x0000000f0000780c */ /* 0x000fe40003f24070 */
[----:B------:R-:W-:-:S11]  /*0440*/  PLOP3.LUT P0, PT, PT, PT, PT, 0x8, 0x80 ;  /* 0x000000000080781c */ /* 0x000fd60003f0e170 */
[----:B------:R-:W-:Y:S05]  /*0450*/  @P1 BREAK.RELIABLE B0 ;  /* 0x0000000000001942 */ /* 0x000fea0003800100 */
[----:B------:R-:W-:Y:S05]  /*0460*/  @P1 BRA `(.L_x_126) ;  /* 0x0000000000341947 */ /* 0x000fea0003800000 */
.L_x_125:
[----:B------:R-:W-:Y:S05]  /*0470*/  BSYNC.RELIABLE B0 ;  /* 0x0000000000007941 */ /* 0x000fea0003800100 */
.L_x_124:
[----:B------:R-:W2:Y:S01]  /*0480*/  S2R R3, SR_CgaCtaId ;  /* 0x0000000000037919 */ /* 0x000ea20000008800 */
[----:B------:R-:W-:Y:S02]  /*0490*/  MOV R2, 0x400 ;  /* 0x0000040000027802 */ /* 0x000fe40000000f00 */
[----:B------:R-:W-:-:S03]  /*04a0*/  PLOP3.LUT P0, PT, PT, PT, PT, 0x80, 0x8 ;  /* 0x000000000008781c */ /* 0x000fc60003f0f070 */
[----:B------:R-:W-:-:S05]  /*04b0*/  VIADD R2, R2, 0x4800 ;  /* 0x0000480002027836 */ /* 0x000fca0000000000 */
[----:B--2---:R-:W-:Y:S01]  /*04c0*/  LEA R2, R3, R2, 0x18 ;  /* 0x0000000203027211 */ /* 0x004fe200078ec0ff */
[----:B------:R-:W-:-:S04]  /*04d0*/  IMAD.MOV.U32 R3, RZ, RZ, 0x3ff00000 ;  /* 0x3ff00000ff037424 */ /* 0x000fc800078e00ff */
[----:B0-----:R-:W-:Y:S02]  /*04e0*/  IMAD R4, R9, 0x180, R2 ;  /* 0x0000018009047824 */ /* 0x001fe400078e0202 */
[----:B------:R-:W-:-:S03]  /*04f0*/  IMAD.MOV.U32 R2, RZ, RZ, 0x0 ;  /* 0x00000000ff027424 */ /* 0x000fc600078e00ff */
[----:B------:R-:W-:-:S05]  /*0500*/  LEA R5, R9, R4, 0x3 ;  /* 0x0000000409057211 */ /* 0x000fca00078e18ff */
[----:B------:R2:W-:Y:S04]  /*0510*/  STS.64 [R5], R2 ;  /* 0x0000000205007388 */ /* 0x0005e80000000a00 */
[----:B------:R2:W-:Y:S04]  /*0520*/  STS.64 [R5+0x1880], R2 ;  /* 0x0018800205007388 */ /* 0x0005e80000000a00 */
[----:B------:R2:W-:Y:S02]  /*0530*/  STS.64 [R5+0x3100], R2 ;  /* 0x0031000205007388 */ /* 0x0005e40000000a00 */
.L_x_126:
[----:B------:R-:W-:Y:S05]  /*0540*/  BSYNC.RECONVERGENT B1 ;  /* 0x0000000000017941 */ /* 0x000fea0003800200 */
.L_x_123:
[----:B------:R-:W-:Y:S05]  /*0550*/  WARPSYNC.ALL ;  /* 0x0000000000007948 */ /* 0x000fea0003800000 */
[----:B------:R-:W-:Y:S01]  /*0560*/  IMAD R7, R10, R10, R10 ;  /* 0x0000000a0a077224 */ /* 0x000fe200078e020a */
[----:B------:R-:W-:Y:S04]  /*0570*/  BSSY.RECONVERGENT B1, `(.L_x_127) ;  /* 0x0000010000017945 */ /* 0x000fe80003800200 */
[----:B------:R-:W-:-:S13]  /*0580*/  ISETP.GE.AND P1, PT, R0, R7, PT ;  /* 0x000000070000720c */ /* 0x000fda0003f26270 */
[----:B------:R-:W-:Y:S05]  /*0590*/  @P1 BRA `(.L_x_128) ;  /* 0x0000000000341947 */ /* 0x000fea0003800000 */
[----:B0-----:R-:W0:Y:S01]  /*05a0*/  S2R R11, SR_CgaCtaId ;  /* 0x00000000000b7919 */ /* 0x001e220000008800 */
[----:B------:R-:W3:Y:S01]  /*05b0*/  LDC R15, c[0x0][0x360] ;  /* 0x0000d800ff0f7b82 */ /* 0x000ee20000000800 */
[----:B--2---:R-:W-:-:S05]  /*05c0*/  MOV R2, 0x400 ;  /* 0x0000040000027802 */ /* 0x004fca0000000f00 */
[----:B------:R-:W-:Y:S02]  /*05d0*/  VIADD R2, R2, 0x9000 ;  /* 0x0000900002027836 */ /* 0x000fe40000000000 */
[----:B------:R-:W2:Y:S03]  /*05e0*/  LDC.64 R4, c[0x0][0x3a8] ;  /* 0x0000ea00ff047b82 */ /* 0x000ea60000000a00 */
[----:B0-----:R-:W-:-:S07]  /*05f0*/  LEA R11, R11, R2, 0x18 ;  /* 0x000000020b0b7211 */ /* 0x001fce00078ec0ff */
.L_x_129:
[----:B--2-4-:R-:W-:-:S06]  /*0600*/  IMAD.WIDE R2, R0, 0x4, R4 ;  /* 0x0000000400027825 */ /* 0x014fcc00078e0204 */
[----:B------:R-:W2:Y:S01]  /*0610*/  LDG.E R2, desc[UR8][R2.64] ;  /* 0x0000000802027981 */ /* 0x000ea2000c1e1900 */
[----:B------:R-:W-:Y:S02]  /*0620*/  IMAD R13, R0, 0x4, R11 ;  /* 0x00000004000d7824 */ /* 0x000fe400078e020b */
[----:B---3--:R-:W-:-:S05]  /*0630*/  IMAD.IADD R0, R15, 0x1, R0 ;  /* 0x000000010f007824 */ /* 0x008fca00078e0200 */
[----:B------:R-:W-:Y:S01]  /*0640*/  ISETP.GE.AND P1, PT, R0, R7, PT ;  /* 0x000000070000720c */ /* 0x000fe20003f26270 */
[----:B--2---:R4:W-:-:S12]  /*0650*/  STS [R13], R2 ;  /* 0x000000020d007388 */ /* 0x0049d80000000800 */
[----:B------:R-:W-:Y:S05]  /*0660*/  @!P1 BRA `(.L_x_129) ;  /* 0xfffffffc00e49947 */ /* 0x000fea000383ffff */
.L_x_128:
[----:B------:R-:W-:Y:S05]  /*0670*/  BSYNC.RECONVERGENT B1 ;  /* 0x0000000000017941 */ /* 0x000fea0003800200 */
.L_x_127:
[----:B------:R-:W3:Y:S08]  /*0680*/  S2UR UR5, SR_CgaCtaId ;  /* 0x00000000000579c3 */ /* 0x000ef00000008800 */
[----:B------:R-:W-:Y:S06]  /*0690*/  BAR.SYNC.DEFER_BLOCKING 0x0 ;  /* 0x0000000000007b1d */ /* 0x000fec0000010000 */
[----:B------:R-:W-:-:S02]  /*06a0*/  UMOV UR4, 0x400 ;  /* 0x0000040000047882 */ /* 0x000fc40000000000 */
[----:B---3--:R-:W-:-:S06]  /*06b0*/  ULEA UR4, UR5, UR4, 0x18 ;  /* 0x0000000405047291 */ /* 0x008fcc000f8ec0ff */
[----:B----4-:R-:W-:-:S05]  /*06c0*/  IMAD.U32 R13, RZ, RZ, UR4 ;  /* 0x00000004ff0d7e24 */ /* 0x010fca000f8e00ff */
[----:B------:R-:W3:Y:S02]  /*06d0*/  LDS R0, [R13+0xb3a0] ;  /* 0x00b3a0000d007984 */ /* 0x000ee40000000800 */
[----:B---3--:R-:W-:-:S13]  /*06e0*/  ISETP.GE.AND P1, PT, R0, 0x1, PT ;  /* 0x000000010000780c */ /* 0x008fda0003f26270 */
[----:B------:R-:W-:Y:S05]  /*06f0*/  @!P1 BRA `(.L_x_130) ;  /* 0x0000001800d09947 */ /* 0x000fea0003800000 */
[----:B------:R-:W-:Y:S01]  /*0700*/  IADD3 R0, PT, PT, R10, -0x1, RZ ;  /* 0xffffffff0a007810 */ /* 0x000fe20007ffe0ff */
[----:B------:R-:W-:Y:S01]  /*0710*/  IMAD.SHL.U32 R7, R8, 0x4, RZ ;  /* 0x0000000408077824 */ /* 0x000fe200078e00ff */
[----:B------:R-:W-:Y:S02]  /*0720*/  LEA.HI R12, R10, R10, RZ, 0x1 ;  /* 0x0000000a0a0c7211 */ /* 0x000fe400078f08ff */
[----:B--2---:R-:W-:Y:S02]  /*0730*/  CS2R R2, SRZ ;  /* 0x0000000000027805 */ /* 0x004fe4000001ff00 */
[----:B------:R-:W-:Y:S02]  /*0740*/  LEA.HI R0, R0, R0, RZ, 0x1 ;  /* 0x0000000000007211 */ /* 0x000fe400078f08ff */
[----:B------:R-:W-:Y:S02]  /*0750*/  CS2R R50, SRZ ;  /* 0x0000000000327805 */ /* 0x000fe4000001ff00 */
[----:B------:R-:W-:-:S02]  /*0760*/  SHF.R.S32.HI R29, RZ, 0x1, R12 ;  /* 0x00000001ff1d7819 */ /* 0x000fc4000001140c */
[----:B------:R-:W-:Y:S02]  /*0770*/  CS2R R48, SRZ ;  /* 0x0000000000307805 */ /* 0x000fe4000001ff00 */
[----:B------:R-:W-:Y:S02]  /*0780*/  SHF.R.S32.HI R0, RZ, 0x1, R0 ;  /* 0x00000001ff007819 */ /* 0x000fe40000011400 */
[----:B------:R-:W-:Y:S02]  /*0790*/  CS2R R44, SRZ ;  /* 0x00000000002c7805 */ /* 0x000fe4000001ff00 */
[----:B------:R-:W-:Y:S02]  /*07a0*/  ISETP.NE.AND P1, PT, R9, RZ, PT ;  /* 0x000000ff0900720c */ /* 0x000fe40003f25270 */
[----:B------:R-:W-:Y:S02]  /*07b0*/  CS2R R42, SRZ ;  /* 0x00000000002a7805 */ /* 0x000fe4000001ff00 */
[----:B------:R-:W-:Y:S01]  /*07c0*/  LEA R6, R10, 0x4, 0x2 ;  /* 0x000000040a067811 */ /* 0x000fe200078e10ff */
[----:B0-----:R-:W-:Y:S01]  /*07d0*/  VIADD R11, R0, 0xffffffff ;  /* 0xffffffff000b7836 */ /* 0x001fe20000000000 */
[----:B------:R-:W-:-:S02]  /*07e0*/  ISETP.LT.AND P1, PT, R8, R29, !P1 ;  /* 0x0000001d0800720c */ /* 0x000fc40004f21270 */
[----:B------:R-:W-:Y:S02]  /*07f0*/  CS2R R40, SRZ ;  /* 0x0000000000287805 */ /* 0x000fe4000001ff00 */
[----:B------:R-:W-:Y:S02]  /*0800*/  LOP3.LUT R26, R29, 0xf, RZ, 0xc0, !PT ;  /* 0x0000000f1d1a7812 */ /* 0x000fe400078ec0ff */
[----:B------:R-:W-:Y:S02]  /*0810*/  CS2R R38, SRZ ;  /* 0x0000000000267805 */ /* 0x000fe4000001ff00 */
[----:B------:R-:W-:Y:S01]  /*0820*/  LEA.HI R12, R11, R11, RZ, 0x1 ;  /* 0x0000000b0b0c7211 */ /* 0x000fe200078f08ff */
[C---:B------:R-:W-:Y:S01]  /*0830*/  VIADD R11, R29.reuse, 0xffffffff ;  /* 0xffffffff1d0b7836 */ /* 0x040fe20000000000 */
[----:B------:R-:W-:Y:S02]  /*0840*/  LOP3.LUT R27, R29, 0x7, RZ, 0xc0, !PT ;  /* 0x000000071d1b7812 */ /* 0x000fe400078ec0ff */
[----:B------:R-:W-:-:S02]  /*0850*/  CS2R R34, SRZ ;  /* 0x0000000000227805 */ /* 0x000fc4000001ff00 */
[----:B------:R-:W-:Y:S02]  /*0860*/  LOP3.LUT R12, R12, 0xfffffffe, RZ, 0xc0, !PT ;  /* 0xfffffffe0c0c7812 */ /* 0x000fe400078ec0ff */
[----:B------:R-:W-:Y:S02]  /*0870*/  CS2R R24, SRZ ;  /* 0x0000000000187805 */ /* 0x000fe4000001ff00 */
[----:B------:R-:W-:Y:S01]  /*0880*/  LOP3.LUT R28, R29, 0x3ffffff0, RZ, 0xc0, !PT ;  /* 0x3ffffff01d1c7812 */ /* 0x000fe200078ec0ff */
[----:B------:R-:W-:Y:S01]  /*0890*/  IMAD R10, R10, 0x4, -R7 ;  /* 0x000000040a0a7824 */ /* 0x000fe200078e0a07 */
[C---:B------:R-:W-:Y:S02]  /*08a0*/  ISETP.EQ.AND P0, PT, R9.reuse, RZ, P0 ;  /* 0x000000ff0900720c */ /* 0x040fe40000702270 */
[C---:B------:R-:W-:Y:S02]  /*08b0*/  LOP3.LUT R5, R9.reuse, 0x10, RZ, 0xfc, !PT ;  /* 0x0000001009057812 */ /* 0x040fe400078efcff */
[----:B------:R-:W-:-:S02]  /*08c0*/  LOP3.LUT R4, R9, 0x20, RZ, 0xfc, !PT ;  /* 0x0000002009047812 */ /* 0x000fc400078efcff */
[----:B------:R-:W-:Y:S02]  /*08d0*/  LOP3.LUT R29, R29, 0x3, RZ, 0xc0, !PT ;  /* 0x000000031d1d7812 */ /* 0x000fe400078ec0ff */
[----:B------:R-:W-:-:S07]  /*08e0*/  IADD3 R30, PT, PT, R12, 0x2, RZ ;  /* 0x000000020c1e7810 */ /* 0x000fce0007ffe0ff */
.L_x_161:
[----:B0-----:R-:W0:Y:S02]  /*08f0*/  LDCU UR4, c[0x0][0x388] ;  /* 0x00007100ff0477ac */ /* 0x001e240008000800 */
[----:B0-----:R-:W-:-:S09]  /*0900*/  UISETP.GE.AND UP0, UPT, UR4, 0x1, UPT ;  /* 0x000000010400788c */ /* 0x001fd2000bf06270 */
[----:B---34-:R-:W-:Y:S05]  /*0910*/  BRA.U !UP0, `(.L_x_131) ;  /* 0x0000001108a47547 */ /* 0x018fea000b800000 */
[----:B------:R-:W0:Y:S01]  /*0920*/  S2UR UR6, SR_CgaCtaId ;  /* 0x00000000000679c3 */ /* 0x000e220000008800 */
[----:B------:R-:W-:Y:S01]  /*0930*/  UMOV UR5, 0x400 ;  /* 0x0000040000057882 */ /* 0x000fe20000000000 */
[----:B------:R-:W2:Y:S01]  /*0940*/  LDCU UR10, c[0x0][0x38c] ;  /* 0x00007180ff0a77ac */ /* 0x000ea20008000800 */
[----:B------:R-:W-:Y:S01]  /*0950*/  UIADD3 UR5, UPT, UPT, UR5, 0x9000, URZ ;  /* 0x0000900005057890 */ /* 0x000fe2000fffe0ff */
[----:B------:R-:W3:Y:S01]  /*0960*/  LDCU UR11, c[0x0][0x388] ;  /* 0x00007100ff0b77ac */ /* 0x000ee20008000800 */
[----:B------:R-:W-:Y:S02]  /*0970*/  UIADD3 UR4, UPT, UPT, -UR4, URZ, URZ ;  /* 0x000000ff04047290 */ /* 0x000fe4000fffe1ff */
[----:B0-----:R-:W-:-:S06]  /*0980*/  ULEA UR5, UR6, UR5, 0x18 ;  /* 0x0000000506057291 */ /* 0x001fcc000f8ec0ff */
[----:B--23--:R-:W-:-:S07]  /*0990*/  IMAD.U32 R23, RZ, RZ, UR5 ;  /* 0x00000005ff177e24 */ /* 0x00cfce000f8e00ff */
.L_x_148:
[C---:B------:R-:W-:Y:S01]  /*09a0*/  ISETP.GE.AND P2, PT, R8.reuse, R0, PT ;  /* 0x000000000800720c */ /* 0x040fe20003f46270 */
[----:B------:R-:W-:Y:S01]  /*09b0*/  UIADD3 UR4, UPT, UPT, UR4, 0x1, URZ ;  /* 0x0000000104047890 */ /* 0x000fe2000fffe0ff */
[----:B------:R-:W-:Y:S01]  /*09c0*/  BSSY.RECONVERGENT B1, `(.L_x_132) ;  /* 0x0000024000017945 */ /* 0x000fe20003800200 */
[----:B------:R-:W-:Y:S02]  /*09d0*/  ISETP.GE.AND P4, PT, R8, R30, PT ;  /* 0x0000001e0800720c */ /* 0x000fe40003f86270 */
[----:B------:R-:W-:-:S08]  /*09e0*/  UISETP.NE.AND UP0, UPT, UR4, URZ, UPT ;  /* 0x000000ff0400728c */ /* 0x000fd0000bf05270 */
[----:B0-----:R-:W-:Y:S05]  /*09f0*/  @P2 BRA `(.L_x_133) ;  /* 0x0000000000802947 */ /* 0x001fea0003800000 */
[--C-:B------:R-:W-:Y:S01]  /*0a00*/  IMAD.IADD R3, R10, 0x1, R23.reuse ;  /* 0x000000010a037824 */ /* 0x100fe200078e0217 */
[----:B------:R-:W0:Y:S01]  /*0a10*/  S2R R13, SR_CgaCtaId ;  /* 0x00000000000d7919 */ /* 0x000e220000008800 */
[----:B------:R-:W-:Y:S01]  /*0a20*/  IMAD.IADD R2, R7, 0x1, R23 ;  /* 0x0000000107027824 */ /* 0x000fe200078e0217 */
[----:B------:R-:W-:Y:S02]  /*0a30*/  MOV R12, 0x400 ;  /* 0x00000400000c7802 */ /* 0x000fe40000000f00 */
[----:B------:R-:W-:Y:S02]  /*0a40*/  CS2R R44, SRZ ;  /* 0x00000000002c7805 */ /* 0x000fe4000001ff00 */
[----:B------:R-:W-:Y:S01]  /*0a50*/  ISETP.GE.AND P2, PT, R5, UR10, PT ;  /* 0x0000000a05007c0c */ /* 0x000fe2000bf46270 */
[----:B------:R-:W2:Y:S01]  /*0a60*/  LDS R3, [R3] ;  /* 0x0000000003037984 */ /* 0x000ea20000000800 */
[----:B------:R-:W-:Y:S02]  /*0a70*/  CS2R R38, SRZ ;  /* 0x0000000000267805 */ /* 0x000fe4000001ff00 */
[----:B------:R-:W-:-:S02]  /*0a80*/  ISETP.GE.AND P3, PT, R4, UR10, PT ;  /* 0x0000000a04007c0c */ /* 0x000fc4000bf66270 */
[----:B------:R-:W-:Y:S01]  /*0a90*/  CS2R R42, SRZ ;  /* 0x00000000002a7805 */ /* 0x000fe2000001ff00 */
[----:B------:R-:W3:Y:S01]  /*0aa0*/  LDS R2, [R2] ;  /* 0x0000000002027984 */ /* 0x000ee20000000800 */
[----:B------:R-:W-:Y:S02]  /*0ab0*/  CS2R R34, SRZ ;  /* 0x0000000000227805 */ /* 0x000fe4000001ff00 */
[----:B0-----:R-:W-:-:S05]  /*0ac0*/  LEA R13, R13, R12, 0x18 ;  /* 0x0000000c0d0d7211 */ /* 0x001fca00078ec0ff */
[----:B--2---:R-:W-:-:S04]  /*0ad0*/  IMAD R12, R3, 0x180, R13 ;  /* 0x00000180030c7824 */ /* 0x004fc800078e020d */
[----:B------:R-:W-:Y:S02]  /*0ae0*/  IMAD R15, R9, 0x8, R12 ;  /* 0x00000008090f7824 */ /* 0x000fe400078e020c */
[----:B---3--:R-:W-:-:S03]  /*0af0*/  IMAD R12, R2, 0x180, R13 ;  /* 0x00000180020c7824 */ /* 0x008fc600078e020d */
[----:B------:R-:W0:Y:S02]  /*0b00*/  LDS.64 R40, [R15] ;  /* 0x000000000f287984 */ /* 0x000e240000000a00 */
[----:B------:R-:W-:Y:S02]  /*0b10*/  LEA R14, R9, R12, 0x3 ;  /* 0x0000000c090e7211 */ /* 0x000fe400078e18ff */
[----:B------:R-:W-:Y:S04]  /*0b20*/  @!P2 LDS.64 R38, [R15+0x80] ;  /* 0x000080000f26a984 */ /* 0x000fe80000000a00 */
[----:B------:R-:W2:Y:S04]  /*0b30*/  LDS.64 R48, [R14] ;  /* 0x000000000e307984 */ /* 0x000ea80000000a00 */
[----:B------:R-:W3:Y:S04]  /*0b40*/  @!P2 LDS.64 R44, [R14+0x80] ;  /* 0x000080000e2ca984 */ /* 0x000ee80000000a00 */
[----:B------:R-:W-:Y:S04]  /*0b50*/  @!P3 LDS.64 R42, [R14+0x100] ;  /* 0x000100000e2ab984 */ /* 0x000fe80000000a00 */
[----:B------:R-:W4:Y:S01]  /*0b60*/  @!P3 LDS.64 R34, [R15+0x100] ;  /* 0x000100000f22b984 */ /* 0x000f220000000a00 */
        /* <DEDUP_REMOVED lines=8> */
[----:B------:R-:W-:-:S11]  /*0bf0*/  DFMA R24, -R34, R34, R24 ;  /* 0x000000222218722b */ /* 0x000fd60000000118 */
.L_x_133:
[----:B------:R-:W-:Y:S05]  /*0c00*/  BSYNC.RECONVERGENT B1 ;  /* 0x0000000000017941 */ /* 0x000fea0003800200 */
.L_x_132:
[----:B------:R-:W-:Y:S04]  /*0c10*/  BSSY B1, `(.L_x_134) ;  /* 0x000002c000017945 */ /* 0x000fe80003800000 */
[----:B------:R-:W-:Y:S05]  /*0c20*/  @P4 BRA `(.L_x_135) ;  /* 0x0000000000a84947 */ /* 0x000fea0003800000 */
[----:B------:R-:W-:-:S03]  /*0c30*/  UMOV UR5, 0xffffffff ;  /* 0xffffffff00057882 */ /* 0x000fc60000000000 */
[----:B------:R-:W-:Y:S05]  /*0c40*/  BRA.DIV UR5, `(.L_x_136) ;  /* 0x00000032051c7947 */ /* 0x000fea000b800000 */
[----:B------:R-:W-:Y:S04]  /*0c50*/  SHFL.BFLY PT, R17, R25, 0x8, 0x1f ;  /* 0x0d001f0019117f89 */ /* 0x000fe800000e0000 */
[----:B------:R-:W0:Y:S04]  /*0c60*/  SHFL.BFLY PT, R16, R24, 0x8, 0x1f ;  /* 0x0d001f0018107f89 */ /* 0x000e2800000e0000 */
[----:B------:R-:W2:Y:S04]  /*0c70*/  SHFL.BFLY PT, R19, R51, 0x8, 0x1f ;  /* 0x0d001f0033137f89 */ /* 0x000ea800000e0000 */
[----:B------:R-:W3:Y:S01]  /*0c80*/  SHFL.BFLY PT, R20, R50, 0x8, 0x1f ;  /* 0x0d001f0032147f89 */ /* 0x000ee200000e0000 */
[----:B0-----:R-:W-:Y:S01]  /*0c90*/  DADD R16, R24, R16 ;  /* 0x0000000018107229 */ /* 0x001fe20000000010 */
[----:B--2---:R-:W-:-:S06]  /*0ca0*/  IMAD.MOV.U32 R13, RZ, RZ, R19 ;  /* 0x000000ffff0d7224 */ /* 0x004fcc00078e0013 */
[----:B-1----:R-:W0:Y:S01]  /*0cb0*/  SHFL.BFLY PT, R21, R17, 0x4, 0x1f ;  /* 0x0c801f0011157f89 */ /* 0x002e2200000e0000 */
[----:B---3--:R-:W-:-:S03]  /*0cc0*/  IMAD.MOV.U32 R12, RZ, RZ, R20 ;  /* 0x000000ffff0c7224 */ /* 0x008fc600078e0014 */
[----:B------:R-:W1:Y:S03]  /*0cd0*/  SHFL.BFLY PT, R22, R16, 0x4, 0x1f ;  /* 0x0c801f0010167f89 */ /* 0x000e6600000e0000 */
[----:B------:R-:W-:-:S07]  /*0ce0*/  DADD R50, R50, R12 ;  /* 0x0000000032327229 */ /* 0x000fce000000000c */
[----:B------:R-:W2:Y:S04]  /*0cf0*/  SHFL.BFLY PT, R19, R51, 0x4, 0x1f ;  /* 0x0c801f0033137f89 */ /* 0x000ea800000e0000 */
[----:B------:R-:W3:Y:S01]  /*0d00*/  SHFL.BFLY PT, R20, R50, 0x4, 0x1f ;  /* 0x0c801f0032147f89 */ /* 0x000ee200000e0000 */
[----:B0-----:R-:W-:Y:S02]  /*0d10*/  IMAD.MOV.U32 R13, RZ, RZ, R21 ;  /* 0x000000ffff0d7224 */ /* 0x001fe400078e0015 */
[----:B-1----:R-:W-:-:S06]  /*0d20*/  IMAD.MOV.U32 R12, RZ, RZ, R22 ;  /* 0x000000ffff0c7224 */ /* 0x002fcc00078e0016 */
[----:B------:R-:W-:Y:S01]  /*0d30*/  DADD R16, R16, R12 ;  /* 0x0000000010107229 */ /* 0x000fe2000000000c */
[----:B--2---:R-:W-:-:S06]  /*0d40*/  IMAD.MOV.U32 R13, RZ, RZ, R19 ;  /* 0x000000ffff0d7224 */ /* 0x004fcc00078e0013 */
[----:B------:R-:W0:Y:S01]  /*0d50*/  SHFL.BFLY PT, R21, R17, 0x2, 0x1f ;  /* 0x0c401f0011157f89 */ /* 0x000e2200000e0000 */
[----:B---3--:R-:W-:-:S03]  /*0d60*/  MOV R12, R20 ;  /* 0x00000014000c7202 */ /* 0x008fc60000000f00 */
[----:B------:R-:W1:Y:S03]  /*0d70*/  SHFL.BFLY PT, R22, R16, 0x2, 0x1f ;  /* 0x0c401f0010167f89 */ /* 0x000e6600000e0000 */
[----:B------:R-:W-:-:S07]  /*0d80*/  DADD R50, R50, R12 ;  /* 0x0000000032327229 */ /* 0x000fce000000000c */
[----:B------:R-:W2:Y:S04]  /*0d90*/  SHFL.BFLY PT, R19, R51, 0x2, 0x1f ;  /* 0x0c401f0033137f89 */ /* 0x000ea800000e0000 */
[----:B------:R-:W3:Y:S01]  /*0da0*/  SHFL.BFLY PT, R20, R50, 0x2, 0x1f ;  /* 0x0c401f0032147f89 */ /* 0x000ee200000e0000 */
[----:B0-----:R-:W-:Y:S02]  /*0db0*/  IMAD.MOV.U32 R13, RZ, RZ, R21 ;  /* 0x000000ffff0d7224 */ /* 0x001fe400078e0015 */
[----:B-1----:R-:W-:-:S06]  /*0dc0*/  IMAD.MOV.U32 R12, RZ, RZ, R22 ;  /* 0x000000ffff0c7224 */ /* 0x002fcc00078e0016 */
[----:B------:R-:W-:Y:S01]  /*0dd0*/  DADD R16, R16, R12 ;  /* 0x0000000010107229 */ /* 0x000fe2000000000c */
[----:B--2---:R-:W-:-:S06]  /*0de0*/  MOV R13, R19 ;  /* 0x00000013000d7202 */ /* 0x004fcc0000000f00 */
[----:B------:R-:W0:Y:S01]  /*0df0*/  SHFL.BFLY PT, R21, R17, 0x1, 0x1f ;  /* 0x0c201f0011157f89 */ /* 0x000e2200000e0000 */
[----:B---3--:R-:W-:-:S03]  /*0e00*/  IMAD.MOV.U32 R12, RZ, RZ, R20 ;  /* 0x000000ffff0c7224 */ /* 0x008fc600078e0014 */
[----:B------:R-:W1:Y:S03]  /*0e10*/  SHFL.BFLY PT, R22, R16, 0x1, 0x1f ;  /* 0x0c201f0010167f89 */ /* 0x000e6600000e0000 */
[----:B------:R-:W-:-:S07]  /*0e20*/  DADD R50, R50, R12 ;  /* 0x0000000032327229 */ /* 0x000fce000000000c */
[----:B------:R2:W3:Y:S04]  /*0e30*/  SHFL.BFLY PT, R19, R51, 0x1, 0x1f ;  /* 0x0c201f0033137f89 */ /* 0x0004e800000e0000 */
[----:B------:R2:W4:Y:S01]  /*0e40*/  SHFL.BFLY PT, R18, R50, 0x1, 0x1f ;  /* 0x0c201f0032127f89 */ /* 0x00052200000e0000 */
[----:B0-----:R-:W-:Y:S02]  /*0e50*/  IMAD.MOV.U32 R13, RZ, RZ, R21 ;  /* 0x000000ffff0d7224 */ /* 0x001fe400078e0015 */
[----:B-1----:R-:W-:-:S06]  /*0e60*/  IMAD.MOV.U32 R12, RZ, RZ, R22 ;  /* 0x000000ffff0c7224 */ /* 0x002fcc00078e0016 */
[----:B------:R-:W-:-:S10]  /*0e70*/  DADD R12, R16, R12 ;  /* 0x00000000100c7229 */ /* 0x000fd4000000000c */
[----:B------:R-:W-:Y:S02]  /*0e80*/  IMAD.MOV.U32 R24, RZ, RZ, R12 ;  /* 0x000000ffff187224 */ /* 0x000fe400078e000c */
[----:B--234-:R-:W-:-:S07]  /*0e90*/  IMAD.MOV.U32 R25, RZ, RZ, R13 ;  /* 0x000000ffff197224 */ /* 0x01cfce00078e000d */
.L_x_214:
[----:B------:R-:W-:Y:S01]  /*0ea0*/  MOV R12, R18 ;  /* 0x00000012000c7202 */ /* 0x000fe20000000f00 */
[----:B------:R-:W-:-:S06]  /*0eb0*/  IMAD.MOV.U32 R13, RZ, RZ, R19 ;  /* 0x000000ffff0d7224 */ /* 0x000fcc00078e0013 */
[----:B------:R-:W-:-:S11]  /*0ec0*/  DADD R50, R50, R12 ;  /* 0x0000000032327229 */ /* 0x000fd6000000000c */
.L_x_135:
[----:B------:R-:W-:Y:S05]  /*0ed0*/  BSYNC B1 ;  /* 0x0000000000017941 */ /* 0x000fea0003800000 */
.L_x_134:
[----:B------:R-:W-:-:S06]  /*0ee0*/  DSETP.NEU.AND P2, PT, R50, RZ, PT ;  /* 0x000000ff3200722a */ /* 0x000fcc0003f4d000 */
[----:B------:R-:W-:-:S13]  /*0ef0*/  ISETP.GE.OR P2, PT, R8, R0, !P2 ;  /* 0x000000000800720c */ /* 0x000fda0005746670 */
[----:B------:R-:W-:Y:S05]  /*0f00*/  @P2 BRA `(.L_x_137) ;  /* 0x0000000c00182947 */ /* 0x000fea0003800000 */
[----:B------:R-:W-:Y:S01]  /*0f10*/  DADD R12, R50, R50 ;  /* 0x00000000320c7229 */ /* 0x000fe20000000032 */
[----:B------:R-:W-:Y:S01]  /*0f20*/  IMAD.MOV.U32 R16, RZ, RZ, 0x1 ;  /* 0x00000001ff107424 */ /* 0x000fe200078e00ff */
[----:B------:R-:W-:Y:S01]  /*0f30*/  FSETP.GEU.AND P4, PT, |R25|, 6.5827683646048100446e-37, PT ;  /* 0x036000001900780b */ /* 0x000fe20003f8e200 */
[----:B------:R-:W-:Y:S01]  /*0f40*/  BSSY.RECONVERGENT B2, `(.L_x_138) ;  /* 0x0000015000027945 */ /* 0x000fe20003800200 */
[----:B------:R-:W-:Y:S02]  /*0f50*/  ISETP.GE.AND P3, PT, R5, UR10, PT ;  /* 0x0000000a05007c0c */ /* 0x000fe4000bf66270 */
        /* <DEDUP_REMOVED lines=13> */
[----:B------:R-:W-:Y:S01]  /*1030*/  MOV R17, R25 ;  /* 0x0000001900117202 */ /* 0x000fe20000000f00 */
[----:B------:R-:W-:Y:S01]  /*1040*/  IMAD.MOV.U32 R12, RZ, RZ, R24 ;  /* 0x000000ffff0c7224 */ /* 0x000fe200078e0018 */
[----:B------:R-:W-:-:S07]  /*1050*/  MOV R22, 0x1070 ;  /* 0x0000107000167802 */ /* 0x000fce0000000f00 */
[----:B-1----:R-:W-:Y:S05]  /*1060*/  CALL.REL.NOINC `($__internal_4_$__cuda_sm20_div_rn_f64_full) ;  /* 0x0000003800547944 */ /* 0x002fea0003c00000 */
[----:B------:R-:W-:Y:S02]  /*1070*/  IMAD.MOV.U32 R36, RZ, RZ, R12 ;  /* 0x000000ffff247224 */ /* 0x000fe400078e000c */
[----:B------:R-:W-:-:S07]  /*1080*/  IMAD.MOV.U32 R37, RZ, RZ, R13 ;  /* 0x000000ffff257224 */ /* 0x000fce00078e000d */
.L_x_139:
[----:B------:R-:W-:Y:S05]  /*1090*/  BSYNC.RECONVERGENT B2 ;  /* 0x0000000000027941 */ /* 0x000fea0003800200 */
.L_x_138:
[C---:B------:R-:W-:Y:S01]  /*10a0*/  DFMA R16, R36.reuse, R36, 1 ;  /* 0x3ff000002410742b */ /* 0x040fe20000000024 */
[----:B------:R-:W-:Y:S01]  /*10b0*/  IMAD.MOV.U32 R14, RZ, RZ, 0x0 ;  /* 0x00000000ff0e7424 */ /* 0x000fe200078e00ff */
[----:B------:R-:W-:Y:S01]  /*10c0*/  MOV R15, 0x3fd80000 ;  /* 0x3fd80000000f7802 */ /* 0x000fe20000000f00 */
[C---:B------:R-:W-:Y:S01]  /*10d0*/  DSETP.GE.AND P2, PT, R36.reuse, RZ, PT ;  /* 0x000000ff2400722a */ /* 0x040fe20003f46000 */
[----:B------:R-:W-:Y:S01]  /*10e0*/  BSSY.RECONVERGENT B1, `(.L_x_140) ;  /* 0x0000021000017945 */ /* 0x000fe20003800200 */
[----:B------:R-:W-:Y:S01]  /*10f0*/  DSETP.GEU.AND P4, PT, R36, RZ, PT ;  /* 0x000000ff2400722a */ /* 0x000fe20003f8e000 */
[----:B------:R-:W1:Y:S03]  /*1100*/  MUFU.RSQ64H R13, R17 ;  /* 0x00000011000d7308 */ /* 0x000e660000001c00 */
[----:B------:R-:W-:Y:S01]  /*1110*/  FSEL R31, R31, RZ, !P2 ;  /* 0x000000ff1f1f7208 */ /* 0x000fe20005000000 */
[----:B------:R-:W-:Y:S01]  /*1120*/  VIADD R12, R17, 0xfcb00000 ;  /* 0xfcb00000110c7836 */ /* 0x000fe20000000000 */
[----:B------:R-:W-:-:S02]  /*1130*/  FSEL R32, R32, 1.875, !P2 ;  /* 0x3ff0000020207808 */ /* 0x000fc40005000000 */
[----:B------:R-:W-:Y:S02]  /*1140*/  FSEL R31, R31, RZ, P4 ;  /* 0x000000ff1f1f7208 */ /* 0x000fe40002000000 */
[----:B------:R-:W-:Y:S02]  /*1150*/  ISETP.GE.U32.AND P2, PT, R12, 0x7ca00000, PT ;  /* 0x7ca000000c00780c */ /* 0x000fe40003f46070 */
[----:B------:R-:W-:Y:S01]  /*1160*/  FSEL R32, R32, -1.875, P4 ;  /* 0xbff0000020207808 */ /* 0x000fe20002000000 */
[----:B-1----:R-:W-:-:S08]  /*1170*/  DMUL R18, R12, R12 ;  /* 0x0000000c0c127228 */ /* 0x002fd00000000000 */
[----:B------:R-:W-:-:S08]  /*1180*/  DFMA R18, R16, -R18, 1 ;  /* 0x3ff000001012742b */ /* 0x000fd00000000812 */
[----:B------:R-:W-:Y:S02]  /*1190*/  DFMA R14, R18, R14, 0.5 ;  /* 0x3fe00000120e742b */ /* 0x000fe4000000000e */
[----:B------:R-:W-:-:S08]  /*11a0*/  DMUL R18, R12, R18 ;  /* 0x000000120c127228 */ /* 0x000fd00000000000 */
[----:B------:R-:W-:-:S08]  /*11b0*/  DFMA R18, R14, R18, R12 ;  /* 0x000000120e12722b */ /* 0x000fd0000000000c */
[----:B------:R-:W-:Y:S02]  /*11c0*/  DMUL R46, R16, R18 ;  /* 0x00000012102e7228 */ /* 0x000fe40000000000 */
[----:B------:R-:W-:Y:S02]  /*11d0*/  VIADD R21, R19, 0xfff00000 ;  /* 0xfff0000013157836 */ /* 0x000fe40000000000 */
[----:B------:R-:W-:-:S04]  /*11e0*/  IMAD.MOV.U32 R20, RZ, RZ, R18 ;  /* 0x000000ffff147224 */ /* 0x000fc800078e0012 */
[----:B------:R-:W-:-:S08]  /*11f0*/  DFMA R14, R46, -R46, R16 ;  /* 0x8000002e2e0e722b */ /* 0x000fd00000000010 */
[----:B------:R-:W-:Y:S01]  /*1200*/  DFMA R52, R14, R20, R46 ;  /* 0x000000140e34722b */ /* 0x000fe2000000002e */
[----:B------:R-:W-:Y:S10]  /*1210*/  @!P2 BRA `(.L_x_141) ;  /* 0x000000000034a947 */ /* 0x000ff40003800000 */
[----:B------:R-:W-:Y:S01]  /*1220*/  IMAD.MOV.U32 R20, RZ, RZ, R18 ;  /* 0x000000ffff147224 */ /* 0x000fe200078e0012 */
[----:B------:R-:W-:Y:S01]  /*1230*/  MOV R18, R17 ;  /* 0x0000001100127202 */ /* 0x000fe20000000f00 */
[----:B------:R-:W-:Y:S01]  /*1240*/  IMAD.MOV.U32 R19, RZ, RZ, R16 ;  /* 0x000000ffff137224 */ /* 0x000fe200078e0010 */
[----:B------:R-:W-:Y:S01]  /*1250*/  MOV R13, R12 ;  /* 0x0000000c000d7202 */ /* 0x000fe20000000f00 */
[----:B------:R-:W-:Y:S02]  /*1260*/  IMAD.MOV.U32 R17, RZ, RZ, R14 ;  /* 0x000000ffff117224 */ /* 0x000fe400078e000e */
[----:B------:R-:W-:Y:S02]  /*1270*/  IMAD.MOV.U32 R16, RZ, RZ, R15 ;  /* 0x000000ffff107224 */ /* 0x000fe400078e000f */
[----:B------:R-:W-:Y:S01]  /*1280*/  IMAD.MOV.U32 R12, RZ, RZ, R21 ;  /* 0x000000ffff0c7224 */ /* 0x000fe200078e0015 */
[----:B------:R-:W-:Y:S01]  /*1290*/  MOV R21, 0x12d0 ;  /* 0x000012d000157802 */ /* 0x000fe20000000f00 */
[----:B------:R-:W-:-:S02]  /*12a0*/  IMAD.MOV.U32 R15, RZ, RZ, R46 ;  /* 0x000000ffff0f7224 */ /* 0x000fc400078e002e */
[----:B------:R-:W-:-:S07]  /*12b0*/  IMAD.MOV.U32 R14, RZ, RZ, R47 ;  /* 0x000000ffff0e7224 */ /* 0x000fce00078e002f */
[----:B------:R-:W-:Y:S05]  /*12c0*/  CALL.REL.NOINC `($__internal_5_$__cuda_sm20_dsqrt_rn_f64_mediumpath_v1) ;  /* 0x0000003c00487944 */ /* 0x000fea0003c00000 */
[----:B------:R-:W-:Y:S02]  /*12d0*/  IMAD.MOV.U32 R52, RZ, RZ, R12 ;  /* 0x000000ffff347224 */ /* 0x000fe400078e000c */
[----:B------:R-:W-:-:S07]  /*12e0*/  IMAD.MOV.U32 R53, RZ, RZ, R13 ;  /* 0x000000ffff357224 */ /* 0x000fce00078e000d */
.L_x_141:
[----:B------:R-:W-:Y:S05]  /*12f0*/  BSYNC.RECONVERGENT B1 ;  /* 0x0000000000017941 */ /* 0x000fea0003800200 */
.L_x_140:
        /* <DEDUP_REMOVED lines=9> */
[----:B------:R-:W-:Y:S01]  /*1390*/  DFMA R14, R12, R14, R12 ;  /* 0x0000000e0c0e722b */ /* 0x000fe2000000000c */
[----:B------:R-:W-:Y:S01]  /*13a0*/  MOV R12, R31 ;  /* 0x0000001f000c7202 */ /* 0x000fe20000000f00 */
[----:B------:R-:W-:-:S06]  /*13b0*/  IMAD.MOV.U32 R13, RZ, RZ, R32 ;  /* 0x000000ffff0d7224 */ /* 0x000fcc00078e0020 */
        /* <DEDUP_REMOVED lines=11> */
[----:B------:R-:W-:Y:S05]  /*1470*/  CALL.REL.NOINC `($__internal_4_$__cuda_sm20_div_rn_f64_full) ;  /* 0x0000003400507944 */ /* 0x000fea0003c00000 */
[----:B------:R-:W-:Y:S02]  /*1480*/  IMAD.MOV.U32 R36, RZ, RZ, R12 ;  /* 0x000000ffff247224 */ /* 0x000fe400078e000c */
[----:B------:R-:W-:-:S07]  /*1490*/  IMAD.MOV.U32 R37, RZ, RZ, R13 ;  /* 0x000000ffff257224 */ /* 0x000fce00078e000d */
.L_x_143:
[----:B------:R-:W-:Y:S05]  /*14a0*/  BSYNC.RECONVERGENT B2 ;  /* 0x0000000000027941 */ /* 0x000fea0003800200 */
.L_x_142:
[----:B------:R-:W-:Y:S01]  /*14b0*/  DFMA R16, R36, R36, 1 ;  /* 0x3ff000002410742b */ /* 0x000fe20000000024 */
[----:B------:R-:W-:Y:S01]  /*14c0*/  IMAD.MOV.U32 R14, RZ, RZ, 0x0 ;  /* 0x00000000ff0e7424 */ /* 0x000fe200078e00ff */
[----:B------:R-:W-:Y:S01]  /*14d0*/  MOV R15, 0x3fd80000 ;  /* 0x3fd80000000f7802 */ /* 0x000fe20000000f00 */
[----:B------:R-:W-:Y:S03]  /*14e0*/  BSSY.RECONVERGENT B1, `(.L_x_144) ;  /* 0x000001c000017945 */ /* 0x000fe60003800200 */
[----:B------:R-:W0:Y:S04]  /*14f0*/  MUFU.RSQ64H R13, R17 ;  /* 0x00000011000d7308 */ /* 0x000e280000001c00 */
[----:B------:R-:W-:-:S05]  /*1500*/  VIADD R12, R17, 0xfcb00000 ;  /* 0xfcb00000110c7836 */ /* 0x000fca0000000000 */
[----:B------:R-:W-:Y:S01]  /*1510*/  ISETP.GE.U32.AND P2, PT, R12, 0x7ca00000, PT ;  /* 0x7ca000000c00780c */ /* 0x000fe20003f46070 */
[----:B0-----:R-:W-:-:S08]  /*1520*/  DMUL R18, R12, R12 ;  /* 0x0000000c0c127228 */ /* 0x001fd00000000000 */
        /* <DEDUP_REMOVED lines=15> */
[----:B------:R-:W-:Y:S01]  /*1620*/  IMAD.MOV.U32 R12, RZ, RZ, R21 ;  /* 0x000000ffff0c7224 */ /* 0x000fe200078e0015 */
[----:B------:R-:W-:Y:S01]  /*1630*/  MOV R21, 0x1680 ;  /* 0x0000168000157802 */ /* 0x000fe20000000f00 */
[----:B------:R-:W-:Y:S02]  /*1640*/  IMAD.MOV.U32 R20, RZ, RZ, R52 ;  /* 0x000000ffff147224 */ /* 0x000fe400078e0034 */
[----:B------:R-:W-:-:S02]  /*1650*/  IMAD.MOV.U32 R15, RZ, RZ, R46 ;  /* 0x000000ffff0f7224 */ /* 0x000fc400078e002e */
[----:B------:R-:W-:-:S07]  /*1660*/  IMAD.MOV.U32 R14, RZ, RZ, R47 ;  /* 0x000000ffff0e7224 */ /* 0x000fce00078e002f */
[----:B------:R-:W-:Y:S05]  /*1670*/  CALL.REL.NOINC `($__internal_5_$__cuda_sm20_dsqrt_rn_f64_mediumpath_v1) ;  /* 0x00000038005c7944 */ /* 0x000fea0003c00000 */
[----:B------:R-:W-:Y:S02]  /*1680*/  IMAD.MOV.U32 R18, RZ, RZ, R12 ;  /* 0x000000ffff127224 */ /* 0x000fe400078e000c */
[----:B------:R-:W-:-:S07]  /*1690*/  IMAD.MOV.U32 R19, RZ, RZ, R13 ;  /* 0x000000ffff137224 */ /* 0x000fce00078e000d */
.L_x_145:
[----:B------:R-:W-:Y:S05]  /*16a0*/  BSYNC.RECONVERGENT B1 ;  /* 0x0000000000017941 */ /* 0x000fea0003800200 */
.L_x_144:
[----:B------:R-:W0:Y:S01]  /*16b0*/  MUFU.RCP64H R17, R19 ;  /* 0x0000001300117308 */ /* 0x000e220000001800 */
[----:B------:R-:W-:Y:S01]  /*16c0*/  VIADD R16, R19, 0x300402 ;  /* 0x0030040213107836 */ /* 0x000fe20000000000 */
[----:B------:R-:W-:Y:S04]  /*16d0*/  BSSY.RECONVERGENT B1, `(.L_x_146) ;  /* 0x000000e000017945 */ /* 0x000fe80003800200 */
[----:B------:R-:W-:Y:S01]  /*16e0*/  FSETP.GEU.AND P2, PT, |R16|, 5.8789094863358348022e-39, PT ;  /* 0x004004021000780b */ /* 0x000fe20003f4e200 */
[----:B0-----:R-:W-:-:S08]  /*16f0*/  DFMA R14, R16, -R18, 1 ;  /* 0x3ff00000100e742b */ /* 0x001fd00000000812 */
[----:B------:R-:W-:-:S08]  /*1700*/  DFMA R14, R14, R14, R14 ;  /* 0x0000000e0e0e722b */ /* 0x000fd0000000000e */
[----:B------:R-:W-:-:S08]  /*1710*/  DFMA R14, R16, R14, R16 ;  /* 0x0000000e100e722b */ /* 0x000fd00000000010 */
[----:B------:R-:W-:-:S08]  /*1720*/  DFMA R12, R14, -R18, 1 ;  /* 0x3ff000000e0c742b */ /* 0x000fd00000000812 */
[----:B------:R-:W-:Y:S01]  /*1730*/  DFMA R12, R14, R12, R14 ;  /* 0x0000000c0e0c722b */ /* 0x000fe2000000000e */
[----:B------:R-:W-:Y:S10]  /*1740*/  @P2 BRA `(.L_x_147) ;  /* 0x0000000000182947 */ /* 0x000ff40003800000 */
[----:B------:R-:W-:Y:S01]  /*1750*/  LOP3.LUT R21, R19, 0x7fffffff, RZ, 0xc0, !PT ;  /* 0x7fffffff13157812 */ /* 0x000fe200078ec0ff */
[----:B------:R-:W-:Y:S01]  /*1760*/  IMAD.MOV.U32 R13, RZ, RZ, R19 ;  /* 0x000000ffff0d7224 */ /* 0x000fe200078e0013 */
[----:B------:R-:W-:Y:S02]  /*1770*/  MOV R12, R18 ;  /* 0x00000012000c7202 */ /* 0x000fe40000000f00 */
[----:B------:R-:W-:Y:S01]  /*1780*/  MOV R20, 0x17b0 ;  /* 0x000017b000147802 */ /* 0x000fe20000000f00 */
[----:B------:R-:W-:-:S07]  /*1790*/  VIADD R21, R21, 0xfff00000 ;  /* 0xfff0000015157836 */ /* 0x000fce0000000000 */
[----:B------:R-:W-:Y:S05]  /*17a0*/  CALL.REL.NOINC `($__internal_3_$__cuda_sm20_dblrcp_rn_slowpath_v3) ;  /* 0x0000002c00dc7944 */ /* 0x000fea0003c00000 */
.L_x_147:
[----:B------:R-:W-:Y:S05]  /*17b0*/  BSYNC.RECONVERGENT B1 ;  /* 0x0000000000017941 */ /* 0x000fea0003800200 */
.L_x_146:
[----:B------:R-:W0:Y:S01]  /*17c0*/  S2R R20, SR_CgaCtaId ;  /* 0x0000000000147919 */ /* 0x000e220000008800 */
[----:B------:R-:W-:Y:S01]  /*17d0*/  DMUL R36, R12, R36 ;  /* 0x000000240c247228 */ /* 0x000fe20000000000 */
[----:B------:R-:W-:Y:S02]  /*17e0*/  MOV R22, 0x400 ;  /* 0x0000040000167802 */ /* 0x000fe40000000f00 */
[----:B------:R-:W-:Y:S02]  /*17f0*/  ISETP.GE.AND P4, PT, R4, UR10, PT ;  /* 0x0000000a04007c0c */ /* 0x000fe4000bf86270 */
[----:B------:R-:W-:Y:S02]  /*1800*/  IADD3 R47, PT, PT, R22, 0x4800, RZ ;  /* 0x00004800162f7810 */ /* 0x000fe40007ffe0ff */
[----:B------:R-:W-:Y:S01]  /*1810*/  ISETP.GE.AND P2, PT, R9, UR11, PT ;  /* 0x0000000b09007c0c */ /* 0x000fe2000bf46270 */
[-C--:B------:R-:W-:Y:S02]  /*1820*/  DMUL R14, R40, R36.reuse ;  /* 0x00000024280e7228 */ /* 0x080fe40000000000 */
[----:B------:R-:W-:-:S06]  /*1830*/  DMUL R18, R48, R36 ;  /* 0x0000002430127228 */ /* 0x000fcc0000000000 */
[-C--:B------:R-:W-:Y:S02]  /*1840*/  DFMA R14, R48, R12.reuse, R14 ;  /* 0x0000000c300e722b */ /* 0x080fe4000000000e */
[----:B------:R-:W-:Y:S01]  /*1850*/  DFMA R18, R40, R12, -R18 ;  /* 0x0000000c2812722b */ /* 0x000fe20000000812 */
[C---:B0-----:R-:W-:Y:S02]  /*1860*/  LEA R33, R20.reuse, R22, 0x18 ;  /* 0x0000001614217211 */ /* 0x041fe400078ec0ff */
[----:B------:R-:W-:-:S03]  /*1870*/  LEA R22, R20, R47, 0x18 ;  /* 0x0000002f14167211 */ /* 0x000fc600078ec0ff */
[--C-:B------:R-:W-:Y:S02]  /*1880*/  IMAD R16, R2, 0x180, R33.reuse ;  /* 0x0000018002107824 */ /* 0x100fe400078e0221 */
[----:B------:R-:W-:Y:S02]  /*1890*/  IMAD R33, R3, 0x180, R33 ;  /* 0x0000018003217824 */ /* 0x000fe400078e0221 */
[C---:B------:R-:W-:Y:S01]  /*18a0*/  IMAD R21, R9.reuse, 0x8, R16 ;  /* 0x0000000809157824 */ /* 0x040fe200078e0210 */
[----:B------:R-:W-:Y:S01]  /*18b0*/  @!P3 DMUL R16, R38, R36 ;  /* 0x000000242610b228 */ /* 0x000fe20000000000 */
[C---:B------:R-:W-:Y:S02]  /*18c0*/  IMAD R33, R9.reuse, 0x8, R33 ;  /* 0x0000000809217824 */ /* 0x040fe400078e0221 */
[----:B------:R-:W-:Y:S01]  /*18d0*/  IMAD R22, R9, 0x8, R22 ;  /* 0x0000000809167824 */ /* 0x000fe200078e0216 */
[----:B------:R0:W-:Y:S03]  /*18e0*/  STS.64 [R21], R14 ;  /* 0x0000000e15007388 */ /* 0x0001e60000000a00 */
[----:B------:R-:W-:Y:S01]  /*18f0*/  IMAD R20, R3, 0x180, R22 ;  /* 0x0000018003147824 */ /* 0x000fe200078e0216 */
[C---:B------:R-:W-:Y:S01]  /*1900*/  @!P3 DFMA R16, R44.reuse, R12, R16 ;  /* 0x0000000c2c10b22b */ /* 0x040fe20000000010 */
[----:B------:R-:W-:Y:S06]  /*1910*/  STS.64 [R33], R18 ;  /* 0x0000001221007388 */ /* 0x000fec0000000a00 */
[----:B------:R1:W-:Y:S01]  /*1920*/  @!P3 STS.64 [R21+0x80], R16 ;  /* 0x000080101500b388 */ /* 0x0003e20000000a00 */
[----:B0-----:R-:W-:-:S08]  /*1930*/  @!P3 DMUL R14, R44, R36 ;  /* 0x000000242c0eb228 */ /* 0x001fd00000000000 */
[----:B------:R-:W-:Y:S02]  /*1940*/  @!P3 DFMA R14, R38, R12, -R14 ;  /* 0x0000000c260eb22b */ /* 0x000fe4000000080e */
[----:B-1----:R-:W-:-:S05]  /*1950*/  @!P4 DMUL R16, R42, R36 ;  /* 0x000000242a10c228 */ /* 0x002fca0000000000 */
[----:B------:R0:W-:Y:S01]  /*1960*/  @!P3 STS.64 [R33+0x80], R14 ;  /* 0x0000800e2100b388 */ /* 0x0001e20000000a00 */
[----:B------:R-:W-:Y:S02]  /*1970*/  ISETP.GE.AND P3, PT, R5, UR11, PT ;  /* 0x0000000b05007c0c */ /* 0x000fe4000bf66270 */
[C---:B------:R-:W-:Y:S02]  /*1980*/  @!P4 DFMA R16, R34.reuse, R12, -R16 ;  /* 0x0000000c2210c22b */ /* 0x040fe40000000810 */
[----:B0-----:R-:W-:-:S08]  /*1990*/  @!P4 DMUL R14, R34, R36 ;  /* 0x00000024220ec228 */ /* 0x001fd00000000000 */
[----:B------:R-:W-:-:S07]  /*19a0*/  @!P4 DFMA R14, R42, R12, R14 ;  /* 0x0000000c2a0ec22b */ /* 0x000fce000000000e */
[----:B------:R0:W-:Y:S04]  /*19b0*/  @!P4 STS.64 [R21+0x100], R14 ;  /* 0x0001000e1500c388 */ /* 0x0001e80000000a00 */
[----:B------:R-:W-:Y:S04]  /*19c0*/  @!P4 STS.64 [R33+0x100], R16 ;  /* 0x000100102100c388 */ /* 0x000fe80000000a00 */
[----:B------:R-:W1:Y:S01]  /*19d0*/  @!P2 LDS.64 R18, [R20] ;  /* 0x000000001412a984 */ /* 0x000e620000000a00 */
[----:B0-----:R-:W-:-:S05]  /*19e0*/  IMAD R21, R2, 0x180, R22 ;  /* 0x0000018002157824 */ /* 0x001fca00078e0216 */
[----:B------:R-:W0:Y:S01]  /*19f0*/  @!P2 LDS.64 R14, [R21] ;  /* 0x00000000150ea984 */ /* 0x000e220000000a00 */
[----:B-1----:R-:W-:-:S08]  /*1a00*/  @!P2 DMUL R16, R36, R18 ;  /* 0x000000122410a228 */ /* 0x002fd00000000000 */
[----:B0-----:R-:W-:Y:S02]  /*1a10*/  @!P2 DFMA R16, R14, R12, R16 ;  /* 0x0000000c0e10a22b */ /* 0x001fe40000000010 */
[----:B------:R-:W-:-:S05]  /*1a20*/  @!P2 DMUL R14, R36, R14 ;  /* 0x0000000e240ea228 */ /* 0x000fca0000000000 */
[----:B------:R-:W-:Y:S03]  /*1a30*/  @!P2 STS.64 [R21], R16 ;  /* 0x000000101500a388 */ /* 0x000fe60000000a00 */
[----:B------:R-:W-:Y:S01]  /*1a40*/  @!P2 DFMA R14, R18, R12, -R14 ;  /* 0x0000000c120ea22b */ /* 0x000fe2000000080e */
[----:B------:R-:W0:Y:S06]  /*1a50*/  @!P3 LDS.64 R18, [R20+0x80] ;  /* 0x000080001412b984 */ /* 0x000e2c0000000a00 */
[----:B------:R-:W-:Y:S01]  /*1a60*/  @!P2 STS.64 [R20], R14 ;  /* 0x0000000e1400a388 */ /* 0x000fe20000000a00 */
[----:B------:R-:W-:-:S03]  /*1a70*/  ISETP.GE.AND P2, PT, R4, UR11, PT ;  /* 0x0000000b04007c0c */ /* 0x000fc6000bf46270 */
[----:B------:R-:W1:Y:S01]  /*1a80*/  @!P3 LDS.64 R14, [R21+0x80] ;  /* 0x00008000150eb984 */ /* 0x000e620000000a00 */
[----:B0-----:R-:W-:-:S08]  /*1a90*/  @!P3 DMUL R16, R36, R18 ;  /* 0x000000122410b228 */ /* 0x001fd00000000000 */
[----:B-1----:R-:W-:Y:S02]  /*1aa0*/  @!P3 DFMA R16, R14, R12, R16 ;  /* 0x0000000c0e10b22b */ /* 0x002fe40000000010 */
[----:B------:R-:W-:-:S05]  /*1ab0*/  @!P3 DMUL R14, R36, R14 ;  /* 0x0000000e240eb228 */ /* 0x000fca0000000000 */
[----:B------:R-:W-:Y:S03]  /*1ac0*/  @!P3 STS.64 [R21+0x80], R16 ;  /* 0x000080101500b388 */ /* 0x000fe60000000a00 */
[----:B------:R-:W-:Y:S01]  /*1ad0*/  @!P3 DFMA R14, R18, R12, -R14 ;  /* 0x0000000c120eb22b */ /* 0x000fe2000000080e */
[----:B------:R-:W0:Y:S06]  /*1ae0*/  @!P2 LDS.64 R16, [R20+0x100] ;  /* 0x000100001410a984 */ /* 0x000e2c0000000a00 */
[----:B------:R0:W-:Y:S04]  /*1af0*/  @!P3 STS.64 [R20+0x80], R14 ;  /* 0x0000800e1400b388 */ /* 0x0001e80000000a00 */
[----:B------:R-:W1:Y:S01]  /*1b00*/  @!P2 LDS.64 R18, [R21+0x100] ;  /* 0x000100001512a984 */ /* 0x000e620000000a00 */
[----:B0-----:R-:W-:-:S02]  /*1b10*/  @!P2 DMUL R14, R36, R16 ;  /* 0x00000010240ea228 */ /* 0x001fc40000000000 */
[----:B-1----:R-:W-:-:S06]  /*1b20*/  @!P2 DMUL R36, R36, R18 ;  /* 0x000000122424a228 */ /* 0x002fcc0000000000 */
[-C--:B------:R-:W-:Y:S02]  /*1b30*/  @!P2 DFMA R14, R18, R12.reuse, R14 ;  /* 0x0000000c120ea22b */ /* 0x080fe4000000000e */
[----:B------:R-:W-:-:S05]  /*1b40*/  @!P2 DFMA R36, R16, R12, -R36 ;  /* 0x0000000c1024a22b */ /* 0x000fca0000000824 */
[----:B------:R0:W-:Y:S04]  /*1b50*/  @!P2 STS.64 [R21+0x100], R14 ;  /* 0x0001000e1500a388 */ /* 0x0001e80000000a00 */
[----:B------:R0:W-:Y:S02]  /*1b60*/  @!P2 STS.64 [R20+0x100], R36 ;  /* 0x000100241400a388 */ /* 0x0001e40000000a00 */
.L_x_137:
[----:B------:R-:W-:Y:S05]  /*1b70*/  WARPSYNC.ALL ;  /* 0x0000000000007948 */ /* 0x000fea0003800000 */
[----:B------:R-:W-:Y:S01]  /*1b80*/  BAR.SYNC.DEFER_BLOCKING 0x0 ;  /* 0x0000000000007b1d */ /* 0x000fe20000010000 */
[----:B------:R-:W-:-:S05]  /*1b90*/  IMAD.IADD R23, R6, 0x1, R23 ;  /* 0x0000000106177824 */ /* 0x000fca00078e0217 */
[----:B------:R-:W-:Y:S05]  /*1ba0*/  BRA.U UP0, `(.L_x_148) ;  /* 0xffffffed007c7547 */ /* 0x000fea000b83ffff */
.L_x_131:
[----:B------:R-:W-:Y:S04]  /*1bb0*/  BSSY.RECONVERGENT B1, `(.L_x_149) ;  /* 0x000000e000017945 */ /* 0x000fe80003800200 */
[----:B------:R-:W-:Y:S05]  /*1bc0*/  @!P1 BRA `(.L_x_150) ;  /* 0x0000000000309947 */ /* 0x000fea0003800000 */
[----:B------:R-:W2:Y:S01]  /*1bd0*/  S2UR UR5, SR_CgaCtaId ;  /* 0x00000000000579c3 */ /* 0x000ea20000008800 */
[----:B------:R-:W-:Y:S01]  /*1be0*/  UMOV UR10, 0xd9d7bdbb ;  /* 0xd9d7bdbb000a7882 */ /* 0x000fe20000000000 */
[----:B------:R-:W-:Y:S01]  /*1bf0*/  UMOV UR11, 0x3ddb7cdf ;  /* 0x3ddb7cdf000b7882 */ /* 0x000fe20000000000 */
[----:B------:R-:W-:Y:S01]  /*1c00*/  UMOV UR4, 0x400 ;  /* 0x0000040000047882 */ /* 0x000fe20000000000 */
[----:B------:R-:W-:Y:S01]  /*1c10*/  DMUL R12, |R24|, UR10 ;  /* 0x0000000a180c7c28 */ /* 0x000fe20008000200 */
[----:B------:R-:W-:-:S07]  /*1c20*/  UIADD3 UR4, UPT, UPT, UR4, 0xb340, URZ ;  /* 0x0000b34004047890 */ /* 0x000fce000fffe0ff */
[----:B------:R-:W-:Y:S01]  /*1c30*/  DSETP.GTU.AND P2, PT, |R50|, R12, PT ;  /* 0x0000000c3200722a */ /* 0x000fe20003f4c200 */
[----:B--2---:R-:W-:-:S13]  /*1c40*/  ULEA UR4, UR5, UR4, 0x18 ;  /* 0x0000000405047291 */ /* 0x004fda000f8ec0ff */
[----:B------:R-:W-:Y:S01]  /*1c50*/  @P2 IMAD.MOV.U32 R13, RZ, RZ, 0x1 ;  /* 0x00000001ff0d2424 */ /* 0x000fe200078e00ff */
[----:B------:R-:W-:-:S05]  /*1c60*/  LEA R12, R8, UR4, 0x2 ;  /* 0x00000004080c7c11 */ /* 0x000fca000f8e10ff */
[----:B------:R2:W-:Y:S04]  /*1c70*/  @!P2 STS [R12], RZ ;  /* 0x000000ff0c00a388 */ /* 0x0005e80000000800 */
[----:B------:R2:W-:Y:S02]  /*1c80*/  @P2 STS [R12], R13 ;  /* 0x0000000d0c002388 */ /* 0x0005e40000000800 */
.L_x_150:
[----:B------:R-:W-:Y:S05]  /*1c90*/  BSYNC.RECONVERGENT B1 ;  /* 0x0000000000017941 */ /* 0x000fea0003800200 */
.L_x_149:
[----:B------:R-:W-:Y:S06]  /*1ca0*/  BAR.SYNC.DEFER_BLOCKING 0x0 ;  /* 0x0000000000007b1d */ /* 0x000fec0000010000 */
[----:B------:R-:W-:Y:S04]  /*1cb0*/  BSSY.RECONVERGENT B1, `(.L_x_151) ;  /* 0x0000051000017945 */ /* 0x000fe80003800200 */
[----:B------:R-:W-:Y:S05]  /*1cc0*/  @!P0 BRA `(.L_x_152) ;  /* 0x00000004003c8947 */ /* 0x000fea0003800000 */
[----:B0-----:R-:W0:Y:S01]  /*1cd0*/  S2R R36, SR_CgaCtaId ;  /* 0x0000000000247919 */ /* 0x001e220000008800 */
[----:B------:R-:W-:Y:S01]  /*1ce0*/  MOV R37, 0x400 ;  /* 0x0000040000257802 */ /* 0x000fe20000000f00 */
[----:B------:R-:W3:Y:S02]  /*1cf0*/  LDCU UR4, c[0x0][0x388] ;  /* 0x00007100ff0477ac */ /* 0x000ee40008000800 */
[----:B---3--:R-:W-:Y:S01]  /*1d00*/  UISETP.GE.AND UP0, UPT, UR4, 0x2, UPT ;  /* 0x000000020400788c */ /* 0x008fe2000bf06270 */
[----:B0-----:R-:W-:-:S05]  /*1d10*/  LEA R33, R36, R37, 0x18 ;  /* 0x0000002524217211 */ /* 0x001fca00078ec0ff */
[----:B------:R3:W-:Y:S03]  /*1d20*/  STS [R33+0xb3a0], RZ ;  /* 0x00b3a0ff21007388 */ /* 0x0007e60000000800 */
[----:B------:R-:W-:Y:S05]  /*1d30*/  BRA.U !UP0, `(.L_x_152) ;  /* 0x0000000508207547 */ /* 0x000fea000b800000 */
[----:B------:R-:W-:Y:S01]  /*1d40*/  ISETP.GE.U32.AND P2, PT, R11, 0xf, PT ;  /* 0x0000000f0b00780c */ /* 0x000fe20003f46070 */
[----:B------:R-:W-:Y:S01]  /*1d50*/  BSSY.RECONVERGENT B2, `(.L_x_153) ;  /* 0x000001b000027945 */ /* 0x000fe20003800200 */
[----:B------:R-:W-:Y:S01]  /*1d60*/  IMAD.MOV.U32 R22, RZ, RZ, RZ ;  /* 0x000000ffff167224 */ /* 0x000fe200078e00ff */
[----:B------:R-:W-:-:S10]  /*1d70*/  MOV R20, RZ ;  /* 0x000000ff00147202 */ /* 0x000fd40000000f00 */
[----:B------:R-:W-:Y:S05]  /*1d80*/  @!P2 BRA `(.L_x_154) ;  /* 0x00000000005ca947 */ /* 0x000fea0003800000 */
[----:B------:R-:W-:Y:S01]  /*1d90*/  VIADD R47, R37, 0xb340 ;  /* 0x0000b340252f7836 */ /* 0x000fe20000000000 */
[----:B------:R-:W-:Y:S01]  /*1da0*/  BSSY.RECONVERGENT B3, `(.L_x_155) ;  /* 0x0000014000037945 */ /* 0x000fe20003800200 */
[----:B------:R-:W-:Y:S02]  /*1db0*/  IMAD.MOV.U32 R22, RZ, RZ, RZ ;  /* 0x000000ffff167224 */ /* 0x000fe400078e00ff */
[----:B------:R-:W-:Y:S01]  /*1dc0*/  IMAD.MOV.U32 R46, RZ, RZ, RZ ;  /* 0x000000ffff2e7224 */ /* 0x000fe200078e00ff */
[----:B------:R-:W-:-:S07]  /*1dd0*/  LEA R47, R36, R47, 0x18 ;  /* 0x0000002f242f7211 */ /* 0x000fce00078ec0ff */
.L_x_156:
[C---:B------:R-:W-:Y:S01]  /*1de0*/  IMAD R52, R46.reuse, 0x4, R47 ;  /* 0x000000042e347824 */ /* 0x040fe200078e022f */
[----:B------:R-:W-:-:S04]  /*1df0*/  IADD3 R46, PT, PT, R46, 0x10, RZ ;  /* 0x000000102e2e7810 */ /* 0x000fc80007ffe0ff */
[----:B-1----:R-:W0:Y:S01]  /*1e00*/  LDS.128 R16, [R52] ;  /* 0x0000000034107984 */ /* 0x002e220000000c00 */
[----:B------:R-:W-:-:S03]  /*1e10*/  ISETP.NE.AND P2, PT, R46, R28, PT ;  /* 0x0000001c2e00720c */ /* 0x000fc60003f45270 */
[----:B--2---:R-:W1:Y:S01]  /*1e20*/  LDS.128 R12, [R52+0x10] ;  /* 0x00001000340c7984 */ /* 0x004e620000000c00 */
[----:B0-----:R-:W-:-:S04]  /*1e30*/  IADD3 R16, PT, PT, R17, R22, R16 ;  /* 0x0000001611107210 */ /* 0x001fc80007ffe010 */
[----:B------:R-:W-:Y:S02]  /*1e40*/  IADD3 R20, PT, PT, R19, R16, R18 ;  /* 0x0000001013147210 */ /* 0x000fe40007ffe012 */
[----:B------:R-:W0:Y:S02]  /*1e50*/  LDS.128 R16, [R52+0x20] ;  /* 0x0000200034107984 */ /* 0x000e240000000c00 */
[----:B-1----:R-:W-:Y:S02]  /*1e60*/  IADD3 R12, PT, PT, R13, R20, R12 ;  /* 0x000000140d0c7210 */ /* 0x002fe40007ffe00c */
[----:B------:R-:W1:Y:S02]  /*1e70*/  LDS.128 R20, [R52+0x30] ;  /* 0x0000300034147984 */ /* 0x000e640000000c00 */
[----:B------:R-:W-:-:S04]  /*1e80*/  IADD3 R12, PT, PT, R15, R12, R14 ;  /* 0x0000000c0f0c7210 */ /* 0x000fc80007ffe00e */
[----:B0-----:R-:W-:-:S04]  /*1e90*/  IADD3 R12, PT, PT, R17, R12, R16 ;  /* 0x0000000c110c7210 */ /* 0x001fc80007ffe010 */
[----:B------:R-:W-:-:S04]  /*1ea0*/  IADD3 R12, PT, PT, R19, R12, R18 ;  /* 0x0000000c130c7210 */ /* 0x000fc80007ffe012 */
[----:B-1----:R-:W-:-:S04]  /*1eb0*/  IADD3 R12, PT, PT, R21, R12, R20 ;  /* 0x0000000c150c7210 */ /* 0x002fc80007ffe014 */
[----:B------:R-:W-:Y:S01]  /*1ec0*/  IADD3 R22, PT, PT, R23, R12, R22 ;  /* 0x0000000c17167210 */ /* 0x000fe20007ffe016 */
[----:B------:R-:W-:Y:S06]  /*1ed0*/  @P2 BRA `(.L_x_156) ;  /* 0xfffffffc00c02947 */ /* 0x000fec000383ffff */
[----:B------:R-:W-:Y:S05]  /*1ee0*/  BSYNC.RECONVERGENT B3 ;  /* 0x0000000000037941 */ /* 0x000fea0003800200 */
.L_x_155:
[----:B------:R-:W-:-:S07]  /*1ef0*/  IMAD.MOV.U32 R20, RZ, RZ, R28 ;  /* 0x000000ffff147224 */ /* 0x000fce00078e001c */
.L_x_154:
[----:B------:R-:W-:Y:S05]  /*1f00*/  BSYNC.RECONVERGENT B2 ;  /* 0x0000000000027941 */ /* 0x000fea0003800200 */
.L_x_153:
[----:B------:R-:W-:Y:S01]  /*1f10*/  ISETP.NE.AND P2, PT, R26, RZ, PT ;  /* 0x000000ff1a00720c */ /* 0x000fe20003f45270 */
[----:B------:R-:W-:-:S12]  /*1f20*/  BSSY.RECONVERGENT B2, `(.L_x_157) ;  /* 0x0000028000027945 */ /* 0x000fd80003800200 */
[----:B------:R-:W-:Y:S05]  /*1f30*/  @!P2 BRA `(.L_x_158) ;  /* 0x000000000098a947 */ /* 0x000fea0003800000 */
[----:B--2---:R-:W-:Y:S01]  /*1f40*/  VIADD R12, R26, 0xffffffff ;  /* 0xffffffff1a0c7836 */ /* 0x004fe20000000000 */
[----:B------:R-:W-:Y:S01]  /*1f50*/  BSSY.RECONVERGENT B3, `(.L_x_159) ;  /* 0x000000e000037945 */ /* 0x000fe20003800200 */
[----:B------:R-:W-:-:S03]  /*1f60*/  ISETP.NE.AND P3, PT, R27, RZ, PT ;  /* 0x000000ff1b00720c */ /* 0x000fc60003f65270 */
[----:B------:R-:W-:-:S13]  /*1f70*/  ISETP.GE.U32.AND P2, PT, R12, 0x7, PT ;  /* 0x000000070c00780c */ /* 0x000fda0003f46070 */
[----:B------:R-:W-:Y:S05]  /*1f80*/  @!P2 BRA `(.L_x_160) ;  /* 0x000000000028a947 */ /* 0x000fea0003800000 */
[----:B------:R-:W-:-:S05]  /*1f90*/  VIADD R13, R37, 0xb340 ;  /* 0x0000b340250d7836 */ /* 0x000fca0000000000 */
[----:B------:R-:W-:-:S05]  /*1fa0*/  LEA R13, R36, R13, 0x18 ;  /* 0x0000000d240d7211 */ /* 0x000fca00078ec0ff */
[C---:B-1----:R-:W-:Y:S01]  /*1fb0*/  IMAD R21, R20.reuse, 0x4, R13 ;  /* 0x0000000414157824 */ /* 0x042fe200078e020d */
[----:B------:R-:W-:-:S04]  /*1fc0*/  IADD3 R20, PT, PT, R20, 0x8, RZ ;  /* 0x0000000814147810 */ /* 0x000fc80007ffe0ff */
[----:B------:R-:W0:Y:S04]  /*1fd0*/  LDS.128 R12, [R21] ;  /* 0x00000000150c7984 */ /* 0x000e280000000c00 */
[----:B------:R-:W1:Y:S01]  /*1fe0*/  LDS.128 R16, [R21+0x10] ;  /* 0x0000100015107984 */ /* 0x000e620000000c00 */
[----:B0-----:R-:W-:-:S04]  /*1ff0*/  IADD3 R12, PT, PT, R13, R22, R12 ;  /* 0x000000160d0c7210 */ /* 0x001fc80007ffe00c */
[----:B------:R-:W-:-:S04]  /*2000*/  IADD3 R12, PT, PT, R15, R12, R14 ;  /* 0x0000000c0f0c7210 */ /* 0x000fc80007ffe00e */
[----:B-1----:R-:W-:-:S04]  /*2010*/  IADD3 R12, PT, PT, R17, R12, R16 ;  /* 0x0000000c110c7210 */ /* 0x002fc80007ffe010 */
[----:B------:R-:W-:-:S07]  /*2020*/  IADD3 R22, PT, PT, R19, R12, R18 ;  /* 0x0000000c13167210 */ /* 0x000fce0007ffe012 */
.L_x_160:
[----:B------:R-:W-:Y:S05]  /*2030*/  BSYNC.RECONVERGENT B3 ;  /* 0x0000000000037941 */ /* 0x000fea0003800200 */
.L_x_159:
[----:B------:R-:W-:Y:S05]  /*2040*/  @!P3 BRA `(.L_x_158) ;  /* 0x000000000054b947 */ /* 0x000fea0003800000 */
[----:B------:R-:W-:Y:S01]  /*2050*/  VIADD R12, R27, 0xffffffff ;  /* 0xffffffff1b0c7836 */ /* 0x000fe20000000000 */
[----:B------:R-:W-:-:S04]  /*2060*/  ISETP.NE.AND P3, PT, R29, RZ, PT ;  /* 0x000000ff1d00720c */ /* 0x000fc80003f65270 */
[----:B------:R-:W-:-:S13]  /*2070*/  ISETP.GE.U32.AND P2, PT, R12, 0x3, PT ;  /* 0x000000030c00780c */ /* 0x000fda0003f46070 */
[----:B------:R-:W-:-:S05]  /*2080*/  @P2 VIADD R13, R37, 0xb340 ;  /* 0x0000b340250d2836 */ /* 0x000fca0000000000 */
[----:B------:R-:W-:-:S05]  /*2090*/  @P2 LEA R13, R36, R13, 0x18 ;  /* 0x0000000d240d2211 */ /* 0x000fca00078ec0ff */
[C---:B------:R-:W-:Y:S02]  /*20a0*/  @P2 IMAD R13, R20.reuse, 0x4, R13 ;  /* 0x00000004140d2824 */ /* 0x040fe400078e020d */
[----:B------:R-:W-:-:S04]  /*20b0*/  @P2 VIADD R20, R20, 0x4 ;  /* 0x0000000414142836 */ /* 0x000fc80000000000 */
[----:B------:R-:W0:Y:S02]  /*20c0*/  @P2 LDS.128 R12, [R13] ;  /* 0x000000000d0c2984 */ /* 0x000e240000000c00 */
[----:B0-----:R-:W-:-:S04]  /*20d0*/  @P2 IADD3 R12, PT, PT, R13, R22, R12 ;  /* 0x000000160d0c2210 */ /* 0x001fc80007ffe00c */
[----:B------:R-:W-:Y:S01]  /*20e0*/  @P2 IADD3 R22, PT, PT, R15, R12, R14 ;  /* 0x0000000c0f162210 */ /* 0x000fe20007ffe00e */
[----:B------:R-:W-:Y:S06]  /*20f0*/  @!P3 BRA `(.L_x_158) ;  /* 0x000000000028b947 */ /* 0x000fec0003800000 */
[----:B------:R-:W-:Y:S02]  /*2100*/  IADD3 R37, PT, PT, R37, 0xb340, RZ ;  /* 0x0000b34025257810 */ /* 0x000fe40007ffe0ff */
[----:B------:R-:W-:Y:S02]  /*2110*/  ISETP.NE.AND P2, PT, R29, 0x1, PT ;  /* 0x000000011d00780c */ /* 0x000fe40003f45270 */
[----:B------:R-:W-:-:S05]  /*2120*/  LEA R37, R36, R37, 0x18 ;  /* 0x0000002524257211 */ /* 0x000fca00078ec0ff */
[----:B------:R-:W-:-:S06]  /*2130*/  IMAD R12, R20, 0x4, R37 ;  /* 0x00000004140c7824 */ /* 0x000fcc00078e0225 */
[----:B------:R-:W0:Y:S02]  /*2140*/  LDS.128 R12, [R12] ;  /* 0x000000000c0c7984 */ /* 0x000e240000000c00 */
[----:B0-----:R-:W-:Y:S01]  /*2150*/  IMAD.IADD R22, R22, 0x1, R12 ;  /* 0x0000000116167824 */ /* 0x001fe200078e020c */
[----:B------:R-:W-:Y:S06]  /*2160*/  @!P2 BRA `(.L_x_158) ;  /* 0x00000000000ca947 */ /* 0x000fec0003800000 */
[----:B------:R-:W-:Y:S01]  /*2170*/  ISETP.NE.AND P2, PT, R29, 0x2, PT ;  /* 0x000000021d00780c */ /* 0x000fe20003f45270 */
[----:B------:R-:W-:-:S12]  /*2180*/  IMAD.IADD R22, R22, 0x1, R13 ;  /* 0x0000000116167824 */ /* 0x000fd800078e020d */
[----:B------:R-:W-:-:S07]  /*2190*/  @P2 IMAD.IADD R22, R22, 0x1, R14 ;  /* 0x0000000116162824 */ /* 0x000fce00078e020e */
.L_x_158:
[----:B------:R-:W-:Y:S05]  /*21a0*/  BSYNC.RECONVERGENT B2 ;  /* 0x0000000000027941 */ /* 0x000fea0003800200 */
.L_x_157:
[----:B------:R4:W-:Y:S02]  /*21b0*/  STS [R33+0xb3a0], R22 ;  /* 0x00b3a01621007388 */ /* 0x0009e40000000800 */
.L_x_152:
[----:B------:R-:W-:Y:S05]  /*21c0*/  BSYNC.RECONVERGENT B1 ;  /* 0x0000000000017941 */ /* 0x000fea0003800200 */
.L_x_151:
[----:B--2---:R-:W2:Y:S01]  /*21d0*/  S2R R12, SR_CgaCtaId ;  /* 0x00000000000c7919 */ /* 0x004ea20000008800 */
[----:B------:R-:W-:Y:S01]  /*21e0*/  MOV R13, 0x400 ;  /* 0x00000400000d7802 */ /* 0x000fe20000000f00 */
[----:B------:R-:W-:Y:S03]  /*21f0*/  BAR.SYNC.DEFER_BLOCKING 0x0 ;  /* 0x0000000000007b1d */ /* 0x000fe60000010000 */
[----:B--2---:R-:W-:-:S05]  /*2200*/  LEA R13, R12, R13, 0x18 ;  /* 0x0000000d0c0d7211 */ /* 0x004fca00078ec0ff */
[----:B------:R-:W2:Y:S02]  /*2210*/  LDS R12, [R13+0xb3a0] ;  /* 0x00b3a0000d0c7984 */ /* 0x000ea40000000800 */
[----:B--2---:R-:W-:-:S13]  /*2220*/  ISETP.GT.AND P2, PT, R12, RZ, PT ;  /* 0x000000ff0c00720c */ /* 0x004fda0003f44270 */
[----:B------:R-:W-:Y:S05]  /*2230*/  @P2 BRA `(.L_x_161) ;  /* 0xffffffe400ac2947 */ /* 0x000fea000383ffff */
.L_x_130:
[----:B------:R-:W5:Y:S01]  /*2240*/  LDCU UR4, c[0x0][0x38c] ;  /* 0x00007180ff0477ac */ /* 0x000f620008000800 */
[C---:B------:R-:W-:Y:S01]  /*2250*/  LOP3.LUT R7, R9.reuse, 0x10, RZ, 0xfc, !PT ;  /* 0x0000001009077812 */ /* 0x040fe200078efcff */
[----:B------:R-:W-:Y:S01]  /*2260*/  IMAD R6, R8, 0x180, R13 ;  /* 0x0000018008067824 */ /* 0x000fe200078e020d */
[----:B--2---:R-:W-:Y:S02]  /*2270*/  CS2R R2, SRZ ;  /* 0x0000000000027805 */ /* 0x004fe4000001ff00 */
[C---:B------:R-:W-:Y:S02]  /*2280*/  LOP3.LUT R0, R9.reuse, 0x20, RZ, 0xfc, !PT ;  /* 0x0000002009007812 */ /* 0x040fe400078efcff */
[----:B------:R-:W-:Y:S02]  /*2290*/  CS2R R24, SRZ ;  /* 0x0000000000187805 */ /* 0x000fe4000001ff00 */
[----:B0-----:R-:W-:Y:S02]  /*22a0*/  CS2R R4, SRZ ;  /* 0x0000000000047805 */ /* 0x001fe4000001ff00 */
[----:B-1----:R-:W-:Y:S01]  /*22b0*/  LEA R18, R9, R6, 0x3 ;  /* 0x0000000609127211 */ /* 0x002fe200078e18ff */
[----:B------:R-:W-:Y:S01]  /*22c0*/  BSSY.RECONVERGENT B1, `(.L_x_162) ;  /* 0x0000034000017945 */ /* 0x000fe20003800200 */
[----:B------:R-:W-:Y:S01]  /*22d0*/  BAR.SYNC.DEFER_BLOCKING 0x0 ;  /* 0x0000000000007b1d */ /* 0x000fe20000010000 */
[----:B-----5:R-:W-:-:S02]  /*22e0*/  ISETP.GE.AND P1, PT, R7, UR4, PT ;  /* 0x0000000407007c0c */ /* 0x020fc4000bf26270 */
[----:B------:R-:W-:-:S11]  /*22f0*/  ISETP.GE.AND P0, PT, R9, UR4, PT ;  /* 0x0000000409007c0c */ /* 0x000fd6000bf06270 */
[----:B------:R-:W0:Y:S01]  /*2300*/  @!P1 LDS.64 R2, [R18+0x80] ;  /* 0x0000800012029984 */ /* 0x000e220000000a00 */
[----:B------:R-:W-:-:S03]  /*2310*/  ISETP.GE.AND P1, PT, R0, UR4, PT ;  /* 0x0000000400007c0c */ /* 0x000fc6000bf26270 */
[----:B------:R-:W1:Y:S10]  /*2320*/  @!P0 LDS.64 R24, [R18] ;  /* 0x0000000012188984 */ /* 0x000e740000000a00 */
[----:B------:R-:W2:Y:S01]  /*2330*/  @!P1 LDS.64 R4, [R18+0x100] ;  /* 0x0001000012049984 */ /* 0x000ea20000000a00 */
[----:B0-----:R-:W-:-:S08]  /*2340*/  DMUL R10, R2, R2 ;  /* 0x00000002020a7228 */ /* 0x001fd00000000000 */
[----:B-1----:R-:W-:-:S08]  /*2350*/  DFMA R10, R24, R24, R10 ;  /* 0x00000018180a722b */ /* 0x002fd0000000000a */
[----:B--2---:R-:W-:-:S07]  /*2360*/  DFMA R10, R4, R4, R10 ;  /* 0x00000004040a722b */ /* 0x004fce000000000a */
[----:B------:R-:W-:Y:S04]  /*2370*/  SHFL.BFLY PT, R13, R11, 0x8, 0x1f ;  /* 0x0d001f000b0d7f89 */ /* 0x000fe800000e0000 */
[----:B------:R-:W0:Y:S02]  /*2380*/  SHFL.BFLY PT, R12, R10, 0x8, 0x1f ;  /* 0x0d001f000a0c7f89 */ /* 0x000e2400000e0000 */
[----:B0-----:R-:W-:-:S07]  /*2390*/  DADD R12, R10, R12 ;  /* 0x000000000a0c7229 */ /* 0x001fce000000000c */
[----:B------:R-:W-:Y:S04]  /*23a0*/  SHFL.BFLY PT, R15, R13, 0x4, 0x1f ;  /* 0x0c801f000d0f7f89 */ /* 0x000fe800000e0000 */
[----:B------:R-:W0:Y:S02]  /*23b0*/  SHFL.BFLY PT, R14, R12, 0x4, 0x1f ;  /* 0x0c801f000c0e7f89 */ /* 0x000e2400000e0000 */
[----:B0-----:R-:W-:Y:S01]  /*23c0*/  DADD R14, R12, R14 ;  /* 0x000000000c0e7229 */ /* 0x001fe2000000000e */
[----:B------:R-:W-:Y:S02]  /*23d0*/  IMAD.MOV.U32 R12, RZ, RZ, 0x0 ;  /* 0x00000000ff0c7424 */ /* 0x000fe400078e00ff */
[----:B------:R-:W-:-:S04]  /*23e0*/  IMAD.MOV.U32 R13, RZ, RZ, 0x3fd80000 ;  /* 0x3fd80000ff0d7424 */ /* 0x000fc800078e00ff */
[----:B------:R-:W-:Y:S04]  /*23f0*/  SHFL.BFLY PT, R17, R15, 0x2, 0x1f ;  /* 0x0c401f000f117f89 */ /* 0x000fe800000e0000 */
[----:B------:R-:W0:Y:S02]  /*2400*/  SHFL.BFLY PT, R16, R14, 0x2, 0x1f ;  /* 0x0c401f000e107f89 */ /* 0x000e2400000e0000 */
[----:B0-----:R-:W-:-:S07]  /*2410*/  DADD R16, R14, R16 ;  /* 0x000000000e107229 */ /* 0x001fce0000000010 */
[----:B------:R-:W-:Y:S04]  /*2420*/  SHFL.BFLY PT, R19, R17, 0x1, 0x1f ;  /* 0x0c201f0011137f89 */ /* 0x000fe800000e0000 */
[----:B------:R-:W4:Y:S02]  /*2430*/  SHFL.BFLY PT, R18, R16, 0x1, 0x1f ;  /* 0x0c201f0010127f89 */ /* 0x000f2400000e0000 */
[----:B----4-:R-:W-:-:S06]  /*2440*/  DADD R22, R16, R18 ;  /* 0x0000000010167229 */ /* 0x010fcc0000000012 */
        /* <DEDUP_REMOVED lines=15> */
[----:B------:R-:W-:Y:S01]  /*2540*/  MOV R16, R15 ;  /* 0x0000000f00107202 */ /* 0x000fe20000000f00 */
[----:B------:R-:W-:Y:S02]  /*2550*/  IMAD.MOV.U32 R17, RZ, RZ, R14 ;  /* 0x000000ffff117224 */ /* 0x000fe400078e000e */
[----:B------:R-:W-:Y:S01]  /*2560*/  IMAD.MOV.U32 R12, RZ, RZ, R21 ;  /* 0x000000ffff0c7224 */ /* 0x000fe200078e0015 */
[----:B------:R-:W-:Y:S01]  /*2570*/  MOV R21, 0x25e0 ;  /* 0x000025e000157802 */ /* 0x000fe20000000f00 */
[----:B------:R-:W-:Y:S02]  /*2580*/  IMAD.MOV.U32 R19, RZ, RZ, R22 ;  /* 0x000000ffff137224 */ /* 0x000fe400078e0016 */
[----:B------:R-:W-:Y:S02]  /*2590*/  IMAD.MOV.U32 R18, RZ, RZ, R23 ;  /* 0x000000ffff127224 */ /* 0x000fe400078e0017 */
[----:B------:R-:W-:-:S02]  /*25a0*/  IMAD.MOV.U32 R15, RZ, RZ, R26 ;  /* 0x000000ffff0f7224 */ /* 0x000fc400078e001a */
[----:B------:R-:W-:Y:S02]  /*25b0*/  IMAD.MOV.U32 R14, RZ, RZ, R27 ;  /* 0x000000ffff0e7224 */ /* 0x000fe400078e001b */
[----:B------:R-:W-:-:S07]  /*25c0*/  IMAD.MOV.U32 R13, RZ, RZ, R10 ;  /* 0x000000ffff0d7224 */ /* 0x000fce00078e000a */
[----:B---3--:R-:W-:Y:S05]  /*25d0*/  CALL.REL.NOINC `($__internal_5_$__cuda_sm20_dsqrt_rn_f64_mediumpath_v1) ;  /* 0x0000002800847944 */ /* 0x008fea0003c00000 */
[----:B------:R-:W-:Y:S01]  /*25e0*/  MOV R28, R12 ;  /* 0x0000000c001c7202 */ /* 0x000fe20000000f00 */
[----:B------:R-:W-:-:S07]  /*25f0*/  IMAD.MOV.U32 R29, RZ, RZ, R13 ;  /* 0x000000ffff1d7224 */ /* 0x000fce00078e000d */
.L_x_163:
[----:B------:R-:W-:Y:S05]  /*2600*/  BSYNC.RECONVERGENT B1 ;  /* 0x0000000000017941 */ /* 0x000fea0003800200 */
.L_x_162:
[----:B------:R-:W-:Y:S04]  /*2610*/  BSSY.RECONVERGENT B2, `(.L_x_164) ;  /* 0x000001e000027945 */ /* 0x000fe80003800200 */
[----:B------:R-:W-:Y:S05]  /*2620*/  @P0 BRA `(.L_x_165) ;  /* 0x0000000000700947 */ /* 0x000fea0003800000 */
[----:B------:R-:W0:Y:S01]  /*2630*/  MUFU.RCP64H R11, R29 ;  /* 0x0000001d000b7308 */ /* 0x000e220000001800 */
[----:B------:R-:W-:Y:S01]  /*2640*/  IMAD.MOV.U32 R10, RZ, RZ, 0x1 ;  /* 0x00000001ff0a7424 */ /* 0x000fe200078e00ff */
[----:B------:R-:W-:Y:S01]  /*2650*/  FSETP.GEU.AND P1, PT, |R25|, 6.5827683646048100446e-37, PT ;  /* 0x036000001900780b */ /* 0x000fe20003f2e200 */
[----:B------:R-:W-:Y:S04]  /*2660*/  BSSY.RECONVERGENT B3, `(.L_x_166) ;  /* 0x0000012000037945 */ /* 0x000fe80003800200 */
[----:B0-----:R-:W-:-:S08]  /*2670*/  DFMA R12, R10, -R28, 1 ;  /* 0x3ff000000a0c742b */ /* 0x001fd0000000081c */
        /* <DEDUP_REMOVED lines=15> */
[----:B---3--:R-:W-:Y:S05]  /*2770*/  CALL.REL.NOINC `($__internal_4_$__cuda_sm20_div_rn_f64_full) ;  /* 0x0000002000907944 */ /* 0x008fea0003c00000 */
.L_x_167:
[----:B------:R-:W-:Y:S05]  /*2780*/  BSYNC.RECONVERGENT B3 ;  /* 0x0000000000037941 */ /* 0x000fea0003800200 */
.L_x_166:
[----:B------:R-:W0:Y:S08]  /*2790*/  LDC R15, c[0x0][0x38c] ;  /* 0x0000e300ff0f7b82 */ /* 0x000e300000000800 */
[----:B------:R-:W1:Y:S01]  /*27a0*/  LDC.64 R10, c[0x0][0x398] ;  /* 0x0000e600ff0a7b82 */ /* 0x000e620000000a00 */
[----:B0-----:R-:W-:-:S04]  /*27b0*/  IMAD R14, R15, UR7, R8 ;  /* 0x000000070f0e7c24 */ /* 0x001fc8000f8e0208 */
[----:B------:R-:W-:-:S04]  /*27c0*/  IMAD R15, R14, R15, R9 ;  /* 0x0000000f0e0f7224 */ /* 0x000fc800078e0209 */
[----:B-1----:R-:W-:-:S05]  /*27d0*/  IMAD.WIDE.U32 R10, R15, 0x8, R10 ;  /* 0x000000080f0a7825 */ /* 0x002fca00078e000a */
[----:B------:R0:W-:Y:S02]  /*27e0*/  STG.E.64 desc[UR8][R10.64], R12 ;  /* 0x0000000c0a007986 */ /* 0x0001e4000c101b08 */
.L_x_165:
[----:B------:R-:W-:Y:S05]  /*27f0*/  BSYNC.RECONVERGENT B2 ;  /* 0x0000000000027941 */ /* 0x000fea0003800200 */
.L_x_164:
[----:B0-----:R-:W0:Y:S01]  /*2800*/  LDC R13, c[0x0][0x38c] ;  /* 0x0000e300ff0d7b82 */ /* 0x001e220000000800 */
[----:B------:R-:W1:Y:S01]  /*2810*/  LDCU.64 UR4, c[0x0][0x398] ;  /* 0x00007300ff0477ac */ /* 0x000e620008000a00 */
[----:B------:R-:W-:Y:S01]  /*2820*/  BSSY.RECONVERGENT B2, `(.L_x_168) ;  /* 0x0000020000027945 */ /* 0x000fe20003800200 */
[----:B0-----:R-:W-:Y:S01]  /*2830*/  IMAD R10, R13, UR7, R8 ;  /* 0x000000070d0a7c24 */ /* 0x001fe2000f8e0208 */
[----:B------:R-:W-:-:S03]  /*2840*/  ISETP.GE.AND P1, PT, R7, R13, PT ;  /* 0x0000000d0700720c */ /* 0x000fc60003f26270 */
[----:B------:R-:W-:-:S05]  /*2850*/  IMAD R12, R10, R13, RZ ;  /* 0x0000000d0a0c7224 */ /* 0x000fca00078e02ff */
[----:B------:R-:W-:-:S05]  /*2860*/  IADD3 R11, P0, PT, R12, R9, RZ ;  /* 0x000000090c0b7210 */ /* 0x000fca0007f1e0ff */
[----:B------:R-:W-:Y:S01]  /*2870*/  IMAD.X R12, RZ, RZ, RZ, P0 ;  /* 0x000000ffff0c7224 */ /* 0x000fe200000e06ff */
[----:B-1----:R-:W-:-:S04]  /*2880*/  LEA R26, P0, R11, UR4, 0x3 ;  /* 0x000000040b1a7c11 */ /* 0x002fc8000f8018ff */
[----:B------:R-:W-:Y:S01]  /*2890*/  LEA.HI.X R27, R11, UR5, R12, 0x3, P0 ;  /* 0x000000050b1b7c11 */ /* 0x000fe200080f1c0c */
[----:B------:R-:W-:Y:S08]  /*28a0*/  @P1 BRA `(.L_x_169) ;  /* 0x00000000005c1947 */ /* 0x000ff00003800000 */
        /* <DEDUP_REMOVED lines=21> */
.L_x_171:
[----:B------:R-:W-:Y:S05]  /*2a00*/  BSYNC.RECONVERGENT B3 ;  /* 0x0000000000037941 */ /* 0x000fea0003800200 */
.L_x_170:
[----:B------:R0:W-:Y:S02]  /*2a10*/  STG.E.64 desc[UR8][R26.64+0x80], R12 ;  /* 0x0000800c1a007986 */ /* 0x0001e4000c101b08 */
.L_x_169:
[----:B------:R-:W-:Y:S05]  /*2a20*/  BSYNC.RECONVERGENT B2 ;  /* 0x0000000000027941 */ /* 0x000fea0003800200 */
.L_x_168:
[----:B------:R-:W1:Y:S01]  /*2a30*/  LDCU UR4, c[0x0][0x38c] ;  /* 0x00007180ff0477ac */ /* 0x000e620008000800 */
[----:B------:R-:W-:Y:S01]  /*2a40*/  BSSY.RECONVERGENT B2, `(.L_x_172) ;  /* 0x000001a000027945 */ /* 0x000fe20003800200 */
[----:B-1----:R-:W-:-:S13]  /*2a50*/  ISETP.GE.AND P0, PT, R0, UR4, PT ;  /* 0x0000000400007c0c */ /* 0x002fda000bf06270 */
[----:B------:R-:W-:Y:S05]  /*2a60*/  @P0 BRA `(.L_x_173) ;  /* 0x00000000005c0947 */ /* 0x000fea0003800000 */
[----:B0-----:R-:W0:Y:S01]  /*2a70*/  MUFU.RCP64H R13, R29 ;  /* 0x0000001d000d7308 */ /* 0x001e220000001800 */
        /* <DEDUP_REMOVED lines=20> */
.L_x_175:
[----:B------:R-:W-:Y:S05]  /*2bc0*/  BSYNC.RECONVERGENT B3 ;  /* 0x0000000000037941 */ /* 0x000fea0003800200 */
.L_x_174:
[----:B------:R1:W-:Y:S02]  /*2bd0*/  STG.E.64 desc[UR8][R26.64+0x100], R12 ;  /* 0x0001000c1a007986 */ /* 0x0003e4000c101b08 */
.L_x_173:
[----:B------:R-:W-:Y:S05]  /*2be0*/  BSYNC.RECONVERGENT B2 ;  /* 0x0000000000027941 */ /* 0x000fea0003800200 */
.L_x_172:
[----:B------:R-:W-:Y:S01]  /*2bf0*/  ISETP.NE.AND P0, PT, R9, RZ, PT ;  /* 0x000000ff0900720c */ /* 0x000fe20003f05270 */
[----:B------:R-:W2:-:S12]  /*2c00*/  LDC R23, c[0x0][0x388] ;  /* 0x0000e200ff177b82 */ /* 0x000e980000000800 */
[----:B01----:R-:W0:Y:S01]  /*2c10*/  @!P0 LDC.64 R12, c[0x0][0x3a0] ;  /* 0x0000e800ff0c8b82 */ /* 0x003e220000000a00 */
[----:B--2---:R-:W-:-:S04]  /*2c20*/  @!P0 IMAD R11, R23, UR7, R8 ;  /* 0x00000007170b8c24 */ /* 0x004fc8000f8e0208 */
[----:B0-----:R-:W-:-:S04]  /*2c30*/  @!P0 IMAD.WIDE R12, R11, 0x8, R12 ;  /* 0x000000080b0c8825 */ /* 0x001fc800078e020c */
[C---:B------:R-:W-:Y:S01]  /*2c40*/  VIADD R11, R23.reuse, 0xffffffff ;  /* 0xffffffff170b7836 */ /* 0x040fe20000000000 */
[----:B------:R0:W-:Y:S01]  /*2c50*/  @!P0 STG.E.64 desc[UR8][R12.64], R28 ;  /* 0x0000001c0c008986 */ /* 0x0001e2000c101b08 */
[----:B------:R-:W-:-:S03]  /*2c60*/  VIADD R23, R23, 0x1 ;  /* 0x0000000117177836 */ /* 0x000fc60000000000 */
[----:B------:R-:W-:-:S04]  /*2c70*/  LEA.HI R11, R11, R11, RZ, 0x1 ;  /* 0x0000000b0b0b7211 */ /* 0x000fc800078f08ff */
[----:B------:R-:W-:-:S04]  /*2c80*/  SHF.R.S32.HI R11, RZ, 0x1, R11 ;  /* 0x00000001ff0b7819 */ /* 0x000fc8000001140b */
[----:B------:R-:W-:-:S13]  /*2c90*/  ISETP.GE.AND P0, PT, R8, R11, PT ;  /* 0x0000000b0800720c */ /* 0x000fda0003f06270 */
[----:B0-----:R-:W-:Y:S05]  /*2ca0*/  @P0 BRA `(.L_x_176) ;  /* 0x0000000800e00947 */ /* 0x001fea0003800000 */
[----:B------:R-:W0:Y:S02]  /*2cb0*/  LDCU UR4, c[0x0][0x38c] ;  /* 0x00007180ff0477ac */ /* 0x000e240008000800 */
[----:B0-----:R-:W-:Y:S02]  /*2cc0*/  ISETP.GE.AND P1, PT, R7, UR4, PT ;  /* 0x0000000407007c0c */ /* 0x001fe4000bf26270 */
[----:B------:R-:W-:Y:S02]  /*2cd0*/  ISETP.GE.AND P0, PT, R9, UR4, PT ;  /* 0x0000000409007c0c */ /* 0x000fe4000bf06270 */
[----:B------:R-:W-:Y:S01]  /*2ce0*/  ISETP.GE.AND P2, PT, R0, UR4, PT ;  /* 0x0000000400007c0c */ /* 0x000fe2000bf46270 */
[----:B------:R-:W-:-:S08]  /*2cf0*/  UMOV UR4, 0xffffffff ;  /* 0xffffffff00047882 */ /* 0x000fd00000000000 */
[----:B------:R-:W-:-:S04]  /*2d00*/  @!P1 LEA.HI R12, R23, R23, RZ, 0x1 ;  /* 0x00000017170c9211 */ /* 0x000fc800078f08ff */
[----:B------:R-:W-:Y:S02]  /*2d10*/  @!P1 SHF.R.U32.HI R13, RZ, 0x1, R12 ;  /* 0x00000001ff0d9819 */ /* 0x000fe4000001160c */
[----:B------:R-:W-:-:S03]  /*2d20*/  @!P0 LEA.HI R12, R23, R23, RZ, 0x1 ;  /* 0x00000017170c8211 */ /* 0x000fc600078f08ff */
[----:B------:R-:W-:Y:S01]  /*2d30*/  @!P1 IMAD R14, R13, 0x180, R6 ;  /* 0x000001800d0e9824 */ /* 0x000fe200078e0206 */
[----:B------:R-:W-:-:S04]  /*2d40*/  @!P0 SHF.R.U32.HI R13, RZ, 0x1, R12 ;  /* 0x00000001ff0d8819 */ /* 0x000fc8000001160c */
[----:B------:R-:W-:Y:S01]  /*2d50*/  @!P1 LEA R15, R9, R14, 0x3 ;  /* 0x0000000e090f9211 */ /* 0x000fe200078e18ff */
[----:B------:R-:W-:Y:S01]  /*2d60*/  @!P0 IMAD R12, R13, 0x180, R6 ;  /* 0x000001800d0c8824 */ /* 0x000fe200078e0206 */
[----:B------:R-:W-:-:S03]  /*2d70*/  @!P2 LEA.HI R14, R23, R23, RZ, 0x1 ;  /* 0x00000017170ea211 */ /* 0x000fc600078f08ff */
[----:B------:R-:W0:Y:S01]  /*2d80*/  @!P1 LDS.64 R2, [R15+0x80] ;  /* 0x000080000f029984 */ /* 0x000e220000000a00 */
[----:B------:R-:W-:Y:S01]  /*2d90*/  @!P2 SHF.R.U32.HI R13, RZ, 0x1, R14 ;  /* 0x00000001ff0da819 */ /* 0x000fe2000001160e */
[----:B------:R-:W-:-:S04]  /*2da0*/  @!P0 IMAD R14, R9, 0x8, R12 ;  /* 0x00000008090e8824 */ /* 0x000fc800078e020c */
[----:B------:R-:W-:Y:S01]  /*2db0*/  @!P2 IMAD R6, R13, 0x180, R6 ;  /* 0x000001800d06a824 */ /* 0x000fe200078e0206 */
[----:B------:R-:W1:Y:S03]  /*2dc0*/  @!P0 LDS.64 R24, [R14] ;  /* 0x000000000e188984 */ /* 0x000e660000000a00 */
[----:B------:R-:W-:-:S05]  /*2dd0*/  @!P2 IMAD R6, R9, 0x8, R6 ;  /* 0x000000080906a824 */ /* 0x000fca00078e0206 */
[----:B------:R-:W2:Y:S01]  /*2de0*/  @!P2 LDS.64 R4, [R6+0x100] ;  /* 0x000100000604a984 */ /* 0x000ea20000000a00 */
[----:B0-----:R-:W-:-:S08]  /*2df0*/  DMUL R12, R2, R2 ;  /* 0x00000002020c7228 */ /* 0x001fd00000000000 */
[----:B-1----:R-:W-:-:S08]  /*2e00*/  DFMA R12, R24, R24, R12 ;  /* 0x00000018180c722b */ /* 0x002fd0000000000c */
[----:B--2---:R-:W-:Y:S01]  /*2e10*/  DFMA R16, R4, R4, R12 ;  /* 0x000000040410722b */ /* 0x004fe2000000000c */
[----:B------:R-:W-:Y:S10]  /*2e20*/  BRA.DIV UR4, `(.L_x_177) ;  /* 0x0000001604787947 */ /* 0x000ff4000b800000 */
[----:B------:R-:W0:Y:S04]  /*2e30*/  SHFL.BFLY PT, R21, R17, 0x8, 0x1f ;  /* 0x0d001f0011157f89 */ /* 0x000e2800000e0000 */
[----:B------:R-:W1:Y:S01]  /*2e40*/  SHFL.BFLY PT, R20, R16, 0x8, 0x1f ;  /* 0x0d001f0010147f89 */ /* 0x000e6200000e0000 */
[----:B0-----:R-:W-:Y:S02]  /*2e50*/  IMAD.MOV.U32 R13, RZ, RZ, R21 ;  /* 0x000000ffff0d7224 */ /* 0x001fe400078e0015 */
[----:B-1----:R-:W-:-:S06]  /*2e60*/  IMAD.MOV.U32 R12, RZ, RZ, R20 ;  /* 0x000000ffff0c7224 */ /* 0x002fcc00078e0014 */
[----:B------:R-:W-:-:S07]  /*2e70*/  DADD R20, R16, R12 ;  /* 0x0000000010147229 */ /* 0x000fce000000000c */
[----:B------:R-:W0:Y:S04]  /*2e80*/  SHFL.BFLY PT, R27, R21, 0x4, 0x1f ;  /* 0x0c801f00151b7f89 */ /* 0x000e2800000e0000 */
[----:B------:R-:W1:Y:S01]  /*2e90*/  SHFL.BFLY PT, R26, R20, 0x4, 0x1f ;  /* 0x0c801f00141a7f89 */ /* 0x000e6200000e0000 */
[----:B0-----:R-:W-:Y:S01]  /*2ea0*/  IMAD.MOV.U32 R13, RZ, RZ, R27 ;  /* 0x000000ffff0d7224 */ /* 0x001fe200078e001b */
[----:B-1----:R-:W-:-:S06]  /*2eb0*/  MOV R12, R26 ;  /* 0x0000001a000c7202 */ /* 0x002fcc0000000f00 */
[----:B------:R-:W-:-:S07]  /*2ec0*/  DADD R26, R20, R12 ;  /* 0x00000000141a7229 */ /* 0x000fce000000000c */
[----:B------:R-:W0:Y:S04]  /*2ed0*/  SHFL.BFLY PT, R29, R27, 0x2, 0x1f ;  /* 0x0c401f001b1d7f89 */ /* 0x000e2800000e0000 */
[----:B------:R-:W1:Y:S01]  /*2ee0*/  SHFL.BFLY PT, R28, R26, 0x2, 0x1f ;  /* 0x0c401f001a1c7f89 */ /* 0x000e6200000e0000 */
[----:B0-----:R-:W-:Y:S02]  /*2ef0*/  IMAD.MOV.U32 R13, RZ, RZ, R29 ;  /* 0x000000ffff0d7224 */ /* 0x001fe400078e001d */
[----:B-1----:R-:W-:-:S06]  /*2f00*/  IMAD.MOV.U32 R12, RZ, RZ, R28 ;  /* 0x000000ffff0c7224 */ /* 0x002fcc00078e001c */
[----:B------:R-:W-:-:S07]  /*2f10*/  DADD R28, R26, R12 ;  /* 0x000000001a1c7229 */ /* 0x000fce000000000c */
[----:B------:R0:W1:Y:S04]  /*2f20*/  SHFL.BFLY PT, R6, R29, 0x1, 0x1f ;  /* 0x0c201f001d067f89 */ /* 0x00006800000e0000 */
[----:B------:R0:W2:Y:S02]  /*2f30*/  SHFL.BFLY PT, R18, R28, 0x1, 0x1f ;  /* 0x0c201f001c127f89 */ /* 0x0000a400000e0000 */
.L_x_223:
[----:B--2---:R-:W-:Y:S01]  /*2f40*/  IMAD.MOV.U32 R12, RZ, RZ, R18 ;  /* 0x000000ffff0c7224 */ /* 0x004fe200078e0012 */
[----:B-1----:R-:W-:Y:S01]  /*2f50*/  MOV R13, R6 ;  /* 0x00000006000d7202 */ /* 0x002fe20000000f00 */
[----:B------:R-:W-:Y:S01]  /*2f60*/  IMAD.MOV.U32 R16, RZ, RZ, 0x0 ;  /* 0x00000000ff107424 */ /* 0x000fe200078e00ff */
[----:B------:R-:W-:Y:S01]  /*2f70*/  BSSY.RECONVERGENT B1, `(.L_x_178) ;  /* 0x000001e000017945 */ /* 0x000fe20003800200 */
[----:B------:R-:W-:-:S03]  /*2f80*/  IMAD.MOV.U32 R17, RZ, RZ, 0x3fd80000 ;  /* 0x3fd80000ff117424 */ /* 0x000fc600078e00ff */
[----:B0-----:R-:W-:-:S06]  /*2f90*/  DADD R28, R28, R12 ;  /* 0x000000001c1c7229 */ /* 0x001fcc000000000c */
        /* <DEDUP_REMOVED lines=11> */
[----:B---3--:R-:W-:-:S08]  /*3050*/  DFMA R32, R30, -R30, R28 ;  /* 0x8000001e1e20722b */ /* 0x008fd0000000001c */
        /* <DEDUP_REMOVED lines=12> */
[----:B------:R-:W-:Y:S05]  /*3120*/  CALL.REL.NOINC `($__internal_5_$__cuda_sm20_dsqrt_rn_f64_mediumpath_v1) ;  /* 0x0000001c00b07944 */ /* 0x000fea0003c00000 */
[----:B------:R-:W-:Y:S01]  /*3130*/  MOV R26, R12 ;  /* 0x0000000c001a7202 */ /* 0x000fe20000000f00 */
[----:B------:R-:W-:-:S07]  /*3140*/  IMAD.MOV.U32 R27, RZ, RZ, R13 ;  /* 0x000000ffff1b7224 */ /* 0x000fce00078e000d */
.L_x_179:
[----:B------:R-:W-:Y:S05]  /*3150*/  BSYNC.RECONVERGENT B1 ;  /* 0x0000000000017941 */ /* 0x000fea0003800200 */
.L_x_178:
        /* <DEDUP_REMOVED lines=23> */
.L_x_183:
[----:B------:R-:W-:Y:S05]  /*32d0*/  BSYNC.RECONVERGENT B3 ;  /* 0x0000000000037941 */ /* 0x000fea0003800200 */
.L_x_182:
[----:B------:R-:W0:Y:S01]  /*32e0*/  LDC.64 R14, c[0x0][0x398] ;  /* 0x0000e600ff0e7b82 */ /* 0x000e220000000a00 */
[----:B------:R-:W1:Y:S01]  /*32f0*/  LDCU UR4, c[0x0][0x38c] ;  /* 0x00007180ff0477ac */ /* 0x000e620008000800 */
[----:B------:R-:W-:-:S04]  /*3300*/  LEA.HI R17, R23, R23, RZ, 0x1 ;  /* 0x0000001717117211 */ /* 0x000fc800078f08ff */
[----:B------:R-:W-:-:S05]  /*3310*/  LEA.HI.SX32 R6, R17, R10, 0x1f ;  /* 0x0000000a11067211 */ /* 0x000fca00078ffaff */
[----:B-1----:R-:W-:-:S04]  /*3320*/  IMAD R17, R6, UR4, R9 ;  /* 0x0000000406117c24 */ /* 0x002fc8000f8e0209 */
[----:B0-----:R-:W-:-:S05]  /*3330*/  IMAD.WIDE R14, R17, 0x8, R14 ;  /* 0x00000008110e7825 */ /* 0x001fca00078e020e */
[----:B------:R0:W-:Y:S02]  /*3340*/  STG.E.64 desc[UR8][R14.64], R12 ;  /* 0x0000000c0e007986 */ /* 0x0001e4000c101b08 */
.L_x_181:
[----:B------:R-:W-:Y:S05]  /*3350*/  BSYNC.RECONVERGENT B2 ;  /* 0x0000000000027941 */ /* 0x000fea0003800200 */
.L_x_180:
[----:B------:R-:W1:Y:S01]  /*3360*/  LDCU UR4, c[0x0][0x38c] ;  /* 0x00007180ff0477ac */ /* 0x000e620008000800 */
[----:B------:R-:W-:Y:S01]  /*3370*/  BSSY.RECONVERGENT B2, `(.L_x_184) ;  /* 0x0000022000027945 */ /* 0x000fe20003800200 */
[----:B-1----:R-:W-:-:S05]  /*3380*/  IMAD.U32 R6, RZ, RZ, UR4 ;  /* 0x00000004ff067e24 */ /* 0x002fca000f8e00ff */
[----:B------:R-:W-:-:S13]  /*3390*/  ISETP.GE.AND P0, PT, R7, R6, PT ;  /* 0x000000060700720c */ /* 0x000fda0003f06270 */
        /* <DEDUP_REMOVED lines=22> */
.L_x_187:
[----:B------:R-:W-:Y:S05]  /*3500*/  BSYNC.RECONVERGENT B3 ;  /* 0x0000000000037941 */ /* 0x000fea0003800200 */
.L_x_186:
[----:B------:R-:W0:Y:S01]  /*3510*/  LDCU UR4, c[0x0][0x38c] ;  /* 0x00007180ff0477ac */ /* 0x000e220008000800 */
[----:B------:R-:W1:Y:S01]  /*3520*/  LDC.64 R2, c[0x0][0x398] ;  /* 0x0000e600ff027b82 */ /* 0x000e620000000a00 */
[----:B------:R-:W-:-:S04]  /*3530*/  LEA.HI R15, R23, R23, RZ, 0x1 ;  /* 0x00000017170f7211 */ /* 0x000fc800078f08ff */
[----:B------:R-:W-:Y:S01]  /*3540*/  LEA.HI.SX32 R15, R15, R10, 0x1f ;  /* 0x0000000a0f0f7211 */ /* 0x000fe200078ffaff */
[----:B0-----:R-:W-:-:S04]  /*3550*/  IMAD.U32 R6, RZ, RZ, UR4 ;  /* 0x00000004ff067e24 */ /* 0x001fc8000f8e00ff */
[----:B------:R-:W-:-:S04]  /*3560*/  IMAD R15, R15, R6, R7 ;  /* 0x000000060f0f7224 */ /* 0x000fc800078e0207 */
[----:B-1----:R-:W-:-:S05]  /*3570*/  IMAD.WIDE R2, R15, 0x8, R2 ;  /* 0x000000080f027825 */ /* 0x002fca00078e0202 */
[----:B------:R1:W-:Y:S02]  /*3580*/  STG.E.64 desc[UR8][R2.64], R12 ;  /* 0x0000000c02007986 */ /* 0x0003e4000c101b08 */
.L_x_185:
[----:B------:R-:W-:Y:S05]  /*3590*/  BSYNC.RECONVERGENT B2 ;  /* 0x0000000000027941 */ /* 0x000fea0003800200 */
.L_x_184:
[----:B------:R-:W-:Y:S01]  /*35a0*/  ISETP.GE.AND P0, PT, R0, R6, PT ;  /* 0x000000060000720c */ /* 0x000fe20003f06270 */
[----:B------:R-:W-:-:S12]  /*35b0*/  BSSY.RECONVERGENT B2, `(.L_x_188) ;  /* 0x000001f000027945 */ /* 0x000fd80003800200 */
[----:B------:R-:W-:Y:S05]  /*35c0*/  @P0 BRA `(.L_x_189) ;  /* 0x0000000000740947 */ /* 0x000fea0003800000 */
[----:B-1----:R-:W0:Y:S01]  /*35d0*/  MUFU.RCP64H R3, R27 ;  /* 0x0000001b00037308 */ /* 0x002e220000001800 */
        /* <DEDUP_REMOVED lines=19> */
[----:B------:R-:W-:Y:S05]  /*3710*/  CALL.REL.NOINC `($__internal_4_$__cuda_sm20_div_rn_f64_full) ;  /* 0x0000001000a87944 */ /* 0x000fea0003c00000 */
.L_x_191:
[----:B------:R-:W-:Y:S05]  /*3720*/  BSYNC.RECONVERGENT B3 ;  /* 0x0000000000037941 */ /* 0x000fea0003800200 */
.L_x_190:
[----:B------:R-:W0:Y:S01]  /*3730*/  LDC.64 R2, c[0x0][0x398] ;  /* 0x0000e600ff027b82 */ /* 0x000e220000000a00 */
[----:B------:R-:W1:Y:S01]  /*3740*/  LDCU UR4, c[0x0][0x38c] ;  /* 0x00007180ff0477ac */ /* 0x000e620008000800 */
[----:B------:R-:W-:-:S04]  /*3750*/  LEA.HI R5, R23, R23, RZ, 0x1 ;  /* 0x0000001717057211 */ /* 0x000fc800078f08ff */
[----:B------:R-:W-:-:S05]  /*3760*/  LEA.HI.SX32 R5, R5, R10, 0x1f ;  /* 0x0000000a05057211 */ /* 0x000fca00078ffaff */
[----:B-1----:R-:W-:-:S04]  /*3770*/  IMAD R5, R5, UR4, R0 ;  /* 0x0000000405057c24 */ /* 0x002fc8000f8e0200 */
[----:B0-----:R-:W-:-:S05]  /*3780*/  IMAD.WIDE R2, R5, 0x8, R2 ;  /* 0x0000000805027825 */ /* 0x001fca00078e0202 */
[----:B------:R2:W-:Y:S02]  /*3790*/  STG.E.64 desc[UR8][R2.64], R12 ;  /* 0x0000000c02007986 */ /* 0x0005e4000c101b08 */
.L_x_189:
[----:B------:R-:W-:Y:S05]  /*37a0*/  BSYNC.RECONVERGENT B2 ;  /* 0x0000000000027941 */ /* 0x000fea0003800200 */
.L_x_188:
[----:B------:R-:W-:-:S13]  /*37b0*/  ISETP.NE.AND P0, PT, R9, RZ, PT ;  /* 0x000000ff0900720c */ /* 0x000fda0003f05270 */
[----:B------:R-:W3:Y:S08]  /*37c0*/  @!P0 LDC R5, c[0x0][0x388] ;  /* 0x0000e200ff058b82 */ /* 0x000ef00000000800 */
[----:B-12---:R-:W1:Y:S01]  /*37d0*/  @!P0 LDC.64 R2, c[0x0][0x3a0] ;  /* 0x0000e800ff028b82 */ /* 0x006e620000000a00 */
[----:B---3--:R-:W-:Y:S01]  /*37e0*/  @!P0 IMAD R4, R5, UR7, R8 ;  /* 0x0000000705048c24 */ /* 0x008fe2000f8e0208 */
[----:B------:R-:W-:-:S04]  /*37f0*/  @!P0 LEA.HI R5, R23, R23, RZ, 0x1 ;  /* 0x0000001717058211 */ /* 0x000fc800078f08ff */
[----:B------:R-:W-:-:S05]  /*3800*/  @!P0 LEA.HI.SX32 R5, R5, R4, 0x1f ;  /* 0x0000000405058211 */ /* 0x000fca00078ffaff */
[----:B-1----:R-:W-:-:S05]  /*3810*/  @!P0 IMAD.WIDE R2, R5, 0x8, R2 ;  /* 0x0000000805028825 */ /* 0x002fca00078e0202 */
[----:B------:R1:W-:Y:S02]  /*3820*/  @!P0 STG.E.64 desc[UR8][R2.64], R26 ;  /* 0x0000001a02008986 */ /* 0x0003e4000c101b08 */
.L_x_176:
[----:B------:R-:W-:Y:S05]  /*3830*/  WARPSYNC.ALL ;  /* 0x0000000000007948 */ /* 0x000fea0003800000 */
[----:B------:R-:W2:Y:S01]  /*3840*/  S2R R4, SR_CgaCtaId ;  /* 0x0000000000047919 */ /* 0x000ea20000008800 */
[----:B-1----:R-:W1:Y:S01]  /*3850*/  LDC R2, c[0x0][0x388] ;  /* 0x0000e200ff027b82 */ /* 0x002e620000000800 */
[----:B------:R-:W-:Y:S01]  /*3860*/  MOV R3, 0x400 ;  /* 0x0000040000037802 */ /* 0x000fe20000000f00 */
[----:B------:R-:W4:Y:S01]  /*3870*/  LDCU.64 UR4, c[0x0][0x390] ;  /* 0x00007200ff0477ac */ /* 0x000f220008000a00 */
[----:B------:R-:W-:Y:S03]  /*3880*/  BSSY.RECONVERGENT B1, `(.L_x_192) ;  /* 0x0000041000017945 */ /* 0x000fe60003800200 */
[----:B------:R-:W-:-:S02]  /*3890*/  VIADD R3, R3, 0x4800 ;  /* 0x0000480003037836 */ /* 0x000fc40000000000 */
[----:B------:R-:W-:Y:S01]  /*38a0*/  BAR.SYNC.DEFER_BLOCKING 0x0 ;  /* 0x0000000000007b1d */ /* 0x000fe20000010000 */
[-C--:B-1----:R-:W-:Y:S01]  /*38b0*/  ISETP.GE.AND P2, PT, R9, R2.reuse, PT ;  /* 0x000000020900720c */ /* 0x082fe20003f46270 */
[----:B------:R-:W-:Y:S01]  /*38c0*/  IMAD R18, R2, UR7, R8 ;  /* 0x0000000702127c24 */ /* 0x000fe2000f8e0208 */
[-C--:B------:R-:W-:Y:S02]  /*38d0*/  ISETP.GE.AND P3, PT, R7, R2.reuse, PT ;  /* 0x000000020700720c */ /* 0x080fe40003f66270 */
[-C--:B------:R-:W-:Y:S01]  /*38e0*/  ISETP.GE.AND P0, PT, R0, R2.reuse, PT ;  /* 0x000000020000720c */ /* 0x080fe20003f06270 */
[----:B------:R-:W-:Y:S01]  /*38f0*/  IMAD R10, R18, R2, RZ ;  /* 0x00000002120a7224 */ /* 0x000fe200078e02ff */
[----:B--2---:R-:W-:-:S04]  /*3900*/  LEA R3, R4, R3, 0x18 ;  /* 0x0000000304037211 */ /* 0x004fc800078ec0ff */
[----:B------:R-:W-:Y:S01]  /*3910*/  IADD3 R10, P1, PT, R10, R9, RZ ;  /* 0x000000090a0a7210 */ /* 0x000fe20007f3e0ff */
[----:B------:R-:W-:Y:S02]  /*3920*/  IMAD R0, R8, 0x180, R3 ;  /* 0x0000018008007824 */ /* 0x000fe400078e0203 */
[----:B------:R-:W1:Y:S01]  /*3930*/  @!P2 LDC.64 R6, c[0x0][0x390] ;  /* 0x0000e400ff06ab82 */ /* 0x000e620000000a00 */
[----:B0-----:R-:W-:Y:S02]  /*3940*/  @!P2 IMAD R13, R18, R2, R9 ;  /* 0x00000002120da224 */ /* 0x001fe400078e0209 */
[----:B------:R-:W-:Y:S01]  /*3950*/  IMAD.X R19, RZ, RZ, RZ, P1 ;  /* 0x000000ffff137224 */ /* 0x000fe200008e06ff */
[----:B------:R-:W-:Y:S02]  /*3960*/  LEA R3, R9, R0, 0x3 ;  /* 0x0000000009037211 */ /* 0x000fe400078e18ff */
[----:B----4-:R-:W-:-:S03]  /*3970*/  LEA R12, P1, R10, UR4, 0x3 ;  /* 0x000000040a0c7c11 */ /* 0x010fc6000f8218ff */
[----:B------:R-:W0:Y:S04]  /*3980*/  @!P2 LDS.64 R4, [R3] ;  /* 0x000000000304a984 */ /* 0x000e280000000a00 */
[----:B------:R-:W2:Y:S04]  /*3990*/  @!P3 LDS.64 R14, [R3+0x80] ;  /* 0x00008000030eb984 */ /* 0x000ea80000000a00 */
[----:B------:R-:W4:Y:S01]  /*39a0*/  @!P0 LDS.64 R16, [R3+0x100] ;  /* 0x0001000003108984 */ /* 0x000f220000000a00 */
[----:B-1----:R-:W-:Y:S01]  /*39b0*/  @!P2 IMAD.WIDE.U32 R6, R13, 0x8, R6 ;  /* 0x000000080d06a825 */ /* 0x002fe200078e0006 */
[----:B------:R-:W-:-:S02]  /*39c0*/  LEA.HI.X R13, R10, UR5, R19, 0x3, P1 ;  /* 0x000000050a0d7c11 */ /* 0x000fc400088f1c13 */
[----:B------:R-:W-:Y:S02]  /*39d0*/  ISETP.GE.AND P1, PT, R8, R11, PT ;  /* 0x0000000b0800720c */ /* 0x000fe40003f26270 */
[----:B0-----:R0:W-:Y:S04]  /*39e0*/  @!P2 STG.E.64 desc[UR8][R6.64], R4 ;  /* 0x000000040600a986 */ /* 0x0011e8000c101b08 */
[----:B--2---:R0:W-:Y:S04]  /*39f0*/  @!P3 STG.E.64 desc[UR8][R12.64+0x80], R14 ;  /* 0x0000800e0c00b986 */ /* 0x0041e8000c101b08 */
[----:B----4-:R0:W-:Y:S01]  /*3a00*/  @!P0 STG.E.64 desc[UR8][R12.64+0x100], R16 ;  /* 0x000100100c008986 */ /* 0x0101e2000c101b08 */
[----:B------:R-:W-:Y:S06]  /*3a10*/  BAR.SYNC.DEFER_BLOCKING 0x0 ;  /* 0x0000000000007b1d */ /* 0x000fec0000010000 */
[----:B------:R-:W-:Y:S05]  /*3a20*/  @P1 BRA `(.L_x_193) ;  /* 0x0000000000981947 */ /* 0x000fea0003800000 */
[----:B------:R-:W-:Y:S04]  /*3a30*/  BSSY.RECONVERGENT B2, `(.L_x_194) ;  /* 0x000000b000027945 */ /* 0x000fe80003800200 */
[----:B------:R-:W-:Y:S05]  /*3a40*/  @P2 BRA `(.L_x_195) ;  /* 0x0000000000242947 */ /* 0x000fea0003800000 */
[----:B------:R-:W-:Y:S01]  /*3a50*/  SHF.R.U32.HI R3, RZ, 0x1, R23 ;  /* 0x00000001ff037819 */ /* 0x000fe20000011617 */
[----:B0-----:R-:W0:Y:S04]  /*3a60*/  LDC.64 R6, c[0x0][0x390] ;  /* 0x0000e400ff067b82 */ /* 0x001e280000000a00 */
[----:B------:R-:W-:Y:S02]  /*3a70*/  IMAD R4, R3, 0x180, R0 ;  /* 0x0000018003047824 */ /* 0x000fe400078e0200 */
[----:B------:R-:W-:Y:S02]  /*3a80*/  IMAD.IADD R3, R18, 0x1, R3 ;  /* 0x0000000112037824 */ /* 0x000fe400078e0203 */
[----:B------:R-:W-:Y:S02]  /*3a90*/  IMAD R4, R9, 0x8, R4 ;  /* 0x0000000809047824 */ /* 0x000fe400078e0204 */
[----:B------:R-:W-:-:S04]  /*3aa0*/  IMAD R3, R3, R2, R9 ;  /* 0x0000000203037224 */ /* 0x000fc800078e0209 */
[----:B------:R-:W1:Y:S01]  /*3ab0*/  LDS.64 R4, [R4] ;  /* 0x0000000004047984 */ /* 0x000e620000000a00 */
[----:B0-----:R-:W-:-:S05]  /*3ac0*/  IMAD.WIDE.U32 R6, R3, 0x8, R6 ;  /* 0x0000000803067825 */ /* 0x001fca00078e0006 */
[----:B-1----:R1:W-:Y:S02]  /*3ad0*/  STG.E.64 desc[UR8][R6.64], R4 ;  /* 0x0000000406007986 */ /* 0x0023e4000c101b08 */
.L_x_195:
[----:B------:R-:W-:Y:S05]  /*3ae0*/  BSYNC.RECONVERGENT B2 ;  /* 0x0000000000027941 */ /* 0x000fea0003800200 */
.L_x_194:
[----:B------:R-:W-:Y:S04]  /*3af0*/  BSSY.RECONVERGENT B2, `(.L_x_196) ;  /* 0x000000d000027945 */ /* 0x000fe80003800200 */
[----:B------:R-:W-:Y:S05]  /*3b00*/  @P3 BRA `(.L_x_197) ;  /* 0x00000000002c3947 */ /* 0x000fea0003800000 */
[----:B------:R-:W-:-:S05]  /*3b10*/  SHF.R.U32.HI R3, RZ, 0x1, R23 ;  /* 0x00000001ff037819 */ /* 0x000fca0000011617 */
[----:B01----:R-:W-:Y:S01]  /*3b20*/  IMAD R4, R3, 0x180, R0 ;  /* 0x0000018003047824 */ /* 0x003fe200078e0200 */
[----:B------:R-:W-:-:S03]  /*3b30*/  IADD3 R3, PT, PT, R18, R3, RZ ;  /* 0x0000000312037210 */ /* 0x000fc60007ffe0ff */
[----:B------:R-:W-:Y:S02]  /*3b40*/  IMAD R4, R9, 0x8, R4 ;  /* 0x0000000809047824 */ /* 0x000fe400078e0204 */
[----:B------:R-:W-:-:S04]  /*3b50*/  IMAD R6, R3, R2, RZ ;  /* 0x0000000203067224 */ /* 0x000fc800078e02ff */
[----:B------:R-:W0:Y:S01]  /*3b60*/  LDS.64 R4, [R4+0x80] ;  /* 0x0000800004047984 */ /* 0x000e220000000a00 */
[----:B------:R-:W-:-:S05]  /*3b70*/  IADD3 R3, P1, PT, R6, R9, RZ ;  /* 0x0000000906037210 */ /* 0x000fca0007f3e0ff */
[----:B------:R-:W-:Y:S01]  /*3b80*/  IMAD.X R8, RZ, RZ, RZ, P1 ;  /* 0x000000ffff087224 */ /* 0x000fe200008e06ff */
[----:B------:R-:W-:-:S04]  /*3b90*/  LEA R6, P1, R3, UR4, 0x3 ;  /* 0x0000000403067c11 */ /* 0x000fc8000f8218ff */
[----:B------:R-:W-:-:S05]  /*3ba0*/  LEA.HI.X R7, R3, UR5, R8, 0x3, P1 ;  /* 0x0000000503077c11 */ /* 0x000fca00088f1c08 */
[----:B0-----:R2:W-:Y:S04]  /*3bb0*/  STG.E.64 desc[UR8][R6.64+0x80], R4 ;  /* 0x0000800406007986 */ /* 0x0015e8000c101b08 */
.L_x_197:
[----:B------:R-:W-:Y:S05]  /*3bc0*/  BSYNC.RECONVERGENT B2 ;  /* 0x0000000000027941 */ /* 0x000fea0003800200 */
.L_x_196:
[----:B------:R-:W-:Y:S05]  /*3bd0*/  @P0 BRA `(.L_x_193) ;  /* 0x00000000002c0947 */ /* 0x000fea0003800000 */
[----:B------:R-:W-:-:S05]  /*3be0*/  SHF.R.U32.HI R23, RZ, 0x1, R23 ;  /* 0x00000001ff177819 */ /* 0x000fca0000011617 */
[----:B------:R-:W-:Y:S02]  /*3bf0*/  IMAD R0, R23, 0x180, R0 ;  /* 0x0000018017007824 */ /* 0x000fe400078e0200 */
[----:B------:R-:W-:Y:S02]  /*3c00*/  IMAD.IADD R23, R18, 0x1, R23 ;  /* 0x0000000112177824 */ /* 0x000fe400078e0217 */
[----:B------:R-:W-:Y:S02]  /*3c10*/  IMAD R0, R9, 0x8, R0 ;  /* 0x0000000809007824 */ /* 0x000fe400078e0200 */
[----:B------:R-:W-:-:S03]  /*3c20*/  IMAD R2, R23, R2, RZ ;  /* 0x0000000217027224 */ /* 0x000fc600078e02ff */
[----:B012---:R-:W0:Y:S02]  /*3c30*/  LDS.64 R4, [R0+0x100] ;  /* 0x0001000000047984 */ /* 0x007e240000000a00 */
[----:B------:R-:W-:-:S05]  /*3c40*/  IADD3 R9, P0, PT, R2, R9, RZ ;  /* 0x0000000902097210 */ /* 0x000fca0007f1e0ff */
[----:B------:R-:W-:Y:S01]  /*3c50*/  IMAD.X R6, RZ, RZ, RZ, P0 ;  /* 0x000000ffff067224 */ /* 0x000fe200000e06ff */
[----:B------:R-:W-:-:S04]  /*3c60*/  LEA R2, P0, R9, UR4, 0x3 ;  /* 0x0000000409027c11 */ /* 0x000fc8000f8018ff */
[----:B------:R-:W-:-:S05]  /*3c70*/  LEA.HI.X R3, R9, UR5, R6, 0x3, P0 ;  /* 0x0000000509037c11 */ /* 0x000fca00080f1c06 */
[----:B0-----:R4:W-:Y:S04]  /*3c80*/  STG.E.64 desc[UR8][R2.64+0x100], R4 ;  /* 0x0001000402007986 */ /* 0x0019e8000c101b08 */
.L_x_193:
[----:B------:R-:W-:Y:S05]  /*3c90*/  BSYNC.RECONVERGENT B1 ;  /* 0x0000000000017941 */ /* 0x000fea0003800200 */
.L_x_192:
[----:B------:R-:W-:Y:S06]  /*3ca0*/  BAR.SYNC.DEFER_BLOCKING 0x0 ;  /* 0x0000000000007b1d */ /* 0x000fec0000010000 */
[----:B------:R-:W-:Y:S05]  /*3cb0*/  EXIT ;  /* 0x000000000000794d */ /* 0x000fea0003800000 */
.L_x_136:
[----:B------:R-:W-:Y:S01]  /*3cc0*/  MOV R15, R25 ;  /* 0x00000019000f7202 */ /* 0x000fe20000000f00 */
[----:B------:R-:W-:Y:S02]  /*3cd0*/  IMAD.MOV.U32 R14, RZ, RZ, 0x8 ;  /* 0x00000008ff0e7424 */ /* 0x000fe400078e00ff */
[----:B------:R-:W-:Y:S02]  /*3ce0*/  IMAD.MOV.U32 R13, RZ, RZ, 0x1f ;  /* 0x0000001fff0d7424 */ /* 0x000fe400078e00ff */
[----:B------:R-:W-:-:S07]  /*3cf0*/  IMAD.MOV.U32 R12, RZ, RZ, -0x1 ;  /* 0xffffffffff0c7424 */ /* 0x000fce00078e00ff */
[----:B-1----:R-:W-:Y:S05]  /*3d00*/  WARPSYNC.COLLECTIVE R12, `(.L_x_198) ;  /* 0x000000000c087348 */ /* 0x002fea0003c00000 */
[----:B-1----:R0:W1:Y:S02]  /*3d10*/  SHFL.BFLY P2, R18, R15, R14, R13 ;  /* 0x0c00000e0f127389 */ /* 0x002064000004000d */
[----:B01----:R-:W-:Y:S05]  /*3d20*/  ENDCOLLECTIVE ;  /* 0x000000000000791b */ /* 0x003fea0003800000 */
.L_x_198:
[----:B------:R-:W-:Y:S01]  /*3d30*/  IMAD.MOV.U32 R15, RZ, RZ, R24 ;  /* 0x000000ffff0f7224 */ /* 0x000fe200078e0018 */
[----:B------:R-:W-:-:S07]  /*3d40*/  MOV R17, R18 ;  /* 0x0000001200117202 */ /* 0x000fce0000000f00 */
[----:B------:R-:W-:Y:S05]  /*3d50*/  WARPSYNC.COLLECTIVE R12, `(.L_x_199) ;  /* 0x000000000c087348 */ /* 0x000fea0003c00000 */
[----:B------:R0:W1:Y:S02]  /*3d60*/  SHFL.BFLY P2, R18, R15, R14, R13 ;  /* 0x0c00000e0f127389 */ /* 0x000064000004000d */
[----:B01----:R-:W-:Y:S05]  /*3d70*/  ENDCOLLECTIVE ;  /* 0x000000000000791b */ /* 0x003fea0003800000 */
.L_x_199:
[----:B------:R-:W-:Y:S02]  /*3d80*/  IMAD.MOV.U32 R15, RZ, RZ, R51 ;  /* 0x000000ffff0f7224 */ /* 0x000fe400078e0033 */
[----:B------:R-:W-:-:S07]  /*3d90*/  IMAD.MOV.U32 R16, RZ, RZ, R18 ;  /* 0x000000ffff107224 */ /* 0x000fce00078e0012 */
[----:B------:R-:W-:Y:S05]  /*3da0*/  WARPSYNC.COLLECTIVE R12, `(.L_x_200) ;  /* 0x000000000c087348 */ /* 0x000fea0003c00000 */
[----:B------:R0:W1:Y:S02]  /*3db0*/  SHFL.BFLY P2, R18, R15, R14, R13 ;  /* 0x0c00000e0f127389 */ /* 0x000064000004000d */
[----:B01----:R-:W-:Y:S05]  /*3dc0*/  ENDCOLLECTIVE ;  /* 0x000000000000791b */ /* 0x003fea0003800000 */
.L_x_200:
[----:B------:R-:W-:Y:S01]  /*3dd0*/  DADD R16, R24, R16 ;  /* 0x0000000018107229 */ /* 0x000fe20000000010 */
[----:B------:R-:W-:Y:S01]  /*3de0*/  IMAD.MOV.U32 R15, RZ, RZ, R50 ;  /* 0x000000ffff0f7224 */ /* 0x000fe200078e0032 */
[----:B------:R-:W-:-:S09]  /*3df0*/  MOV R19, R18 ;  /* 0x0000001200137202 */ /* 0x000fd20000000f00 */
[----:B------:R-:W-:Y:S05]  /*3e00*/  WARPSYNC.COLLECTIVE R12, `(.L_x_201) ;  /* 0x000000000c087348 */ /* 0x000fea0003c00000 */
[----:B------:R0:W1:Y:S02]  /*3e10*/  SHFL.BFLY P2, R18, R15, R14, R13 ;  /* 0x0c00000e0f127389 */ /* 0x000064000004000d */
[----:B01----:R-:W-:Y:S05]  /*3e20*/  ENDCOLLECTIVE ;  /* 0x000000000000791b */ /* 0x003fea0003800000 */
.L_x_201:
[----:B------:R-:W-:Y:S01]  /*3e30*/  IMAD.MOV.U32 R15, RZ, RZ, R17 ;  /* 0x000000ffff0f7224 */ /* 0x000fe200078e0011 */
[----:B------:R-:W-:Y:S01]  /*3e40*/  MOV R14, 0x4 ;  /* 0x00000004000e7802 */ /* 0x000fe20000000f00 */
[----:B------:R-:W-:-:S07]  /*3e50*/  IMAD.MOV.U32 R20, RZ, RZ, R18 ;  /* 0x000000ffff147224 */ /* 0x000fce00078e0012 */
[----:B------:R-:W-:Y:S05]  /*3e60*/  WARPSYNC.COLLECTIVE R12, `(.L_x_202) ;  /* 0x000000000c087348 */ /* 0x000fea0003c00000 */
[----:B------:R0:W1:Y:S02]  /*3e70*/  SHFL.BFLY P2, R18, R15, R14, R13 ;  /* 0x0c00000e0f127389 */ /* 0x000064000004000d */
[----:B01----:R-:W-:Y:S05]  /*3e80*/  ENDCOLLECTIVE ;  /* 0x000000000000791b */ /* 0x003fea0003800000 */
.L_x_202:
[----:B------:R-:W-:Y:S02]  /*3e90*/  IMAD.MOV.U32 R15, RZ, RZ, R16 ;  /* 0x000000ffff0f7224 */ /* 0x000fe400078e0010 */
[----:B------:R-:W-:-:S07]  /*3ea0*/  IMAD.MOV.U32 R21, RZ, RZ, R18 ;  /* 0x000000ffff157224 */ /* 0x000fce00078e0012 */
[----:B------:R-:W-:Y:S05]  /*3eb0*/  WARPSYNC.COLLECTIVE R12, `(.L_x_203) ;  /* 0x000000000c087348 */ /* 0x000fea0003c00000 */
[----:B------:R0:W1:Y:S02]  /*3ec0*/  SHFL.BFLY P2, R18, R15, R14, R13 ;  /* 0x0c00000e0f127389 */ /* 0x000064000004000d */
[----:B01----:R-:W-:Y:S05]  /*3ed0*/  ENDCOLLECTIVE ;  /* 0x000000000000791b */ /* 0x003fea0003800000 */
.L_x_203:
[----:B------:R-:W-:Y:S01]  /*3ee0*/  MOV R12, R20 ;  /* 0x00000014000c7202 */ /* 0x000fe20000000f00 */
[----:B------:R-:W-:-:S06]  /*3ef0*/  IMAD.MOV.U32 R13, RZ, RZ, R19 ;  /* 0x000000ffff0d7224 */ /* 0x000fcc00078e0013 */
[----:B------:R-:W-:Y:S01]  /*3f00*/  DADD R50, R50, R12 ;  /* 0x0000000032327229 */ /* 0x000fe2000000000c */
[----:B------:R-:W-:Y:S01]  /*3f10*/  IMAD.MOV.U32 R13, RZ, RZ, 0x1f ;  /* 0x0000001fff0d7424 */ /* 0x000fe200078e00ff */
[----:B------:R-:W-:Y:S01]  /*3f20*/  MOV R12, 0xffffffff ;  /* 0xffffffff000c7802 */ /* 0x000fe20000000f00 */
[----:B------:R-:W-:-:S07]  /*3f30*/  IMAD.MOV.U32 R22, RZ, RZ, R18 ;  /* 0x000000ffff167224 */ /* 0x000fce00078e0012 */
[----:B------:R-:W-:-:S07]  /*3f40*/  IMAD.MOV.U32 R15, RZ, RZ, R51 ;  /* 0x000000ffff0f7224 */ /* 0x000fce00078e0033 */
[----:B------:R-:W-:Y:S05]  /*3f50*/  WARPSYNC.COLLECTIVE R12, `(.L_x_204) ;  /* 0x000000000c087348 */ /* 0x000fea0003c00000 */
[----:B------:R0:W1:Y:S02]  /*3f60*/  SHFL.BFLY P2, R18, R15, R14, R13 ;  /* 0x0c00000e0f127389 */ /* 0x000064000004000d */
[----:B01----:R-:W-:Y:S05]  /*3f70*/  ENDCOLLECTIVE ;  /* 0x000000000000791b */ /* 0x003fea0003800000 */
.L_x_204:
[----:B------:R-:W-:Y:S02]  /*3f80*/  IMAD.MOV.U32 R15, RZ, RZ, R50 ;  /* 0x000000ffff0f7224 */ /* 0x000fe400078e0032 */
[----:B------:R-:W-:-:S07]  /*3f90*/  IMAD.MOV.U32 R19, RZ, RZ, R18 ;  /* 0x000000ffff137224 */ /* 0x000fce00078e0012 */
[----:B------:R-:W-:Y:S05]  /*3fa0*/  WARPSYNC.COLLECTIVE R12, `(.L_x_205) ;  /* 0x000000000c087348 */ /* 0x000fea0003c00000 */
[----:B------:R0:W1:Y:S02]  /*3fb0*/  SHFL.BFLY P2, R18, R15, R14, R13 ;  /* 0x0c00000e0f127389 */ /* 0x000064000004000d */
[----:B01----:R-:W-:Y:S05]  /*3fc0*/  ENDCOLLECTIVE ;  /* 0x000000000000791b */ /* 0x003fea0003800000 */
.L_x_205:
[----:B------:R-:W-:Y:S01]  /*3fd0*/  MOV R12, R22 ;  /* 0x00000016000c7202 */ /* 0x000fe20000000f00 */
[----:B------:R-:W-:Y:S02]  /*3fe0*/  IMAD.MOV.U32 R13, RZ, RZ, R21 ;  /* 0x000000ffff0d7224 */ /* 0x000fe400078e0015 */
[----:B------:R-:W-:-:S04]  /*3ff0*/  IMAD.MOV.U32 R14, RZ, RZ, 0x2 ;  /* 0x00000002ff0e7424 */ /* 0x000fc800078e00ff */
[----:B------:R-:W-:Y:S01]  /*4000*/  DADD R16, R16, R12 ;  /* 0x0000000010107229 */ /* 0x000fe2000000000c */
[----:B------:R-:W-:Y:S01]  /*4010*/  MOV R13, 0x1f ;  /* 0x0000001f000d7802 */ /* 0x000fe20000000f00 */
[----:B------:R-:W-:Y:S02]  /*4020*/  IMAD.MOV.U32 R12, RZ, RZ, -0x1 ;  /* 0xffffffffff0c7424 */ /* 0x000fe400078e00ff */
[----:B------:R-:W-:-:S06]  /*4030*/  IMAD.MOV.U32 R20, RZ, RZ, R18 ;  /* 0x000000ffff147224 */ /* 0x000fcc00078e0012 */
[----:B------:R-:W-:-:S07]  /*4040*/  IMAD.MOV.U32 R15, RZ, RZ, R17 ;  /* 0x000000ffff0f7224 */ /* 0x000fce00078e0011 */
[----:B------:R-:W-:Y:S05]  /*4050*/  WARPSYNC.COLLECTIVE R12, `(.L_x_206) ;  /* 0x000000000c087348 */ /* 0x000fea0003c00000 */
[----:B------:R0:W1:Y:S02]  /*4060*/  SHFL.BFLY P2, R18, R15, R14, R13 ;  /* 0x0c00000e0f127389 */ /* 0x000064000004000d */
[----:B01----:R-:W-:Y:S05]  /*4070*/  ENDCOLLECTIVE ;  /* 0x000000000000791b */ /* 0x003fea0003800000 */
.L_x_206:
[----:B------:R-:W-:Y:S02]  /*4080*/  IMAD.MOV.U32 R15, RZ, RZ, R16 ;  /* 0x000000ffff0f7224 */ /* 0x000fe400078e0010 */
[----:B------:R-:W-:-:S07]  /*4090*/  IMAD.MOV.U32 R21, RZ, RZ, R18 ;  /* 0x000000ffff157224 */ /* 0x000fce00078e0012 */
[----:B------:R-:W-:Y:S05]  /*40a0*/  WARPSYNC.COLLECTIVE R12, `(.L_x_207) ;  /* 0x000000000c087348 */ /* 0x000fea0003c00000 */
[----:B------:R0:W1:Y:S02]  /*40b0*/  SHFL.BFLY P2, R18, R15, R14, R13 ;  /* 0x0c00000e0f127389 */ /* 0x000064000004000d */
[----:B01----:R-:W-:Y:S05]  /*40c0*/  ENDCOLLECTIVE ;  /* 0x000000000000791b */ /* 0x003fea0003800000 */
.L_x_207:
[----:B------:R-:W-:Y:S02]  /*40d0*/  IMAD.MOV.U32 R12, RZ, RZ, R20 ;  /* 0x000000ffff0c7224 */ /* 0x000fe400078e0014 */
[----:B------:R-:W-:-:S06]  /*40e0*/  IMAD.MOV.U32 R13, RZ, RZ, R19 ;  /* 0x000000ffff0d7224 */ /* 0x000fcc00078e0013 */
[----:B------:R-:W-:Y:S01]  /*40f0*/  DADD R50, R50, R12 ;  /* 0x0000000032327229 */ /* 0x000fe2000000000c */
[----:B------:R-:W-:Y:S01]  /*4100*/  MOV R13, 0x1f ;  /* 0x0000001f000d7802 */ /* 0x000fe20000000f00 */
[----:B------:R-:W-:Y:S01]  /*4110*/  IMAD.MOV.U32 R12, RZ, RZ, -0x1 ;  /* 0xffffffffff0c7424 */ /* 0x000fe200078e00ff */
[----:B------:R-:W-:-:S07]  /*4120*/  MOV R22, R18 ;  /* 0x0000001200167202 */ /* 0x000fce0000000f00 */
[----:B------:R-:W-:-:S07]  /*4130*/  IMAD.MOV.U32 R15, RZ, RZ, R51 ;  /* 0x000000ffff0f7224 */ /* 0x000fce00078e0033 */
[----:B------:R-:W-:Y:S05]  /*4140*/  WARPSYNC.COLLECTIVE R12, `(.L_x_208) ;  /* 0x000000000c087348 */ /* 0x000fea0003c00000 */
[----:B------:R0:W1:Y:S02]  /*4150*/  SHFL.BFLY P2, R18, R15, R14, R13 ;  /* 0x0c00000e0f127389 */ /* 0x000064000004000d */
[----:B01----:R-:W-:Y:S05]  /*4160*/  ENDCOLLECTIVE ;  /* 0x000000000000791b */ /* 0x003fea0003800000 */
.L_x_208:
[----:B------:R-:W-:Y:S02]  /*4170*/  IMAD.MOV.U32 R15, RZ, RZ, R50 ;  /* 0x000000ffff0f7224 */ /* 0x000fe400078e0032 */
[----:B------:R-:W-:-:S07]  /*4180*/  IMAD.MOV.U32 R19, RZ, RZ, R18 ;  /* 0x000000ffff137224 */ /* 0x000fce00078e0012 */
[----:B------:R-:W-:Y:S05]  /*4190*/  WARPSYNC.COLLECTIVE R12, `(.L_x_209) ;  /* 0x000000000c087348 */ /* 0x000fea0003c00000 */
[----:B------:R0:W1:Y:S02]  /*41a0*/  SHFL.BFLY P2, R18, R15, R14, R13 ;  /* 0x0c00000e0f127389 */ /* 0x000064000004000d */
[----:B01----:R-:W-:Y:S05]  /*41b0*/  ENDCOLLECTIVE ;  /* 0x000000000000791b */ /* 0x003fea0003800000 */
.L_x_209:
[----:B------:R-:W-:Y:S01]  /*41c0*/  IMAD.MOV.U32 R12, RZ, RZ, R22 ;  /* 0x000000ffff0c7224 */ /* 0x000fe200078e0016 */
[----:B------:R-:W-:Y:S01]  /*41d0*/  MOV R14, 0x1 ;  /* 0x00000001000e7802 */ /* 0x000fe20000000f00 */
[----:B------:R-:W-:-:S06]  /*41e0*/  IMAD.MOV.U32 R13, RZ, RZ, R21 ;  /* 0x000000ffff0d7224 */ /* 0x000fcc00078e0015 */
[----:B------:R-:W-:Y:S01]  /*41f0*/  DADD R16, R16, R12 ;  /* 0x0000000010107229 */ /* 0x000fe2000000000c */
[----:B------:R-:W-:Y:S01]  /*4200*/  IMAD.MOV.U32 R13, RZ, RZ, 0x1f ;  /* 0x0000001fff0d7424 */ /* 0x000fe200078e00ff */
[----:B------:R-:W-:Y:S01]  /*4210*/  MOV R20, R18 ;  /* 0x0000001200147202 */ /* 0x000fe20000000f00 */
[----:B------:R-:W-:-:S07]  /*4220*/  IMAD.MOV.U32 R12, RZ, RZ, -0x1 ;  /* 0xffffffffff0c7424 */ /* 0x000fce00078e00ff */
[----:B------:R-:W-:-:S07]  /*4230*/  IMAD.MOV.U32 R15, RZ, RZ, R17 ;  /* 0x000000ffff0f7224 */ /* 0x000fce00078e0011 */
[----:B------:R-:W-:Y:S05]  /*4240*/  WARPSYNC.COLLECTIVE R12, `(.L_x_210) ;  /* 0x000000000c087348 */ /* 0x000fea0003c00000 */
[----:B------:R0:W1:Y:S02]  /*4250*/  SHFL.BFLY P2, R18, R15, R14, R13 ;  /* 0x0c00000e0f127389 */ /* 0x000064000004000d */
[----:B01----:R-:W-:Y:S05]  /*4260*/  ENDCOLLECTIVE ;  /* 0x000000000000791b */ /* 0x003fea0003800000 */
.L_x_210:
[----:B------:R-:W-:Y:S01]  /*4270*/  MOV R15, R16 ;  /* 0x00000010000f7202 */ /* 0x000fe20000000f00 */
[----:B------:R-:W-:-:S07]  /*4280*/  IMAD.MOV.U32 R21, RZ, RZ, R18 ;  /* 0x000000ffff157224 */ /* 0x000fce00078e0012 */
[----:B------:R-:W-:Y:S05]  /*4290*/  WARPSYNC.COLLECTIVE R12, `(.L_x_211) ;  /* 0x000000000c087348 */ /* 0x000fea0003c00000 */
[----:B------:R0:W1:Y:S02]  /*42a0*/  SHFL.BFLY P2, R18, R15, R14, R13 ;  /* 0x0c00000e0f127389 */ /* 0x000064000004000d */
[----:B01----:R-:W-:Y:S05]  /*42b0*/  ENDCOLLECTIVE ;  /* 0x000000000000791b */ /* 0x003fea0003800000 */
.L_x_211:
[----:B------:R-:W-:Y:S02]  /*42c0*/  IMAD.MOV.U32 R12, RZ, RZ, R20 ;  /* 0x000000ffff0c7224 */ /* 0x000fe400078e0014 */
[----:B------:R-:W-:-:S06]  /*42d0*/  IMAD.MOV.U32 R13, RZ, RZ, R19 ;  /* 0x000000ffff0d7224 */ /* 0x000fcc00078e0013 */
[----:B------:R-:W-:Y:S01]  /*42e0*/  DADD R50, R50, R12 ;  /* 0x0000000032327229 */ /* 0x000fe2000000000c */
[----:B------:R-:W-:Y:S02]  /*42f0*/  IMAD.MOV.U32 R13, RZ, RZ, 0x1f ;  /* 0x0000001fff0d7424 */ /* 0x000fe400078e00ff */
[----:B------:R-:W-:Y:S02]  /*4300*/  IMAD.MOV.U32 R12, RZ, RZ, -0x1 ;  /* 0xffffffffff0c7424 */ /* 0x000fe400078e00ff */
[----:B------:R-:W-:-:S05]  /*4310*/  IMAD.MOV.U32 R22, RZ, RZ, R18 ;  /* 0x000000ffff167224 */ /* 0x000fca00078e0012 */
[----:B------:R-:W-:-:S07]  /*4320*/  MOV R15, R51 ;  /* 0x00000033000f7202 */ /* 0x000fce0000000f00 */
[----:B------:R-:W-:Y:S05]  /*4330*/  WARPSYNC.COLLECTIVE R12, `(.L_x_212) ;  /* 0x000000000c087348 */ /* 0x000fea0003c00000 */
[----:B------:R0:W1:Y:S02]  /*4340*/  SHFL.BFLY P2, R18, R15, R14, R13 ;  /* 0x0c00000e0f127389 */ /* 0x000064000004000d */
[----:B01----:R-:W-:Y:S05]  /*4350*/  ENDCOLLECTIVE ;  /* 0x000000000000791b */ /* 0x003fea0003800000 */
.L_x_212:
[----:B------:R-:W-:Y:S01]  /*4360*/  MOV R15, R50 ;  /* 0x00000032000f7202 */ /* 0x000fe20000000f00 */
[----:B------:R-:W-:-:S07]  /*4370*/  IMAD.MOV.U32 R19, RZ, RZ, R18 ;  /* 0x000000ffff137224 */ /* 0x000fce00078e0012 */
[----:B------:R-:W-:Y:S05]  /*4380*/  WARPSYNC.COLLECTIVE R12, `(.L_x_213) ;  /* 0x000000000c087348 */ /* 0x000fea0003c00000 */
[----:B------:R0:W1:Y:S02]  /*4390*/  SHFL.BFLY P2, R18, R15, R14, R13 ;  /* 0x0c00000e0f127389 */ /* 0x000064000004000d */
[----:B01----:R-:W-:Y:S05]  /*43a0*/  ENDCOLLECTIVE ;  /* 0x000000000000791b */ /* 0x003fea0003800000 */
.L_x_213:
[----:B------:R-:W-:Y:S02]  /*43b0*/  IMAD.MOV.U32 R12, RZ, RZ, R22 ;  /* 0x000000ffff0c7224 */ /* 0x000fe400078e0016 */
[----:B------:R-:W-:-:S06]  /*43c0*/  IMAD.MOV.U32 R13, RZ, RZ, R21 ;  /* 0x000000ffff0d7224 */ /* 0x000fcc00078e0015 */
[----:B------:R-:W-:-:S10]  /*43d0*/  DADD R12, R16, R12 ;  /* 0x00000000100c7229 */ /* 0x000fd4000000000c */
[----:B------:R-:W-:Y:S01]  /*43e0*/  IMAD.MOV.U32 R24, RZ, RZ, R12 ;  /* 0x000000ffff187224 */ /* 0x000fe200078e000c */
[----:B------:R-:W-:Y:S01]  /*43f0*/  MOV R25, R13 ;  /* 0x0000000d00197202 */ /* 0x000fe20000000f00 */
[----:B------:R-:W-:Y:S06]  /*4400*/  BRA `(.L_x_214) ;  /* 0xffffffc800a47947 */ /* 0x000fec000383ffff */
.L_x_177:
[----:B------:R-:W-:Y:S01]  /*4410*/  IMAD.MOV.U32 R15, RZ, RZ, R17 ;  /* 0x000000ffff0f7224 */ /* 0x000fe200078e0011 */
[----:B------:R-:W-:Y:S01]  /*4420*/  MOV R12, 0xffffffff ;  /* 0xffffffff000c7802 */ /* 0x000fe20000000f00 */
[----:B------:R-:W-:Y:S02]  /*4430*/  IMAD.MOV.U32 R14, RZ, RZ, 0x8 ;  /* 0x00000008ff0e7424 */ /* 0x000fe400078e00ff */
[----:B------:R-:W-:-:S07]  /*4440*/  IMAD.MOV.U32 R13, RZ, RZ, 0x1f ;  /* 0x0000001fff0d7424 */ /* 0x000fce00078e00ff */
[----:B---3--:R-:W-:Y:S05]  /*4450*/  WARPSYNC.COLLECTIVE R12, `(.L_x_215) ;  /* 0x000000000c087348 */ /* 0x008fea0003c00000 */
[----:B------:R0:W1:Y:S02]  /*4460*/  SHFL.BFLY P2, R18, R15, R14, R13 ;  /* 0x0c00000e0f127389 */ /* 0x000064000004000d */
[----:B01-3--:R-:W-:Y:S05]  /*4470*/  ENDCOLLECTIVE ;  /* 0x000000000000791b */ /* 0x00bfea0003800000 */
.L_x_215:
[----:B------:R-:W-:Y:S02]  /*4480*/  IMAD.MOV.U32 R15, RZ, RZ, R16 ;  /* 0x000000ffff0f7224 */ /* 0x000fe400078e0010 */
[----:B------:R-:W-:-:S07]  /*4490*/  IMAD.MOV.U32 R21, RZ, RZ, R18 ;  /* 0x000000ffff157224 */ /* 0x000fce00078e0012 */
[----:B------:R-:W-:Y:S05]  /*44a0*/  WARPSYNC.COLLECTIVE R12, `(.L_x_216) ;  /* 0x000000000c087348 */ /* 0x000fea0003c00000 */
[----:B------:R0:W1:Y:S02]  /*44b0*/  SHFL.BFLY P2, R18, R15, R14, R13 ;  /* 0x0c00000e0f127389 */ /* 0x000064000004000d */
[----:B01----:R-:W-:Y:S05]  /*44c0*/  ENDCOLLECTIVE ;  /* 0x000000000000791b */ /* 0x003fea0003800000 */
.L_x_216:
[----:B------:R-:W-:Y:S02]  /*44d0*/  IMAD.MOV.U32 R14, RZ, RZ, 0x4 ;  /* 0x00000004ff0e7424 */ /* 0x000fe400078e00ff */
[----:B------:R-:W-:-:S06]  /*44e0*/  IMAD.MOV.U32 R20, RZ, RZ, R18 ;  /* 0x000000ffff147224 */ /* 0x000fcc00078e0012 */
[----:B------:R-:W-:-:S10]  /*44f0*/  DADD R20, R16, R20 ;  /* 0x0000000010147229 */ /* 0x000fd40000000014 */
[----:B------:R-:W-:-:S07]  /*4500*/  MOV R15, R21 ;  /* 0x00000015000f7202 */ /* 0x000fce0000000f00 */
[----:B------:R-:W-:Y:S05]  /*4510*/  WARPSYNC.COLLECTIVE R12, `(.L_x_217) ;  /* 0x000000000c087348 */ /* 0x000fea0003c00000 */
[----:B------:R0:W1:Y:S02]  /*4520*/  SHFL.BFLY P2, R18, R15, R14, R13 ;  /* 0x0c00000e0f127389 */ /* 0x000064000004000d */
[----:B01----:R-:W-:Y:S05]  /*4530*/  ENDCOLLECTIVE ;  /* 0x000000000000791b */ /* 0x003fea0003800000 */
.L_x_217:
[----:B------:R-:W-:Y:S02]  /*4540*/  IMAD.MOV.U32 R15, RZ, RZ, R20 ;  /* 0x000000ffff0f7224 */ /* 0x000fe400078e0014 */
[----:B------:R-:W-:-:S07]  /*4550*/  IMAD.MOV.U32 R27, RZ, RZ, R18 ;  /* 0x000000ffff1b7224 */ /* 0x000fce00078e0012 */
[----:B------:R-:W-:Y:S05]  /*4560*/  WARPSYNC.COLLECTIVE R12, `(.L_x_218) ;  /* 0x000000000c087348 */ /* 0x000fea0003c00000 */
[----:B------:R0:W1:Y:S02]  /*4570*/  SHFL.BFLY P2, R18, R15, R14, R13 ;  /* 0x0c00000e0f127389 */ /* 0x000064000004000d */
[----:B01----:R-:W-:Y:S05]  /*4580*/  ENDCOLLECTIVE ;  /* 0x000000000000791b */ /* 0x003fea0003800000 */
.L_x_218:
[----:B------:R-:W-:Y:S01]  /*4590*/  IMAD.MOV.U32 R14, RZ, RZ, 0x2 ;  /* 0x00000002ff0e7424 */ /* 0x000fe200078e00ff */
[----:B------:R-:W-:-:S06]  /*45a0*/  MOV R26, R18 ;  /* 0x00000012001a7202 */ /* 0x000fcc0000000f00 */
[----:B------:R-:W-:-:S10]  /*45b0*/  DADD R26, R20, R26 ;  /* 0x00000000141a7229 */ /* 0x000fd4000000001a */
[----:B------:R-:W-:-:S07]  /*45c0*/  IMAD.MOV.U32 R15, RZ, RZ, R27 ;  /* 0x000000ffff0f7224 */ /* 0x000fce00078e001b */
[----:B------:R-:W-:Y:S05]  /*45d0*/  WARPSYNC.COLLECTIVE R12, `(.L_x_219) ;  /* 0x000000000c087348 */ /* 0x000fea0003c00000 */
[----:B------:R0:W1:Y:S02]  /*45e0*/  SHFL.BFLY P2, R18, R15, R14, R13 ;  /* 0x0c00000e0f127389 */ /* 0x000064000004000d */
[----:B01----:R-:W-:Y:S05]  /*45f0*/  ENDCOLLECTIVE ;  /* 0x000000000000791b */ /* 0x003fea0003800000 */
.L_x_219:
[----:B------:R-:W-:Y:S01]  /*4600*/  MOV R15, R26 ;  /* 0x0000001a000f7202 */ /* 0x000fe20000000f00 */
[----:B------:R-:W-:-:S07]  /*4610*/  IMAD.MOV.U32 R29, RZ, RZ, R18 ;  /* 0x000000ffff1d7224 */ /* 0x000fce00078e0012 */
[----:B------:R-:W-:Y:S05]  /*4620*/  WARPSYNC.COLLECTIVE R12, `(.L_x_220) ;  /* 0x000000000c087348 */ /* 0x000fea0003c00000 */
[----:B------:R0:W1:Y:S02]  /*4630*/  SHFL.BFLY P2, R18, R15, R14, R13 ;  /* 0x0c00000e0f127389 */ /* 0x000064000004000d */
[----:B01----:R-:W-:Y:S05]  /*4640*/  ENDCOLLECTIVE ;  /* 0x000000000000791b */ /* 0x003fea0003800000 */
.L_x_220:
[----:B------:R-:W-:Y:S02]  /*4650*/  IMAD.MOV.U32 R14, RZ, RZ, 0x1 ;  /* 0x00000001ff0e7424 */ /* 0x000fe400078e00ff */
[----:B------:R-:W-:-:S06]  /*4660*/  IMAD.MOV.U32 R28, RZ, RZ, R18 ;  /* 0x000000ffff1c7224 */ /* 0x000fcc00078e0012 */
[----:B------:R-:W-:-:S10]  /*4670*/  DADD R28, R26, R28 ;  /* 0x000000001a1c7229 */ /* 0x000fd4000000001c */
[----:B------:R-:W-:-:S07]  /*4680*/  IMAD.MOV.U32 R15, RZ, RZ, R29 ;  /* 0x000000ffff0f7224 */ /* 0x000fce00078e001d */
[----:B------:R-:W-:Y:S05]  /*4690*/  WARPSYNC.COLLECTIVE R12, `(.L_x_221) ;  /* 0x000000000c087348 */ /* 0x000fea0003c00000 */
[----:B------:R0:W1:Y:S02]  /*46a0*/  SHFL.BFLY P2, R18, R15, R14, R13 ;  /* 0x0c00000e0f127389 */ /* 0x000064000004000d */
[----:B01----:R-:W-:Y:S05]  /*46b0*/  ENDCOLLECTIVE ;  /* 0x000000000000791b */ /* 0x003fea0003800000 */
.L_x_221:
[----:B------:R-:W-:Y:S01]  /*46c0*/  IMAD.MOV.U32 R15, RZ, RZ, R28 ;  /* 0x000000ffff0f7224 */ /* 0x000fe200078e001c */
[----:B------:R-:W-:-:S07]  /*46d0*/  MOV R6, R18 ;  /* 0x0000001200067202 */ /* 0x000fce0000000f00 */
[----:B------:R-:W-:Y:S05]  /*46e0*/  WARPSYNC.COLLECTIVE R12, `(.L_x_222) ;  /* 0x000000000c087348 */ /* 0x000fea0003c00000 */
[----:B------:R0:W1:Y:S02]  /*46f0*/  SHFL.BFLY P2, R18, R15, R14, R13 ;  /* 0x0c00000e0f127389 */ /* 0x000064000004000d */
[----:B01----:R-:W-:Y:S05]  /*4700*/  ENDCOLLECTIVE ;  /* 0x000000000000791b */ /* 0x003fea0003800000 */
.L_x_222:
[----:B------:R-:W-:Y:S05]  /*4710*/  BRA `(.L_x_223) ;  /* 0xffffffe800087947 */ /* 0x000fea000383ffff */
        .weak           $__internal_3_$__cuda_sm20_dblrcp_rn_slowpath_v3
        .type           $__internal_3_$__cuda_sm20_dblrcp_rn_slowpath_v3,@function
        .size           $__internal_3_$__cuda_sm20_dblrcp_rn_slowpath_v3,($__internal_4_$__cuda_sm20_div_rn_f64_full - $__internal_3_$__cuda_sm20_dblrcp_rn_slowpath_v3)
$__internal_3_$__cuda_sm20_dblrcp_rn_slowpath_v3:
[----:B------:R-:W-:Y:S01]  /*4720*/  DSETP.GTU.AND P2, PT, |R12|, +INF , PT ;  /* 0x7ff000000c00742a */ /* 0x000fe20003f4c200 */
[----:B------:R-:W-:-:S13]  /*4730*/  BSSY.RECONVERGENT B2, `(.L_x_224) ;  /* 0x0000024000027945 */ /* 0x000fda0003800200 */
[----:B------:R-:W-:Y:S05]  /*4740*/  @P2 BRA `(.L_x_225) ;  /* 0x0000000000802947 */ /* 0x000fea0003800000 */
[----:B------:R-:W-:-:S05]  /*4750*/  LOP3.LUT R16, R13, 0x7fffffff, RZ, 0xc0, !PT ;  /* 0x7fffffff0d107812 */ /* 0x000fca00078ec0ff */
[----:B------:R-:W-:-:S05]  /*4760*/  VIADD R14, R16, 0xffffffff ;  /* 0xffffffff100e7836 */ /* 0x000fca0000000000 */
[----:B------:R-:W-:-:S13]  /*4770*/  ISETP.GE.U32.AND P2, PT, R14, 0x7fefffff, PT ;  /* 0x7fefffff0e00780c */ /* 0x000fda0003f46070 */
[----:B------:R-:W-:Y:S01]  /*4780*/  @P2 LOP3.LUT R15, R13, 0x7ff00000, RZ, 0x3c, !PT ;  /* 0x7ff000000d0f2812 */ /* 0x000fe200078e3cff */
[----:B------:R-:W-:Y:S01]  /*4790*/  @P2 IMAD.MOV.U32 R14, RZ, RZ, RZ ;  /* 0x000000ffff0e2224 */ /* 0x000fe200078e00ff */
[----:B------:R-:W-:Y:S06]  /*47a0*/  @P2 BRA `(.L_x_226) ;  /* 0x0000000000702947 */ /* 0x000fec0003800000 */
[----:B------:R-:W-:-:S13]  /*47b0*/  ISETP.GE.U32.AND P2, PT, R16, 0x1000001, PT ;  /* 0x010000011000780c */ /* 0x000fda0003f46070 */
[----:B------:R-:W-:Y:S05]  /*47c0*/  @!P2 BRA `(.L_x_227) ;  /* 0x000000000038a947 */ /* 0x000fea0003800000 */
[----:B------:R-:W-:Y:S01]  /*47d0*/  IADD3 R19, PT, PT, R13, -0x3fe00000, RZ ;  /* 0xc02000000d137810 */ /* 0x000fe20007ffe0ff */
[----:B------:R-:W-:Y:S02]  /*47e0*/  IMAD.MOV.U32 R18, RZ, RZ, R12 ;  /* 0x000000ffff127224 */ /* 0x000fe400078e000c */
[----:B------:R-:W-:Y:S01]  /*47f0*/  IMAD.MOV.U32 R16, RZ, RZ, R21 ;  /* 0x000000ffff107224 */ /* 0x000fe200078e0015 */
[----:B------:R-:W0:Y:S05]  /*4800*/  MUFU.RCP64H R17, R19 ;  /* 0x0000001300117308 */ /* 0x000e2a0000001800 */
        /* <DEDUP_REMOVED lines=10> */
.L_x_227:
        /* <DEDUP_REMOVED lines=10> */
.L_x_225:
[----:B------:R-:W-:Y:S02]  /*4950*/  LOP3.LUT R15, R13, 0x80000, RZ, 0xfc, !PT ;  /* 0x000800000d0f7812 */ /* 0x000fe400078efcff */
[----:B------:R-:W-:-:S07]  /*4960*/  MOV R14, R12 ;  /* 0x0000000c000e7202 */ /* 0x000fce0000000f00 */
.L_x_226:
[----:B------:R-:W-:Y:S05]  /*4970*/  BSYNC.RECONVERGENT B2 ;  /* 0x0000000000027941 */ /* 0x000fea0003800200 */
.L_x_224:
[----:B------:R-:W-:Y:S02]  /*4980*/  IMAD.MOV.U32 R21, RZ, RZ, 0x0 ;  /* 0x00000000ff157424 */ /* 0x000fe400078e00ff */
[----:B------:R-:W-:Y:S02]  /*4990*/  IMAD.MOV.U32 R12, RZ, RZ, R14 ;  /* 0x000000ffff0c7224 */ /* 0x000fe400078e000e */
[----:B------:R-:W-:Y:S01]  /*49a0*/  IMAD.MOV.U32 R13, RZ, RZ, R15 ;  /* 0x000000ffff0d7224 */ /* 0x000fe200078e000f */
[----:B------:R-:W-:Y:S06]  /*49b0*/  RET.REL.NODEC R20 `(_Z26small_svd_odd_column_transPdiiS_S_S_Pi) ;  /* 0xffffffb414907950 */ /* 0x000fec0003c3ffff */
        .weak           $__internal_4_$__cuda_sm20_div_rn_f64_full
        .type           $__internal_4_$__cuda_sm20_div_rn_f64_full,@function
        .size           $__internal_4_$__cuda_sm20_div_rn_f64_full,($__internal_5_$__cuda_sm20_dsqrt_rn_f64_mediumpath_v1 - $__internal_4_$__cuda_sm20_div_rn_f64_full)
$__internal_4_$__cuda_sm20_div_rn_f64_full:
[----:B------:R-:W-:Y:S01]  /*49c0*/  FSETP.GEU.AND P5, PT, |R17|, 1.469367938527859385e-39, PT ;  /* 0x001000001100780b */ /* 0x000fe20003fae200 */
[----:B------:R-:W-:Y:S01]  /*49d0*/  IMAD.MOV.U32 R15, RZ, RZ, R13 ;  /* 0x000000ffff0f7224 */ /* 0x000fe200078e000d */
[C---:B------:R-:W-:Y:S01]  /*49e0*/  FSETP.GEU.AND P2, PT, |R13|.reuse, 1.469367938527859385e-39, PT ;  /* 0x001000000d00780b */ /* 0x040fe20003f4e200 */
[----:B------:R-:W-:Y:S01]  /*49f0*/  IMAD.MOV.U32 R36, RZ, RZ, 0x1ca00000 ;  /* 0x1ca00000ff247424 */ /* 0x000fe200078e00ff */
[----:B------:R-:W-:Y:S01]  /*4a00*/  LOP3.LUT R20, R13, 0x800fffff, RZ, 0xc0, !PT ;  /* 0x800fffff0d147812 */ /* 0x000fe200078ec0ff */
[----:B------:R-:W-:Y:S01]  /*4a10*/  BSSY.RECONVERGENT B1, `(.L_x_228) ;  /* 0x0000058000017945 */ /* 0x000fe20003800200 */
[----:B------:R-:W-:Y:S02]  /*4a20*/  MOV R16, R12 ;  /* 0x0000000c00107202 */ /* 0x000fe40000000f00 */
[----:B------:R-:W-:Y:S01]  /*4a30*/  LOP3.LUT R21, R20, 0x3ff00000, RZ, 0xfc, !PT ;  /* 0x3ff0000014157812 */ /* 0x000fe200078efcff */
[----:B------:R-:W-:Y:S01]  /*4a40*/  IMAD.MOV.U32 R20, RZ, RZ, R14 ;  /* 0x000000ffff147224 */ /* 0x000fe200078e000e */
[----:B------:R-:W-:-:S02]  /*4a50*/  LOP3.LUT R33, R17, 0x7ff00000, RZ, 0xc0, !PT ;  /* 0x7ff0000011217812 */ /* 0x000fc400078ec0ff */
[----:B------:R-:W-:Y:S01]  /*4a60*/  LOP3.LUT R37, R13, 0x7ff00000, RZ, 0xc0, !PT ;  /* 0x7ff000000d257812 */ /* 0x000fe200078ec0ff */
[----:B------:R-:W-:Y:S01]  /*4a70*/  @!P5 IMAD.MOV.U32 R46, RZ, RZ, RZ ;  /* 0x000000ffff2ed224 */ /* 0x000fe200078e00ff */
[----:B------:R-:W-:Y:S01]  /*4a80*/  @!P5 LOP3.LUT R12, R15, 0x7ff00000, RZ, 0xc0, !PT ;  /* 0x7ff000000f0cd812 */ /* 0x000fe200078ec0ff */
[----:B------:R-:W-:Y:S01]  /*4a90*/  @!P2 DMUL R20, R14, 8.98846567431157953865e+307 ;  /* 0x7fe000000e14a828 */ /* 0x000fe20000000000 */
[C---:B------:R-:W-:Y:S02]  /*4aa0*/  ISETP.GE.U32.AND P4, PT, R33.reuse, R37, PT ;  /* 0x000000252100720c */ /* 0x040fe40003f86070 */
[----:B------:R-:W-:Y:S02]  /*4ab0*/  @!P5 ISETP.GE.U32.AND P6, PT, R33, R12, PT ;  /* 0x0000000c2100d20c */ /* 0x000fe40003fc6070 */
[C---:B------:R-:W-:Y:S01]  /*4ac0*/  SEL R18, R36.reuse, 0x63400000, !P4 ;  /* 0x6340000024127807 */ /* 0x040fe20006000000 */
[----:B------:R-:W0:Y:S01]  /*4ad0*/  MUFU.RCP64H R13, R21 ;  /* 0x00000015000d7308 */ /* 0x000e220000001800 */
[----:B------:R-:W-:-:S02]  /*4ae0*/  @!P5 SEL R12, R36, 0x63400000, !P6 ;  /* 0x63400000240cd807 */ /* 0x000fc40007000000 */
[--C-:B------:R-:W-:Y:S02]  /*4af0*/  LOP3.LUT R19, R18, 0x800fffff, R17.reuse, 0xf8, !PT ;  /* 0x800fffff12137812 */ /* 0x100fe400078ef811 */
[----:B------:R-:W-:Y:S02]  /*4b00*/  @!P5 LOP3.LUT R12, R12, 0x80000000, R17, 0xf8, !PT ;  /* 0x800000000c0cd812 */ /* 0x000fe400078ef811 */
[----:B------:R-:W-:Y:S02]  /*4b10*/  MOV R18, R16 ;  /* 0x0000001000127202 */ /* 0x000fe40000000f00 */
[----:B------:R-:W-:Y:S01]  /*4b20*/  @!P5 LOP3.LUT R47, R12, 0x100000, RZ, 0xfc, !PT ;  /* 0x001000000c2fd812 */ /* 0x000fe200078efcff */
[----:B------:R-:W-:Y:S01]  /*4b30*/  IMAD.MOV.U32 R12, RZ, RZ, 0x1 ;  /* 0x00000001ff0c7424 */ /* 0x000fe200078e00ff */
[----:B------:R-:W-:-:S04]  /*4b40*/  @!P2 LOP3.LUT R37, R21, 0x7ff00000, RZ, 0xc0, !PT ;  /* 0x7ff000001525a812 */ /* 0x000fc800078ec0ff */
[----:B------:R-:W-:Y:S02]  /*4b50*/  @!P5 DFMA R18, R18, 2, -R46 ;  /* 0x400000001212d82b */ /* 0x000fe4000000082e */
[----:B0-----:R-:W-:-:S08]  /*4b60*/  DFMA R46, R12, -R20, 1 ;  /* 0x3ff000000c2e742b */ /* 0x001fd00000000814 */
[----:B------:R-:W-:-:S08]  /*4b70*/  DFMA R46, R46, R46, R46 ;  /* 0x0000002e2e2e722b */ /* 0x000fd0000000002e */
[----:B------:R-:W-:-:S08]  /*4b80*/  DFMA R12, R12, R46, R12 ;  /* 0x0000002e0c0c722b */ /* 0x000fd0000000000c */
[----:B------:R-:W-:-:S08]  /*4b90*/  DFMA R52, R12, -R20, 1 ;  /* 0x3ff000000c34742b */ /* 0x000fd00000000814 */
        /* <DEDUP_REMOVED lines=12> */
[CC--:B------:R-:W-:Y:S02]  /*4c60*/  ISETP.GE.U32.AND P2, PT, R33.reuse, R16.reuse, PT ;  /* 0x000000102100720c */ /* 0x0c0fe40003f46070 */
[----:B------:R-:W-:Y:S02]  /*4c70*/  VIADDMNMX R16, R33, -R16, 0xb9600000, !PT ;  /* 0xb960000021107446 */ /* 0x000fe40007800910 */
[----:B------:R-:W-:Y:S02]  /*4c80*/  SEL R36, R36, 0x63400000, !P2 ;  /* 0x6340000024247807 */ /* 0x000fe40005000000 */
[----:B------:R-:W-:-:S05]  /*4c90*/  VIMNMX R16, PT, PT, R16, 0x46a00000, PT ;  /* 0x46a0000010107848 */ /* 0x000fca0003fe0100 */
[----:B------:R-:W-:Y:S01]  /*4ca0*/  IMAD.IADD R16, R16, 0x1, -R36 ;  /* 0x0000000110107824 */ /* 0x000fe200078e0a24 */
[----:B------:R-:W-:-:S03]  /*4cb0*/  MOV R36, RZ ;  /* 0x000000ff00247202 */ /* 0x000fc60000000f00 */
        /* <DEDUP_REMOVED lines=11> */
[----:B------:R-:W-:Y:S01]  /*4d70*/  IADD3 R16, PT, PT, -R16, -0x43300000, RZ ;  /* 0xbcd0000010107810 */ /* 0x000fe20007ffe1ff */
[----:B------:R-:W-:-:S06]  /*4d80*/  IMAD.MOV.U32 R18, RZ, RZ, RZ ;  /* 0x000000ffff127224 */ /* 0x000fcc00078e00ff */
[----:B------:R-:W-:Y:S02]  /*4d90*/  DFMA R18, R52, -R18, R12 ;  /* 0x800000123412722b */ /* 0x000fe4000000000c */
[----:B------:R-:W-:-:S08]  /*4da0*/  DMUL.RP R12, R12, R36 ;  /* 0x000000240c0c7228 */ /* 0x000fd00000008000 */
[----:B------:R-:W-:Y:S02]  /*4db0*/  FSETP.NEU.AND P2, PT, |R19|, R16, PT ;  /* 0x000000101300720b */ /* 0x000fe40003f4d200 */
[----:B------:R-:W-:Y:S02]  /*4dc0*/  LOP3.LUT R14, R13, R14, RZ, 0x3c, !PT ;  /* 0x0000000e0d0e7212 */ /* 0x000fe400078e3cff */
[----:B------:R-:W-:Y:S02]  /*4dd0*/  FSEL R52, R12, R52, !P2 ;  /* 0x000000340c347208 */ /* 0x000fe40005000000 */
[----:B------:R-:W-:-:S04]  /*4de0*/  FSEL R14, R14, R53, !P2 ;  /* 0x000000350e0e7208 */ /* 0x000fc80005000000 */
[----:B------:R-:W-:Y:S01]  /*4df0*/  MOV R53, R14 ;  /* 0x0000000e00357202 */ /* 0x000fe20000000f00 */
[----:B------:R-:W-:Y:S06]  /*4e00*/  BRA `(.L_x_230) ;  /* 0x0000000000607947 */ /* 0x000fec0003800000 */
.L_x_229:
        /* <DEDUP_REMOVED lines=11> */
[----:B------:R-:W-:Y:S01]  /*4ec0*/  @P2 LOP3.LUT R12, R14, 0x7ff00000, RZ, 0xfc, !PT ;  /* 0x7ff000000e0c2812 */ /* 0x000fe200078efcff */
[----:B------:R-:W-:Y:S01]  /*4ed0*/  @!P2 IMAD.MOV.U32 R52, RZ, RZ, RZ ;  /* 0x000000ffff34a224 */ /* 0x000fe200078e00ff */
[----:B------:R-:W-:Y:S01]  /*4ee0*/  @!P2 MOV R53, R14 ;  /* 0x0000000e0035a202 */ /* 0x000fe20000000f00 */
[----:B------:R-:W-:Y:S02]  /*4ef0*/  @P2 IMAD.MOV.U32 R52, RZ, RZ, RZ ;  /* 0x000000ffff342224 */ /* 0x000fe400078e00ff */
[----:B------:R-:W-:Y:S01]  /*4f00*/  @P2 IMAD.MOV.U32 R53, RZ, RZ, R12 ;  /* 0x000000ffff352224 */ /* 0x000fe200078e000c */
[----:B------:R-:W-:Y:S06]  /*4f10*/  BRA `(.L_x_230) ;  /* 0x00000000001c7947 */ /* 0x000fec0003800000 */
.L_x_232:
[----:B------:R-:W-:-:S05]  /*4f20*/  LOP3.LUT R52, R15, 0x80000, RZ, 0xfc, !PT ;  /* 0x000800000f347812 */ /* 0x000fca00078efcff */
[----:B------:R-:W-:Y:S01]  /*4f30*/  IMAD.MOV.U32 R53, RZ, RZ, R52 ;  /* 0x000000ffff357224 */ /* 0x000fe200078e0034 */
[----:B------:R-:W-:Y:S01]  /*4f40*/  MOV R52, R14 ;  /* 0x0000000e00347202 */ /* 0x000fe20000000f00 */
[----:B------:R-:W-:Y:S06]  /*4f50*/  BRA `(.L_x_230) ;  /* 0x00000000000c7947 */ /* 0x000fec0003800000 */
.L_x_231:
[----:B------:R-:W-:-:S05]  /*4f60*/  LOP3.LUT R52, R17, 0x80000, RZ, 0xfc, !PT ;  /* 0x0008000011347812 */ /* 0x000fca00078efcff */
[----:B------:R-:W-:Y:S02]  /*4f70*/  IMAD.MOV.U32 R53, RZ, RZ, R52 ;  /* 0x000000ffff357224 */ /* 0x000fe400078e0034 */
[----:B------:R-:W-:-:S07]  /*4f80*/  IMAD.MOV.U32 R52, RZ, RZ, R16 ;  /* 0x000000ffff347224 */ /* 0x000fce00078e0010 */
.L_x_230:
[----:B------:R-:W-:Y:S05]  /*4f90*/  BSYNC.RECONVERGENT B1 ;  /* 0x0000000000017941 */ /* 0x000fea0003800200 */
.L_x_228:
[----:B------:R-:W-:Y:S01]  /*4fa0*/  IMAD.MOV.U32 R14, RZ, RZ, R22 ;  /* 0x000000ffff0e7224 */ /* 0x000fe200078e0016 */
[----:B------:R-:W-:Y:S01]  /*4fb0*/  MOV R13, R53 ;  /* 0x00000035000d7202 */ /* 0x000fe20000000f00 */
[----:B------:R-:W-:Y:S02]  /*4fc0*/  IMAD.MOV.U32 R15, RZ, RZ, 0x0 ;  /* 0x00000000ff0f7424 */ /* 0x000fe400078e00ff */
[----:B------:R-:W-:Y:S02]  /*4fd0*/  IMAD.MOV.U32 R12, RZ, RZ, R52 ;  /* 0x000000ffff0c7224 */ /* 0x000fe400078e0034 */
[----:B------:R-:W-:Y:S05]  /*4fe0*/  RET.REL.NODEC R14 `(_Z26small_svd_odd_column_transPdiiS_S_S_Pi) ;  /* 0xffffffb00e047950 */ /* 0x000fea0003c3ffff */
        .weak           $__internal_5_$__cuda_sm20_dsqrt_rn_f64_mediumpath_v1
        .type           $__internal_5_$__cuda_sm20_dsqrt_rn_f64_mediumpath_v1,@function
        .size           $__internal_5_$__cuda_sm20_dsqrt_rn_f64_mediumpath_v1,(.L_x_565 - $__internal_5_$__cuda_sm20_dsqrt_rn_f64_mediumpath_v1)
$__internal_5_$__cuda_sm20_dsqrt_rn_f64_mediumpath_v1:
[----:B------:R-:W-:Y:S01]  /*4ff0*/  ISETP.GE.U32.AND P2, PT, R13, -0x3400000, PT ;  /* 0xfcc000000d00780c */ /* 0x000fe20003f46070 */
[----:B------:R-:W-:Y:S01]  /*5000*/  BSSY.RECONVERGENT B2, `(.L_x_233) ;  /* 0x000002e000027945 */ /* 0x000fe20003800200 */
[----:B------:R-:W-:Y:S01]  /*5010*/  LOP3.LUT R19, R19, R18, RZ, 0x3c, !PT ;  /* 0x0000001213137212 */ /* 0x000fe200078e3cff */
[----:B------:R-:W-:Y:S01]  /*5020*/  IMAD.MOV.U32 R13, RZ, RZ, R12 ;  /* 0x000000ffff0d7224 */ /* 0x000fe200078e000c */
[----:B------:R-:W-:Y:S02]  /*5030*/  LOP3.LUT R17, R17, R16, RZ, 0x3c, !PT ;  /* 0x0000001011117212 */ /* 0x000fe400078e3cff */
[----:B------:R-:W-:Y:S02]  /*5040*/  LOP3.LUT R15, R15, R14, RZ, 0x3c, !PT ;  /* 0x0000000e0f0f7212 */ /* 0x000fe400078e3cff */
[----:B------:R-:W-:Y:S02]  /*5050*/  LOP3.LUT R18, R19, R18, RZ, 0x3c, !PT ;  /* 0x0000001213127212 */ /* 0x000fe400078e3cff */
[----:B------:R-:W-:-:S02]  /*5060*/  LOP3.LUT R16, R17, R16, RZ, 0x3c, !PT ;  /* 0x0000001011107212 */ /* 0x000fc400078e3cff */
[----:B------:R-:W-:Y:S02]  /*5070*/  LOP3.LUT R14, R15, R14, RZ, 0x3c, !PT ;  /* 0x0000000e0f0e7212 */ /* 0x000fe400078e3cff */
[----:B------:R-:W-:Y:S02]  /*5080*/  LOP3.LUT R19, R19, R18, RZ, 0x3c, !PT ;  /* 0x0000001213137212 */ /* 0x000fe400078e3cff */
[----:B------:R-:W-:Y:S02]  /*5090*/  LOP3.LUT R17, R17, R16, RZ, 0x3c, !PT ;  /* 0x0000001011117212 */ /* 0x000fe400078e3cff */
[----:B------:R-:W-:Y:S02]  /*50a0*/  MOV R12, R20 ;  /* 0x00000014000c7202 */ /* 0x000fe40000000f00 */
[----:B------:R-:W-:Y:S01]  /*50b0*/  LOP3.LUT R15, R15, R14, RZ, 0x3c, !PT ;  /* 0x0000000e0f0f7212 */ /* 0x000fe200078e3cff */
[----:B------:R-:W-:Y:S06]  /*50c0*/  @!P2 BRA `(.L_x_234) ;  /* 0x000000000020a947 */ /* 0x000fec0003800000 */
        /* <DEDUP_REMOVED lines=8> */
.L_x_234:
[----:B------:R-:W-:-:S14]  /*5150*/  DSETP.NE.AND P2, PT, R18, RZ, PT ;  /* 0x000000ff1200722a */ /* 0x000fdc0003f45000 */
[----:B------:R-:W-:Y:S05]  /*5160*/  @!P2 BRA `(.L_x_236) ;  /* 0x000000000058a947 */ /* 0x000fea0003800000 */
[----:B------:R-:W-:-:S13]  /*5170*/  ISETP.GE.AND P2, PT, R19, RZ, PT ;  /* 0x000000ff1300720c */ /* 0x000fda0003f46270 */
[----:B------:R-:W-:Y:S02]  /*5180*/  @!P2 IMAD.MOV.U32 R12, RZ, RZ, 0x0 ;  /* 0x00000000ff0ca424 */ /* 0x000fe400078e00ff */
[----:B------:R-:W-:Y:S01]  /*5190*/  @!P2 IMAD.MOV.U32 R13, RZ, RZ, -0x80000 ;  /* 0xfff80000ff0da424 */ /* 0x000fe200078e00ff */
[----:B------:R-:W-:Y:S06]  /*51a0*/  @!P2 BRA `(.L_x_235) ;  /* 0x00000000004ca947 */ /* 0x000fec0003800000 */
[----:B------:R-:W-:-:S13]  /*51b0*/  ISETP.GT.AND P2, PT, R19, 0x7fefffff, PT ;  /* 0x7fefffff1300780c */ /* 0x000fda0003f44270 */
[----:B------:R-:W-:Y:S05]  /*51c0*/  @P2 BRA `(.L_x_236) ;  /* 0x0000000000402947 */ /* 0x000fea0003800000 */
[----:B------:R-:W-:Y:S01]  /*51d0*/  DMUL R18, R18, 8.11296384146066816958e+31 ;  /* 0x4690000012127828 */ /* 0x000fe20000000000 */
[----:B------:R-:W-:Y:S01]  /*51e0*/  MOV R16, RZ ;  /* 0x000000ff00107202 */ /* 0x000fe20000000f00 */
[----:B------:R-:W-:Y:S02]  /*51f0*/  IMAD.MOV.U32 R12, RZ, RZ, 0x0 ;  /* 0x00000000ff0c7424 */ /* 0x000fe400078e00ff */
[----:B------:R-:W-:Y:S02]  /*5200*/  IMAD.MOV.U32 R13, RZ, RZ, 0x3fd80000 ;  /* 0x3fd80000ff0d7424 */ /* 0x000fe400078e00ff */
        /* <DEDUP_REMOVED lines=12> */
.L_x_236:
[----:B------:R-:W-:-:S11]  /*52d0*/  DADD R12, R18, R18 ;  /* 0x00000000120c7229 */ /* 0x000fd60000000012 */
.L_x_235:
[----:B------:R-:W-:Y:S05]  /*52e0*/  BSYNC.RECONVERGENT B2 ;  /* 0x0000000000027941 */ /* 0x000fea0003800200 */
.L_x_233:
[----:B------:R-:W-:Y:S02]  /*52f0*/  IMAD.MOV.U32 R14, RZ, RZ, R21 ;  /* 0x000000ffff0e7224 */ /* 0x000fe400078e0015 */
[----:B------:R-:W-:-:S04]  /*5300*/  IMAD.MOV.U32 R15, RZ, RZ, 0x0 ;  /* 0x00000000ff0f7424 */ /* 0x000fc800078e00ff */
[----:B------:R-:W-:Y:S05]  /*5310*/  RET.REL.NODEC R14 `(_Z26small_svd_odd_column_transPdiiS_S_S_Pi) ;  /* 0xffffffac0e387950 */ /* 0x000fea0003c3ffff */
.L_x_237:
        /* <DEDUP_REMOVED lines=14> */
.L_x_565:


//--------------------- .text._Z27small_svd_even_column_transPdiiS_S_S_Pi --------------------------
	.section	.text._Z27small_svd_even_column_transPdiiS_S_S_Pi,"ax",@progbits
	.align	128
        .global         _Z27small_svd_even_column_transPdiiS_S_S_Pi
        .type           _Z27small_svd_even_column_transPdiiS_S_S_Pi,@function
        .size           _Z27small_svd_even_column_transPdiiS_S_S_Pi,(.L_x_568 - _Z27small_svd_even_column_transPdiiS_S_S_Pi)
        .other          _Z27small_svd_even_column_transPdiiS_S_S_Pi,@"STO_CUDA_ENTRY STV_DEFAULT"
_Z27small_svd_even_column_transPdiiS_S_S_Pi:
.text._Z27small_svd_even_column_transPdiiS_S_S_Pi:
        /* <DEDUP_REMOVED lines=26> */
[----:B------:R-:W-:Y:S02]  /*01a0*/  IMAD.MOV.U32 R9, RZ, RZ, R30 ;  /* 0x000000ffff097224 */ /* 0x000fe400078e001e */
[----:B--2---:R-:W-:Y:S02]  /*01b0*/  VIADD R4, R6, 0xffffffe ;  /* 0x0ffffffe06047836 */ /* 0x004fe40000000000 */
[----:B------:R-:W-:Y:S02]  /*01c0*/  IMAD R6, R7, UR8, RZ ;  /* 0x0000000807067c24 */ /* 0x000fe4000f8e02ff */
[----:B------:R0:W2:Y:S02]  /*01d0*/  F2I.FTZ.U32.TRUNC.NTZ R5, R4 ;  /* 0x0000000400057305 */ /* 0x0000a4000021f000 */
[----:B0-----:R-:W-:-:S02]  /*01e0*/  IMAD.MOV.U32 R4, RZ, RZ, RZ ;  /* 0x000000ffff047224 */ /* 0x001fc400078e00ff */
[----:B--2---:R-:W-:-:S04]  /*01f0*/  IMAD.MOV R11, RZ, RZ, -R5 ;  /* 0x000000ffff0b7224 */ /* 0x004fc800078e0a05 */
[----:B------:R-:W-:-:S04]  /*0200*/  IMAD R11, R11, R16, RZ ;  /* 0x000000100b0b7224 */ /* 0x000fc800078e02ff */
[----:B-1-3--:R-:W-:-:S07]  /*0210*/  IMAD.HI.U32 R8, R5, R11, R4 ;  /* 0x0000000b05087227 */ /* 0x00afce00078e0004 */
.L_x_240:
[----:B0-----:R-:W-:-:S04]  /*0220*/  IMAD.IADD R5, R6, 0x1, R9 ;  /* 0x0000000106057824 */ /* 0x001fc800078e0209 */
[----:B------:R-:W-:-:S06]  /*0230*/  IMAD.WIDE R4, R5, 0x8, R2 ;  /* 0x0000000805047825 */ /* 0x000fcc00078e0202 */
[----:B------:R-:W2:Y:S01]  /*0240*/  LDG.E.64 R4, desc[UR6][R4.64] ;  /* 0x0000000604047981 */ /* 0x000ea2000c1e1b00 */
[----:B------:R-:W-:Y:S02]  /*0250*/  IABS R11, R9 ;  /* 0x00000009000b7213 */ /* 0x000fe40000000000 */
[----:B------:R-:W-:-:S03]  /*0260*/  MOV R0, UR4 ;  /* 0x0000000400007c02 */ /* 0x000fc60008000f00 */
[----:B------:R-:W-:Y:S01]  /*0270*/  IMAD.HI.U32 R10, R8, R11, RZ ;  /* 0x0000000b080a7227 */ /* 0x000fe200078e00ff */
[----:B------:R-:W-:-:S03]  /*0280*/  IABS R20, R0 ;  /* 0x0000000000147213 */ /* 0x000fc60000000000 */
[----:B------:R-:W-:-:S04]  /*0290*/  IMAD.MOV R18, RZ, RZ, -R10 ;  /* 0x000000ffff127224 */ /* 0x000fc800078e0a0a */
[----:B------:R-:W-:-:S05]  /*02a0*/  IMAD R11, R20, R18, R11 ;  /* 0x00000012140b7224 */ /* 0x000fca00078e020b */
[----:B------:R-:W-:-:S13]  /*02b0*/  ISETP.GT.U32.AND P3, PT, R16, R11, PT ;  /* 0x0000000b1000720c */ /* 0x000fda0003f64070 */
[----:B------:R-:W-:Y:S02]  /*02c0*/  @!P3 IMAD.IADD R11, R11, 0x1, -R20 ;  /* 0x000000010b0bb824 */ /* 0x000fe400078e0a14 */
        /* <DEDUP_REMOVED lines=8> */
[----:B------:R-:W-:Y:S01]  /*0350*/  IMAD R11, R0, R11, R9 ;  /* 0x0000000b000b7224 */ /* 0x000fe200078e0209 */
[----:B------:R-:W-:-:S03]  /*0360*/  IADD3 R9, PT, PT, R14, R9, RZ ;  /* 0x000000090e097210 */ /* 0x000fc60007ffe0ff */
[----:B------:R-:W-:Y:S01]  /*0370*/  IMAD R11, R11, 0x180, R12 ;  /* 0x000001800b0b7824 */ /* 0x000fe200078e020c */
[----:B------:R-:W-:-:S03]  /*0380*/  ISETP.GE.AND P1, PT, R9, R7, PT ;  /* 0x000000070900720c */ /* 0x000fc60003f26270 */
[----:B------:R-:W-:-:S05]  /*0390*/  IMAD R11, R10, 0x8, R11 ;  /* 0x000000080a0b7824 */ /* 0x000fca00078e020b */
[----:B--2---:R0:W-:Y:S05]  /*03a0*/  STS.64 [R11], R4 ;  /* 0x000000040b007388 */ /* 0x0041ea0000000a00 */
[----:B------:R-:W-:Y:S05]  /*03b0*/  @!P1 BRA `(.L_x_240) ;  /* 0xfffffffc00989947 */ /* 0x000fea000383ffff */
.L_x_239:
[----:B------:R-:W-:Y:S05]  /*03c0*/  BSYNC.RECONVERGENT B0 ;  /* 0x0000000000007941 */ /* 0x000fea0003800200 */
.L_x_238:
[----:B------:R1:W-:Y:S01]  /*03d0*/  @!P0 STS [R22+0xb3a0], R15 ;  /* 0x00b3a00f16008388 */ /* 0x0003e20000000800 */
[----:B------:R-:W-:Y:S04]  /*03e0*/  BSSY.RECONVERGENT B1, `(.L_x_241) ;  /* 0x0000014000017945 */ /* 0x000fe80003800200 */
[----:B------:R-:W-:Y:S01]  /*03f0*/  BSSY.RELIABLE B0, `(.L_x_242) ;  /* 0x0000007000007945 */ /* 0x000fe20003800100 */
[----:B------:R-:W-:Y:S02]  /*0400*/  LOP3.LUT R8, R30, 0xf, RZ, 0xc0, !PT ;  /* 0x0000000f1e087812 */ /* 0x000fe400078ec0ff */
[----:B------:R-:W-:Y:S01]  /*0410*/  SHF.R.U32.HI R9, RZ, 0x4, R30 ;  /* 0x00000004ff097819 */ /* 0x000fe2000001161e */
[----:B------:R-:W-:Y:S06]  /*0420*/  @!P0 BRA `(.L_x_243) ;  /* 0x00000000000c8947 */ /* 0x000fec0003800000 */
[----:B------:R-:W-:-:S13]  /*0430*/  ISETP.GT.U32.AND P0, PT, R30, 0xf, PT ;  /* 0x0000000f1e00780c */ /* 0x000fda0003f04070 */
[----:B------:R-:W-:Y:S05]  /*0440*/  @P0 BREAK.RELIABLE B0 ;  /* 0x0000000000000942 */ /* 0x000fea0003800100 */
[----:B------:R-:W-:Y:S05]  /*0450*/  @P0 BRA `(.L_x_244) ;  /* 0x0000000000300947 */ /* 0x000fea0003800000 */
.L_x_243:
[----:B------:R-:W-:Y:S05]  /*0460*/  BSYNC.RELIABLE B0 ;  /* 0x0000000000007941 */ /* 0x000fea0003800100 */
.L_x_242:
[----:B------:R-:W2:Y:S01]  /*0470*/  S2R R3, SR_CgaCtaId ;  /* 0x0000000000037919 */ /* 0x000ea20000008800 */
[----:B------:R-:W-:-:S05]  /*0480*/  MOV R2, 0x400 ;  /* 0x0000040000027802 */ /* 0x000fca0000000f00 */
[----:B------:R-:W-:-:S05]  /*0490*/  VIADD R2, R2, 0x4800 ;  /* 0x0000480002027836 */ /* 0x000fca0000000000 */
[----:B--2---:R-:W-:Y:S01]  /*04a0*/  LEA R3, R3, R2, 0x18 ;  /* 0x0000000203037211 */ /* 0x004fe200078ec0ff */
[----:B------:R-:W-:-:S04]  /*04b0*/  IMAD.MOV.U32 R2, RZ, RZ, 0x0 ;  /* 0x00000000ff027424 */ /* 0x000fc800078e00ff */
[C---:B0-----:R-:W-:Y:S02]  /*04c0*/  IMAD R5, R8.reuse, 0x180, R3 ;  /* 0x0000018008057824 */ /* 0x041fe400078e0203 */
[----:B------:R-:W-:Y:S02]  /*04d0*/  IMAD.MOV.U32 R3, RZ, RZ, 0x3ff00000 ;  /* 0x3ff00000ff037424 */ /* 0x000fe400078e00ff */
[----:B------:R-:W-:-:S05]  /*04e0*/  IMAD R5, R8, 0x8, R5 ;  /* 0x0000000808057824 */ /* 0x000fca00078e0205 */
[----:B------:R2:W-:Y:S04]  /*04f0*/  STS.64 [R5], R2 ;  /* 0x0000000205007388 */ /* 0x0005e80000000a00 */
[----:B------:R2:W-:Y:S04]  /*0500*/  STS.64 [R5+0x1880], R2 ;  /* 0x0018800205007388 */ /* 0x0005e80000000a00 */
[----:B------:R2:W-:Y:S02]  /*0510*/  STS.64 [R5+0x3100], R2 ;  /* 0x0031000205007388 */ /* 0x0005e40000000a00 */
.L_x_244:
[----:B------:R-:W-:Y:S05]  /*0520*/  BSYNC.RECONVERGENT B1 ;  /* 0x0000000000017941 */ /* 0x000fea0003800200 */
.L_x_241:
[----:B------:R-:W-:Y:S05]  /*0530*/  WARPSYNC.ALL ;  /* 0x0000000000007948 */ /* 0x000fea0003800000 */
[----:B--2---:R-:W-:Y:S01]  /*0540*/  VIADD R3, R0, 0xffffffff ;  /* 0xffffffff00037836 */ /* 0x004fe20000000000 */
[----:B------:R-:W-:Y:S03]  /*0550*/  BSSY.RECONVERGENT B1, `(.L_x_245) ;  /* 0x0000012000017945 */ /* 0x000fe60003800200 */
[----:B------:R-:W-:-:S05]  /*0560*/  IMAD R7, R3, R0, RZ ;  /* 0x0000000003077224 */ /* 0x000fca00078e02ff */
[----:B------:R-:W-:-:S13]  /*0570*/  ISETP.GE.AND P0, PT, R30, R7, PT ;  /* 0x000000071e00720c */ /* 0x000fda0003f06270 */
[----:B------:R-:W-:Y:S05]  /*0580*/  @P0 BRA `(.L_x_246) ;  /* 0x0000000000380947 */ /* 0x000fea0003800000 */
[----:B------:R-:W2:Y:S01]  /*0590*/  S2R R3, SR_CgaCtaId ;  /* 0x0000000000037919 */ /* 0x000ea20000008800 */
[----:B------:R-:W3:Y:S01]  /*05a0*/  LDC R10, c[0x0][0x360] ;  /* 0x0000d800ff0a7b82 */ /* 0x000ee20000000800 */
[----:B------:R-:W-:Y:S01]  /*05b0*/  MOV R2, 0x400 ;  /* 0x0000040000027802 */ /* 0x000fe20000000f00 */
[----:B0-----:R-:W-:-:S04]  /*05c0*/  IMAD.MOV.U32 R11, RZ, RZ, R30 ;  /* 0x000000ffff0b7224 */ /* 0x001fc800078e001e */
[----:B------:R-:W-:Y:S02]  /*05d0*/  VIADD R2, R2, 0x9000 ;  /* 0x0000900002027836 */ /* 0x000fe40000000000 */
[----:B------:R-:W0:Y:S03]  /*05e0*/  LDC.64 R4, c[0x0][0x3a8] ;  /* 0x0000ea00ff047b82 */ /* 0x000e260000000a00 */
[----:B--2---:R-:W-:-:S07]  /*05f0*/  LEA R6, R3, R2, 0x18 ;  /* 0x0000000203067211 */ /* 0x004fce00078ec0ff */
.L_x_247:
[----:B0-2---:R-:W-:-:S06]  /*0600*/  IMAD.WIDE R2, R11, 0x4, R4 ;  /* 0x000000040b027825 */ /* 0x005fcc00078e0204 */
[----:B------:R-:W2:Y:S01]  /*0610*/  LDG.E R2, desc[UR6][R2.64] ;  /* 0x0000000602027981 */ /* 0x000ea2000c1e1900 */
[----:B------:R-:W-:Y:S01]  /*0620*/  LEA R13, R11, R6, 0x2 ;  /* 0x000000060b0d7211 */ /* 0x000fe200078e10ff */
[----:B---3--:R-:W-:-:S05]  /*0630*/  IMAD.IADD R11, R10, 0x1, R11 ;  /* 0x000000010a0b7824 */ /* 0x008fca00078e020b */
[----:B------:R-:W-:Y:S01]  /*0640*/  ISETP.GE.AND P0, PT, R11, R7, PT ;  /* 0x000000070b00720c */ /* 0x000fe20003f06270 */
[----:B--2---:R2:W-:-:S12]  /*0650*/  STS [R13], R2 ;  /* 0x000000020d007388 */ /* 0x0045d80000000800 */
[----:B------:R-:W-:Y:S05]  /*0660*/  @!P0 BRA `(.L_x_247) ;  /* 0xfffffffc00e48947 */ /* 0x000fea000383ffff */
.L_x_246:
[----:B------:R-:W-:Y:S05]  /*0670*/  BSYNC.RECONVERGENT B1 ;  /* 0x0000000000017941 */ /* 0x000fea0003800200 */
.L_x_245:
[----:B------:R-:W3:Y:S08]  /*0680*/  S2UR UR5, SR_CgaCtaId ;  /* 0x00000000000579c3 */ /* 0x000ef00000008800 */
[----:B------:R-:W-:Y:S06]  /*0690*/  BAR.SYNC.DEFER_BLOCKING 0x0 ;  /* 0x0000000000007b1d */ /* 0x000fec0000010000 */
[----:B------:R-:W-:-:S02]  /*06a0*/  UMOV UR4, 0x400 ;  /* 0x0000040000047882 */ /* 0x000fc40000000000 */
[----:B---3--:R-:W-:-:S06]  /*06b0*/  ULEA UR4, UR5, UR4, 0x18 ;  /* 0x0000000405047291 */ /* 0x008fcc000f8ec0ff */
[----:B------:R-:W-:-:S05]  /*06c0*/  IMAD.U32 R12, RZ, RZ, UR4 ;  /* 0x00000004ff0c7e24 */ /* 0x000fca000f8e00ff */
[----:B--2---:R-:W2:Y:S02]  /*06d0*/  LDS R2, [R12+0xb3a0] ;  /* 0x00b3a0000c027984 */ /* 0x004ea40000000800 */
[----:B--2---:R-:W-:-:S13]  /*06e0*/  ISETP.GE.AND P0, PT, R2, 0x1, PT ;  /* 0x000000010200780c */ /* 0x004fda0003f06270 */
[----:B------:R-:W-:Y:S05]  /*06f0*/  @!P0 BRA `(.L_x_248) ;  /* 0x0000001800048947 */ /* 0x000fea0003800000 */
[C---:B------:R-:W-:Y:S01]  /*0700*/  LEA.HI R2, R0.reuse, 0xffffffff, RZ, 0x1f ;  /* 0xffffffff00027811 */ /* 0x040fe200078ff8ff */
[----:B------:R-:W-:Y:S01]  /*0710*/  IMAD.SHL.U32 R7, R9, 0x4, RZ ;  /* 0x0000000409077824 */ /* 0x000fe200078e00ff */
[----:B------:R-:W-:Y:S02]  /*0720*/  LEA.HI R0, R0, R0, RZ, 0x1 ;  /* 0x0000000000007211 */ /* 0x000fe400078f08ff */
[----:B0-----:R-:W-:Y:S02]  /*0730*/  CS2R R10, SRZ ;  /* 0x00000000000a7805 */ /* 0x001fe4000001ff00 */
[----:B------:R-:W-:Y:S02]  /*0740*/  LEA.HI R2, R2, R2, RZ, 0x1 ;  /* 0x0000000202027211 */ /* 0x000fe400078f08ff */
[----:B------:R-:W-:Y:S02]  /*0750*/  CS2R R28, SRZ ;  /* 0x00000000001c7805 */ /* 0x000fe4000001ff00 */
[----:B------:R-:W-:-:S02]  /*0760*/  SHF.R.S32.HI R12, RZ, 0x1, R0 ;  /* 0x00000001ff0c7819 */ /* 0x000fc40000011400 */
[----:B------:R-:W-:Y:S02]  /*0770*/  LOP3.LUT R0, R2, 0xfffffffe, RZ, 0xc0, !PT ;  /* 0xfffffffe02007812 */ /* 0x000fe400078ec0ff */
[C---:B------:R-:W-:Y:S01]  /*0780*/  LOP3.LUT R5, R12.reuse, 0xf, RZ, 0xc0, !PT ;  /* 0x0000000f0c057812 */ /* 0x040fe200078ec0ff */
[C---:B------:R-:W-:Y:S01]  /*0790*/  VIADD R6, R12.reuse, 0xffffffff ;  /* 0xffffffff0c067836 */ /* 0x040fe20000000000 */
[----:B------:R-:W-:Y:S01]  /*07a0*/  LOP3.LUT R4, R12, 0x7, RZ, 0xc0, !PT ;  /* 0x000000070c047812 */ /* 0x000fe200078ec0ff */
[----:B------:R-:W-:Y:S01]  /*07b0*/  VIADD R0, R0, 0x2 ;  /* 0x0000000200007836 */ /* 0x000fe20000000000 */
[C---:B------:R-:W-:Y:S02]  /*07c0*/  LOP3.LUT R3, R12.reuse, 0x3ffffff0, RZ, 0xc0, !PT ;  /* 0x3ffffff00c037812 */ /* 0x040fe400078ec0ff */
[----:B------:R-:W-:-:S07]  /*07d0*/  LOP3.LUT R2, R12, 0x3, RZ, 0xc0, !PT ;  /* 0x000000030c027812 */ /* 0x000fce00078ec0ff */
.L_x_277:
[----:B0-----:R-:W0:Y:S02]  /*07e0*/  LDCU UR4, c[0x0][0x388] ;  /* 0x00007100ff0477ac */ /* 0x001e240008000800 */
[----:B0-----:R-:W-:-:S05]  /*07f0*/  IMAD.U32 R41, RZ, RZ, UR4 ;  /* 0x00000004ff297e24 */ /* 0x001fca000f8e00ff */
[----:B------:R-:W-:-:S13]  /*0800*/  ISETP.GE.AND P0, PT, R41, 0x2, PT ;  /* 0x000000022900780c */ /* 0x000fda0003f06270 */
[----:B---34-:R-:W-:Y:S05]  /*0810*/  @!P0 BRA `(.L_x_249) ;  /* 0x0000001000148947 */ /* 0x018fea0003800000 */
[----:B------:R-:W0:Y:S01]  /*0820*/  S2UR UR5, SR_CgaCtaId ;  /* 0x00000000000579c3 */ /* 0x000e220000008800 */
[----:B------:R-:W-:Y:S01]  /*0830*/  UMOV UR4, 0x400 ;  /* 0x0000040000047882 */ /* 0x000fe20000000000 */
[----:B------:R-:W-:Y:S01]  /*0840*/  IMAD.MOV R13, RZ, RZ, -R41 ;  /* 0x000000ffff0d7224 */ /* 0x000fe200078e0a29 */
[----:B------:R-:W-:Y:S01]  /*0850*/  UIADD3 UR4, UPT, UPT, UR4, 0x9000, URZ ;  /* 0x0000900004047890 */ /* 0x000fe2000fffe0ff */
[----:B------:R-:W2:Y:S01]  /*0860*/  LDCU UR9, c[0x0][0x38c] ;  /* 0x00007180ff0977ac */ /* 0x000ea20008000800 */
[----:B------:R-:W3:Y:S01]  /*0870*/  LDCU UR12, c[0x0][0x388] ;  /* 0x00007100ff0c77ac */ /* 0x000ee20008000800 */
[----:B------:R-:W4:Y:S01]  /*0880*/  LDCU.64 UR10, c[0x0][0x388] ;  /* 0x00007100ff0a77ac */ /* 0x000f220008000a00 */
[----:B0-----:R-:W-:-:S06]  /*0890*/  ULEA UR4, UR5, UR4, 0x18 ;  /* 0x0000000405047291 */ /* 0x001fcc000f8ec0ff */
[----:B--234-:R-:W-:-:S07]  /*08a0*/  MOV R42, UR4 ;  /* 0x00000004002a7c02 */ /* 0x01cfce0008000f00 */
.L_x_264:
[----:B------:R-:W-:Y:S01]  /*08b0*/  IMAD.U32 R41, RZ, RZ, UR10 ;  /* 0x0000000aff297e24 */ /* 0x000fe2000f8e00ff */
[----:B01----:R-:W0:Y:S01]  /*08c0*/  S2R R15, SR_CgaCtaId ;  /* 0x00000000000f7919 */ /* 0x003e220000008800 */
[--C-:B------:R-:W-:Y:S01]  /*08d0*/  IMAD R43, R9, 0x4, R42.reuse ;  /* 0x00000004092b7824 */ /* 0x100fe200078e022a */
[----:B------:R-:W-:Y:S01]  /*08e0*/  MOV R10, 0x400 ;  /* 0x00000400000a7802 */ /* 0x000fe20000000f00 */
[----:B------:R-:W-:Y:S01]  /*08f0*/  IMAD R11, R41, 0x4, -R7 ;  /* 0x00000004290b7824 */ /* 0x000fe200078e0a07 */
[----:B------:R-:W-:Y:S02]  /*0900*/  CS2R R18, SRZ ;  /* 0x0000000000127805 */ /* 0x000fe4000001ff00 */
[----:B------:R-:W-:Y:S02]  /*0910*/  CS2R R20, SRZ ;  /* 0x0000000000147805 */ /* 0x000fe4000001ff00 */
[----:B------:R-:W-:Y:S01]  /*0920*/  CS2R R22, SRZ ;  /* 0x0000000000167805 */ /* 0x000fe2000001ff00 */
[----:B------:R-:W-:Y:S01]  /*0930*/  IMAD.IADD R11, R11, 0x1, R42 ;  /* 0x000000010b0b7824 */ /* 0x000fe200078e022a */
[----:B------:R-:W1:Y:S01]  /*0940*/  LDS R43, [R43] ;  /* 0x000000002b2b7984 */ /* 0x000e620000000800 */
[----:B------:R-:W-:Y:S01]  /*0950*/  CS2R R24, SRZ ;  /* 0x0000000000187805 */ /* 0x000fe2000001ff00 */
[----:B------:R-:W-:Y:S01]  /*0960*/  VIADD R13, R13, 0x1 ;  /* 0x000000010d0d7836 */ /* 0x000fe20000000000 */
[----:B------:R-:W-:Y:S01]  /*0970*/  BSSY B1, `(.L_x_250) ;  /* 0x000003b000017945 */ /* 0x000fe20003800000 */
[----:B------:R-:W2:Y:S03]  /*0980*/  LDS R31, [R11+-0x4] ;  /* 0xfffffc000b1f7984 */ /* 0x000ea60000000800 */
[----:B------:R-:W-:-:S02]  /*0990*/  ISETP.NE.AND P2, PT, R13, -0x1, PT ;  /* 0xffffffff0d00780c */ /* 0x000fc40003f45270 */
[----:B0-----:R-:W-:Y:S02]  /*09a0*/  LEA R12, R15, R10, 0x18 ;  /* 0x0000000a0f0c7211 */ /* 0x001fe400078ec0ff */
[----:B------:R-:W-:-:S04]  /*09b0*/  LOP3.LUT R10, R8, 0x10, RZ, 0xfc, !PT ;  /* 0x00000010080a7812 */ /* 0x000fc800078efcff */
[----:B------:R-:W-:Y:S02]  /*09c0*/  ISETP.GE.AND P1, PT, R10, UR11, PT ;  /* 0x0000000b0a007c0c */ /* 0x000fe4000bf26270 */
[----:B------:R-:W-:-:S04]  /*09d0*/  LOP3.LUT R10, R8, 0x20, RZ, 0xfc, !PT ;  /* 0x00000020080a7812 */ /* 0x000fc800078efcff */
[----:B------:R-:W-:Y:S01]  /*09e0*/  ISETP.GE.AND P0, PT, R10, UR11, PT ;  /* 0x0000000b0a007c0c */ /* 0x000fe2000bf06270 */
[--C-:B-1----:R-:W-:Y:S02]  /*09f0*/  IMAD R45, R43, 0x180, R12.reuse ;  /* 0x000001802b2d7824 */ /* 0x102fe400078e020c */
[----:B--2---:R-:W-:Y:S02]  /*0a00*/  IMAD R15, R31, 0x180, R12 ;  /* 0x000001801f0f7824 */ /* 0x004fe400078e020c */
[C---:B------:R-:W-:Y:S02]  /*0a10*/  IMAD R45, R8.reuse, 0x8, R45 ;  /* 0x00000008082d7824 */ /* 0x040fe400078e022d */
[----:B------:R-:W-:-:S03]  /*0a20*/  IMAD R44, R8, 0x8, R15 ;  /* 0x00000008082c7824 */ /* 0x000fc600078e020f */
[----:B------:R-:W-:Y:S04]  /*0a30*/  LDS.64 R16, [R45] ;  /* 0x000000002d107984 */ /* 0x000fe80000000a00 */
[----:B------:R-:W0:Y:S04]  /*0a40*/  LDS.64 R14, [R44] ;  /* 0x000000002c0e7984 */ /* 0x000e280000000a00 */
[----:B------:R-:W1:Y:S04]  /*0a50*/  @!P1 LDS.64 R18, [R45+0x80] ;  /* 0x000080002d129984 */ /* 0x000e680000000a00 */
[----:B------:R-:W2:Y:S04]  /*0a60*/  @!P1 LDS.64 R20, [R44+0x80] ;  /* 0x000080002c149984 */ /* 0x000ea80000000a00 */
[----:B------:R-:W3:Y:S04]  /*0a70*/  @!P0 LDS.64 R22, [R45+0x100] ;  /* 0x000100002d168984 */ /* 0x000ee80000000a00 */
[----:B------:R-:W4:Y:S01]  /*0a80*/  @!P0 LDS.64 R24, [R44+0x100] ;  /* 0x000100002c188984 */ /* 0x000f220000000a00 */
[----:B------:R-:W-:Y:S01]  /*0a90*/  ISETP.GE.U32.AND P0, PT, R9, R0, PT ;  /* 0x000000000900720c */ /* 0x000fe20003f06070 */
[----:B0-----:R-:W-:-:S08]  /*0aa0*/  DMUL R10, R14, R14 ;  /* 0x0000000e0e0a7228 */ /* 0x001fd00000000000 */
[----:B------:R-:W-:-:S08]  /*0ab0*/  DFMA R10, R16, R16, -R10 ;  /* 0x00000010100a722b */ /* 0x000fd0000000080a */
[C---:B-1----:R-:W-:Y:S02]  /*0ac0*/  DFMA R28, R18.reuse, R18, R10 ;  /* 0x00000012121c722b */ /* 0x042fe4000000000a */
[----:B--2---:R-:W-:-:S06]  /*0ad0*/  DMUL R10, R18, R20 ;  /* 0x00000014120a7228 */ /* 0x004fcc0000000000 */
[----:B------:R-:W-:Y:S02]  /*0ae0*/  DFMA R28, -R20, R20, R28 ;  /* 0x00000014141c722b */ /* 0x000fe4000000011c */
[----:B------:R-:W-:-:S06]  /*0af0*/  DFMA R10, R16, R14, R10 ;  /* 0x0000000e100a722b */ /* 0x000fcc000000000a */
[C---:B---3--:R-:W-:Y:S02]  /*0b00*/  DFMA R28, R22.reuse, R22, R28 ;  /* 0x00000016161c722b */ /* 0x048fe4000000001c */
[----:B----4-:R-:W-:-:S06]  /*0b10*/  DFMA R10, R22, R24, R10 ;  /* 0x00000018160a722b */ /* 0x010fcc000000000a */
[----:B------:R-:W-:Y:S01]  /*0b20*/  DFMA R28, -R24, R24, R28 ;  /* 0x00000018181c722b */ /* 0x000fe2000000011c */
[----:B------:R-:W-:Y:S10]  /*0b30*/  @P0 BRA `(.L_x_251) ;  /* 0x0000000000780947 */ /* 0x000ff40003800000 */
[----:B------:R-:W-:-:S03]  /*0b40*/  UMOV UR4, 0xffffffff ;  /* 0xffffffff00047882 */ /* 0x000fc60000000000 */
[----:B------:R-:W-:Y:S05]  /*0b50*/  BRA.DIV UR4, `(.L_x_252) ;  /* 0x0000002e04047947 */ /* 0x000fea000b800000 */
[----:B------:R-:W-:Y:S04]  /*0b60*/  SHFL.BFLY PT, R35, R29, 0x8, 0x1f ;  /* 0x0d001f001d237f89 */ /* 0x000fe800000e0000 */
[----:B------:R-:W0:Y:S04]  /*0b70*/  SHFL.BFLY PT, R34, R28, 0x8, 0x1f ;  /* 0x0d001f001c227f89 */ /* 0x000e2800000e0000 */
[----:B------:R-:W-:Y:S04]  /*0b80*/  SHFL.BFLY PT, R37, R11, 0x8, 0x1f ;  /* 0x0d001f000b257f89 */ /* 0x000fe800000e0000 */
[----:B------:R-:W1:Y:S01]  /*0b90*/  SHFL.BFLY PT, R36, R10, 0x8, 0x1f ;  /* 0x0d001f000a247f89 */ /* 0x000e6200000e0000 */
[----:B0-----:R-:W-:-:S07]  /*0ba0*/  DADD R34, R28, R34 ;  /* 0x000000001c227229 */ /* 0x001fce0000000022 */
[----:B------:R-:W-:Y:S01]  /*0bb0*/  SHFL.BFLY PT, R29, R35, 0x4, 0x1f ;  /* 0x0c801f00231d7f89 */ /* 0x000fe200000e0000 */
[----:B-1----:R-:W-:-:S03]  /*0bc0*/  DADD R36, R10, R36 ;  /* 0x000000000a247229 */ /* 0x002fc60000000024 */
        /* <DEDUP_REMOVED lines=10> */
[----:B------:R-:W0:Y:S01]  /*0c70*/  SHFL.BFLY PT, R36, R35, 0x1, 0x1f ;  /* 0x0c201f0023247f89 */ /* 0x000e2200000e0000 */
[----:B-1----:R-:W-:-:S03]  /*0c80*/  DADD R10, R26, R10 ;  /* 0x000000001a0a7229 */ /* 0x002fc6000000000a */
[----:B------:R-:W1:Y:S04]  /*0c90*/  SHFL.BFLY PT, R37, R34, 0x1, 0x1f ;  /* 0x0c201f0022257f89 */ /* 0x000e6800000e0000 */
[----:B------:R2:W3:Y:S04]  /*0ca0*/  SHFL.BFLY PT, R46, R11, 0x1, 0x1f ;  /* 0x0c201f000b2e7f89 */ /* 0x0004e800000e0000 */
[----:B------:R2:W4:Y:S01]  /*0cb0*/  SHFL.BFLY PT, R40, R10, 0x1, 0x1f ;  /* 0x0c201f000a287f89 */ /* 0x00052200000e0000 */
[----:B0-----:R-:W-:Y:S01]  /*0cc0*/  IMAD.MOV.U32 R27, RZ, RZ, R36 ;  /* 0x000000ffff1b7224 */ /* 0x001fe200078e0024 */
[----:B-1----:R-:W-:-:S06]  /*0cd0*/  MOV R26, R37 ;  /* 0x00000025001a7202 */ /* 0x002fcc0000000f00 */
[----:B--23--:R-:W-:-:S11]  /*0ce0*/  DADD R28, R34, R26 ;  /* 0x00000000221c7229 */ /* 0x00cfd6000000001a */
.L_x_328:
[----:B----4-:R-:W-:Y:S02]  /*0cf0*/  IMAD.MOV.U32 R26, RZ, RZ, R40 ;  /* 0x000000ffff1a7224 */ /* 0x010fe400078e0028 */
[----:B------:R-:W-:-:S06]  /*0d00*/  IMAD.MOV.U32 R27, RZ, RZ, R46 ;  /* 0x000000ffff1b7224 */ /* 0x000fcc00078e002e */
[----:B------:R-:W-:-:S11]  /*0d10*/  DADD R10, R10, R26 ;  /* 0x000000000a0a7229 */ /* 0x000fd6000000001a */
.L_x_251:
[----:B------:R-:W-:Y:S05]  /*0d20*/  BSYNC B1 ;  /* 0x0000000000017941 */ /* 0x000fea0003800000 */
.L_x_250:
[----:B------:R-:W-:-:S14]  /*0d30*/  DSETP.NEU.AND P0, PT, R10, RZ, PT ;  /* 0x000000ff0a00722a */ /* 0x000fdc0003f0d000 */
        /* <DEDUP_REMOVED lines=20> */
[----:B------:R-:W-:Y:S05]  /*0e80*/  CALL.REL.NOINC `($__internal_7_$__cuda_sm20_div_rn_f64_full) ;  /* 0x0000003000587944 */ /* 0x000fea0003c00000 */
.L_x_255:
[----:B------:R-:W-:Y:S05]  /*0e90*/  BSYNC.RECONVERGENT B2 ;  /* 0x0000000000027941 */ /* 0x000fea0003800200 */
.L_x_254:
[C---:B------:R-:W-:Y:S01]  /*0ea0*/  DFMA R38, R46.reuse, R46, 1 ;  /* 0x3ff000002e26742b */ /* 0x040fe2000000002e */
[----:B------:R-:W-:Y:S01]  /*0eb0*/  MOV R26, 0x0 ;  /* 0x00000000001a7802 */ /* 0x000fe20000000f00 */
[----:B------:R-:W-:Y:S01]  /*0ec0*/  IMAD.MOV.U32 R27, RZ, RZ, 0x3fd80000 ;  /* 0x3fd80000ff1b7424 */ /* 0x000fe200078e00ff */
[C---:B------:R-:W-:Y:S01]  /*0ed0*/  DSETP.GE.AND P0, PT, R46.reuse, RZ, PT ;  /* 0x000000ff2e00722a */ /* 0x040fe20003f06000 */
[----:B------:R-:W-:Y:S01]  /*0ee0*/  BSSY.RECONVERGENT B1, `(.L_x_256) ;  /* 0x000001a000017945 */ /* 0x000fe20003800200 */
[----:B------:R-:W-:Y:S01]  /*0ef0*/  DSETP.GEU.AND P3, PT, R46, RZ, PT ;  /* 0x000000ff2e00722a */ /* 0x000fe20003f6e000 */
[----:B------:R-:W0:Y:S03]  /*0f00*/  MUFU.RSQ64H R41, R39 ;  /* 0x0000002700297308 */ /* 0x000e260000001c00 */
[----:B------:R-:W-:Y:S01]  /*0f10*/  FSEL R32, R32, RZ, !P0 ;  /* 0x000000ff20207208 */ /* 0x000fe20004000000 */
        /* <DEDUP_REMOVED lines=17> */
[----:B------:R-:W-:Y:S01]  /*1030*/  MOV R40, 0x1060 ;  /* 0x0000106000287802 */ /* 0x000fe20000000f00 */
[----:B------:R-:W-:-:S07]  /*1040*/  IMAD.MOV.U32 R26, RZ, RZ, R48 ;  /* 0x000000ffff1a7224 */ /* 0x000fce00078e0030 */
[----:B------:R-:W-:Y:S05]  /*1050*/  CALL.REL.NOINC `($__internal_8_$__cuda_sm20_dsqrt_rn_f64_mediumpath_v1) ;  /* 0x0000003400507944 */ /* 0x000fea0003c00000 */
[----:B------:R-:W-:Y:S02]  /*1060*/  IMAD.MOV.U32 R50, RZ, RZ, R26 ;  /* 0x000000ffff327224 */ /* 0x000fe400078e001a */
[----:B------:R-:W-:-:S07]  /*1070*/  IMAD.MOV.U32 R51, RZ, RZ, R27 ;  /* 0x000000ffff337224 */ /* 0x000fce00078e001b */
.L_x_257:
[----:B------:R-:W-:Y:S05]  /*1080*/  BSYNC.RECONVERGENT B1 ;  /* 0x0000000000017941 */ /* 0x000fea0003800200 */
.L_x_256:
[----:B------:R-:W-:Y:S01]  /*1090*/  DADD R36, R50, |R46| ;  /* 0x0000000032247229 */ /* 0x000fe2000000042e */
[----:B------:R-:W-:Y:S01]  /*10a0*/  MOV R26, 0x1 ;  /* 0x00000001001a7802 */ /* 0x000fe20000000f00 */
[----:B------:R-:W-:Y:S01]  /*10b0*/  BSSY.RECONVERGENT B2, `(.L_x_258) ;  /* 0x0000012000027945 */ /* 0x000fe20003800200 */
[----:B------:R-:W-:-:S03]  /*10c0*/  FSETP.GEU.AND P3, PT, |R33|, 6.5827683646048100446e-37, PT ;  /* 0x036000002100780b */ /* 0x000fc60003f6e200 */
        /* <DEDUP_REMOVED lines=16> */
.L_x_259:
[----:B------:R-:W-:Y:S05]  /*11d0*/  BSYNC.RECONVERGENT B2 ;  /* 0x0000000000027941 */ /* 0x000fea0003800200 */
.L_x_258:
[----:B------:R-:W-:Y:S01]  /*11e0*/  DFMA R38, R46, R46, 1 ;  /* 0x3ff000002e26742b */ /* 0x000fe2000000002e */
[----:B------:R-:W-:Y:S01]  /*11f0*/  IMAD.MOV.U32 R26, RZ, RZ, 0x0 ;  /* 0x00000000ff1a7424 */ /* 0x000fe200078e00ff */
[----:B------:R-:W-:Y:S01]  /*1200*/  BSSY.RECONVERGENT B1, `(.L_x_260) ;  /* 0x0000016000017945 */ /* 0x000fe20003800200 */
[----:B------:R-:W-:-:S03]  /*1210*/  IMAD.MOV.U32 R27, RZ, RZ, 0x3fd80000 ;  /* 0x3fd80000ff1b7424 */ /* 0x000fc600078e00ff */
        /* <DEDUP_REMOVED lines=15> */
[----:B------:R-:W-:Y:S02]  /*1310*/  MOV R26, R48 ;  /* 0x00000030001a7202 */ /* 0x000fe40000000f00 */
[----:B------:R-:W-:-:S07]  /*1320*/  MOV R40, 0x1340 ;  /* 0x0000134000287802 */ /* 0x000fce0000000f00 */
[----:B------:R-:W-:Y:S05]  /*1330*/  CALL.REL.NOINC `($__internal_8_$__cuda_sm20_dsqrt_rn_f64_mediumpath_v1) ;  /* 0x0000003000987944 */ /* 0x000fea0003c00000 */
[----:B------:R-:W-:Y:S02]  /*1340*/  IMAD.MOV.U32 R50, RZ, RZ, R26 ;  /* 0x000000ffff327224 */ /* 0x000fe400078e001a */
[----:B------:R-:W-:-:S07]  /*1350*/  IMAD.MOV.U32 R51, RZ, RZ, R27 ;  /* 0x000000ffff337224 */ /* 0x000fce00078e001b */
.L_x_261:
[----:B------:R-:W-:Y:S05]  /*1360*/  BSYNC.RECONVERGENT B1 ;  /* 0x0000000000017941 */ /* 0x000fea0003800200 */
.L_x_260:
        /* <DEDUP_REMOVED lines=12> */
[----:B------:R-:W-:Y:S01]  /*1430*/  MOV R12, 0x1470 ;  /* 0x00001470000c7802 */ /* 0x000fe20000000f00 */
[----:B------:R-:W-:Y:S02]  /*1440*/  IMAD.MOV.U32 R27, RZ, RZ, R51 ;  /* 0x000000ffff1b7224 */ /* 0x000fe400078e0033 */
[----:B------:R-:W-:-:S07]  /*1450*/  VIADD R41, R41, 0xfff00000 ;  /* 0xfff0000029297836 */ /* 0x000fce0000000000 */
[----:B------:R-:W-:Y:S05]  /*1460*/  CALL.REL.NOINC `($__internal_6_$__cuda_sm20_dblrcp_rn_slowpath_v3) ;  /* 0x00000028003c7944 */ /* 0x000fea0003c00000 */
[----:B------:R-:W-:Y:S01]  /*1470*/  MOV R26, R34 ;  /* 0x00000022001a7202 */ /* 0x000fe20000000f00 */
[----:B------:R-:W-:-:S07]  /*1480*/  IMAD.MOV.U32 R27, RZ, RZ, R35 ;  /* 0x000000ffff1b7224 */ /* 0x000fce00078e0023 */
.L_x_263:
[----:B------:R-:W-:Y:S05]  /*1490*/  BSYNC.RECONVERGENT B1 ;  /* 0x0000000000017941 */ /* 0x000fea0003800200 */
.L_x_262:
[----:B------:R-:W0:Y:S01]  /*14a0*/  S2UR UR5, SR_CgaCtaId ;  /* 0x00000000000579c3 */ /* 0x000e220000008800 */
[----:B------:R-:W-:Y:S01]  /*14b0*/  DMUL R46, R26, R46 ;  /* 0x0000002e1a2e7228 */ /* 0x000fe20000000000 */
[----:B------:R-:W-:Y:S01]  /*14c0*/  LOP3.LUT R12, R8, 0x20, RZ, 0xfc, !PT ;  /* 0x00000020080c7812 */ /* 0x000fe200078efcff */
[----:B------:R-:W-:Y:S01]  /*14d0*/  UMOV UR4, 0x400 ;  /* 0x0000040000047882 */ /* 0x000fe20000000000 */
[----:B------:R-:W-:Y:S01]  /*14e0*/  IMAD.U32 R41, RZ, RZ, UR12 ;  /* 0x0000000cff297e24 */ /* 0x000fe2000f8e00ff */
[----:B------:R-:W-:Y:S01]  /*14f0*/  UIADD3 UR4, UPT, UPT, UR4, 0x4800, URZ ;  /* 0x0000480004047890 */ /* 0x000fe2000fffe0ff */
[----:B------:R-:W-:Y:S02]  /*1500*/  ISETP.GE.AND P3, PT, R12, UR9, PT ;  /* 0x000000090c007c0c */ /* 0x000fe4000bf66270 */
[C---:B------:R-:W-:Y:S01]  /*1510*/  LOP3.LUT R40, R8.reuse, 0x10, RZ, 0xfc, !PT ;  /* 0x0000001008287812 */ /* 0x040fe200078efcff */
[-C--:B------:R-:W-:Y:S01]  /*1520*/  DMUL R38, R14, R46.reuse ;  /* 0x0000002e0e267228 */ /* 0x080fe20000000000 */
[----:B------:R-:W-:Y:S01]  /*1530*/  ISETP.GE.AND P0, PT, R8, R41, PT ;  /* 0x000000290800720c */ /* 0x000fe20003f06270 */
[----:B------:R-:W-:-:S02]  /*1540*/  DMUL R34, R16, R46 ;  /* 0x0000002e10227228 */ /* 0x000fc40000000000 */
[----:B------:R-:W-:-:S04]  /*1550*/  @!P1 DMUL R36, R46, R20 ;  /* 0x000000142e249228 */ /* 0x000fc80000000000 */
[-C--:B------:R-:W-:Y:S02]  /*1560*/  DFMA R16, R16, R26.reuse, R38 ;  /* 0x0000001a1010722b */ /* 0x080fe40000000026 */
[----:B------:R-:W-:Y:S02]  /*1570*/  DFMA R34, R14, R26, -R34 ;  /* 0x0000001a0e22722b */ /* 0x000fe40000000822 */
[-C--:B------:R-:W-:Y:S02]  /*1580*/  @!P1 DMUL R38, R46, R18.reuse ;  /* 0x000000122e269228 */ /* 0x080fe40000000000 */
[----:B------:R-:W-:Y:S01]  /*1590*/  @!P1 DFMA R14, R26, R18, R36 ;  /* 0x000000121a0e922b */ /* 0x000fe20000000024 */
[----:B0-----:R-:W-:Y:S01]  /*15a0*/  ULEA UR4, UR5, UR4, 0x18 ;  /* 0x0000000405047291 */ /* 0x001fe2000f8ec0ff */
[C---:B------:R-:W-:Y:S01]  /*15b0*/  @!P3 DMUL R36, R46.reuse, R24 ;  /* 0x000000182e24b228 */ /* 0x040fe20000000000 */
[----:B------:R-:W-:Y:S01]  /*15c0*/  STS.64 [R45], R16 ;  /* 0x000000102d007388 */ /* 0x000fe20000000a00 */
[----:B------:R-:W-:-:S02]  /*15d0*/  @!P3 DMUL R18, R46, R22 ;  /* 0x000000162e12b228 */ /* 0x000fc40000000000 */
[C---:B------:R-:W-:Y:S01]  /*15e0*/  @!P1 DFMA R38, R26.reuse, R20, -R38 ;  /* 0x000000141a26922b */ /* 0x040fe20000000826 */
[----:B------:R-:W-:Y:S01]  /*15f0*/  STS.64 [R44], R34 ;  /* 0x000000222c007388 */ /* 0x000fe20000000a00 */
[----:B------:R-:W-:Y:S02]  /*1600*/  LEA R20, R8, UR4, 0x3 ;  /* 0x0000000408147c11 */ /* 0x000fe4000f8e18ff */
[C---:B------:R-:W-:Y:S01]  /*1610*/  @!P3 DFMA R36, R26.reuse, R22, R36 ;  /* 0x000000161a24b22b */ /* 0x040fe20000000024 */
[----:B------:R-:W-:Y:S01]  /*1620*/  @!P1 STS.64 [R45+0x80], R14 ;  /* 0x0000800e2d009388 */ /* 0x000fe20000000a00 */
[----:B------:R-:W-:Y:S01]  /*1630*/  @!P3 DFMA R18, R26, R24, -R18 ;  /* 0x000000181a12b22b */ /* 0x000fe20000000812 */
[--C-:B------:R-:W-:Y:S02]  /*1640*/  IMAD R31, R31, 0x180, R20.reuse ;  /* 0x000001801f1f7824 */ /* 0x100fe400078e0214 */
[----:B------:R-:W-:Y:S01]  /*1650*/  IMAD R43, R43, 0x180, R20 ;  /* 0x000001802b2b7824 */ /* 0x000fe200078e0214 */
[----:B------:R-:W-:Y:S01]  /*1660*/  @!P1 STS.64 [R44+0x80], R38 ;  /* 0x000080262c009388 */ /* 0x000fe20000000a00 */
[----:B------:R-:W-:-:S03]  /*1670*/  ISETP.GE.AND P1, PT, R40, R41, PT ;  /* 0x000000292800720c */ /* 0x000fc60003f26270 */
        /* <DEDUP_REMOVED lines=10> */
[----:B------:R-:W-:-:S03]  /*1720*/  ISETP.GE.AND P0, PT, R12, R41, PT ;  /* 0x000000290c00720c */ /* 0x000fc60003f06270 */
        /* <DEDUP_REMOVED lines=16> */
.L_x_253:
[----:B------:R-:W-:Y:S05]  /*1830*/  WARPSYNC.ALL ;  /* 0x0000000000007948 */ /* 0x000fea0003800000 */
[----:B------:R-:W-:Y:S01]  /*1840*/  BAR.SYNC.DEFER_BLOCKING 0x0 ;  /* 0x0000000000007b1d */ /* 0x000fe20000010000 */
[----:B------:R-:W-:-:S05]  /*1850*/  IMAD R42, R41, 0x4, R42 ;  /* 0x00000004292a7824 */ /* 0x000fca00078e022a */
[----:B------:R-:W-:Y:S05]  /*1860*/  @P2 BRA `(.L_x_264) ;  /* 0xfffffff000102947 */ /* 0x000fea000383ffff */
.L_x_249:
[----:B------:R-:W-:Y:S01]  /*1870*/  ISETP.NE.AND P0, PT, R8, RZ, PT ;  /* 0x000000ff0800720c */ /* 0x000fe20003f05270 */
[----:B------:R-:W-:-:S12]  /*1880*/  BSSY.RECONVERGENT B1, `(.L_x_265) ;  /* 0x000000e000017945 */ /* 0x000fd80003800200 */
[----:B------:R-:W-:Y:S05]  /*1890*/  @P0 BRA `(.L_x_266) ;  /* 0x0000000000300947 */ /* 0x000fea0003800000 */
        /* <DEDUP_REMOVED lines=12> */
.L_x_266:
[----:B------:R-:W-:Y:S05]  /*1960*/  BSYNC.RECONVERGENT B1 ;  /* 0x0000000000017941 */ /* 0x000fea0003800200 */
.L_x_265:
[----:B------:R-:W-:Y:S01]  /*1970*/  BAR.SYNC.DEFER_BLOCKING 0x0 ;  /* 0x0000000000007b1d */ /* 0x000fe20000010000 */
[----:B------:R-:W-:-:S05]  /*1980*/  ISETP.NE.AND P0, PT, R30, RZ, PT ;  /* 0x000000ff1e00720c */ /* 0x000fca0003f05270 */
[----:B------:R-:W-:Y:S08]  /*1990*/  BSSY.RECONVERGENT B1, `(.L_x_267) ;  /* 0x0000050000017945 */ /* 0x000ff00003800200 */
[----:B------:R-:W-:Y:S05]  /*19a0*/  @P0 BRA `(.L_x_268) ;  /* 0x0000000400380947 */ /* 0x000fea0003800000 */
[----:B------:R-:W0:Y:S01]  /*19b0*/  S2R R35, SR_CgaCtaId ;  /* 0x0000000000237919 */ /* 0x000e220000008800 */
[----:B------:R-:W-:Y:S02]  /*19c0*/  MOV R36, 0x400 ;  /* 0x0000040000247802 */ /* 0x000fe40000000f00 */
[----:B------:R-:W-:Y:S02]  /*19d0*/  ISETP.GE.AND P0, PT, R41, 0x2, PT ;  /* 0x000000022900780c */ /* 0x000fe40003f06270 */
[----:B0-----:R-:W-:-:S05]  /*19e0*/  LEA R31, R35, R36, 0x18 ;  /* 0x00000024231f7211 */ /* 0x001fca00078ec0ff */
[----:B------:R3:W-:Y:S06]  /*19f0*/  STS [R31+0xb3a0], RZ ;  /* 0x00b3a0ff1f007388 */ /* 0x0007ec0000000800 */
[----:B------:R-:W-:Y:S05]  /*1a00*/  @!P0 BRA `(.L_x_268) ;  /* 0x0000000400208947 */ /* 0x000fea0003800000 */
[----:B------:R-:W-:Y:S01]  /*1a10*/  ISETP.GE.U32.AND P0, PT, R6, 0xf, PT ;  /* 0x0000000f0600780c */ /* 0x000fe20003f06070 */
[----:B------:R-:W-:Y:S01]  /*1a20*/  BSSY.RECONVERGENT B2, `(.L_x_269) ;  /* 0x000001b000027945 */ /* 0x000fe20003800200 */
[----:B------:R-:W-:Y:S02]  /*1a30*/  IMAD.MOV.U32 R34, RZ, RZ, RZ ;  /* 0x000000ffff227224 */ /* 0x000fe400078e00ff */
[----:B------:R-:W-:-:S09]  /*1a40*/  IMAD.MOV.U32 R20, RZ, RZ, RZ ;  /* 0x000000ffff147224 */ /* 0x000fd200078e00ff */
[----:B------:R-:W-:Y:S05]  /*1a50*/  @!P0 BRA `(.L_x_270) ;  /* 0x00000000005c8947 */ /* 0x000fea0003800000 */
[----:B--2---:R-:W-:Y:S01]  /*1a60*/  VIADD R12, R36, 0xb340 ;  /* 0x0000b340240c7836 */ /* 0x004fe20000000000 */
[----:B------:R-:W-:Y:S01]  /*1a70*/  BSSY.RECONVERGENT B3, `(.L_x_271) ;  /* 0x0000014000037945 */ /* 0x000fe20003800200 */
[----:B------:R-:W-:Y:S01]  /*1a80*/  MOV R34, RZ ;  /* 0x000000ff00227202 */ /* 0x000fe20000000f00 */
[----:B------:R-:W-:Y:S02]  /*1a90*/  IMAD.MOV.U32 R38, RZ, RZ, RZ ;  /* 0x000000ffff267224 */ /* 0x000fe400078e00ff */
[----:B------:R-:W-:-:S07]  /*1aa0*/  LEA R39, R35, R12, 0x18 ;  /* 0x0000000c23277211 */ /* 0x000fce00078ec0ff */
.L_x_272:
[C---:B------:R-:W-:Y:S02]  /*1ab0*/  IMAD R37, R38.reuse, 0x4, R39 ;  /* 0x0000000426257824 */ /* 0x040fe400078e0227 */
[----:B------:R-:W-:-:S03]  /*1ac0*/  VIADD R38, R38, 0x10 ;  /* 0x0000001026267836 */ /* 0x000fc60000000000 */
[----:B-1----:R-:W0:Y:S02]  /*1ad0*/  LDS.128 R12, [R37] ;  /* 0x00000000250c7984 */ /* 0x002e240000000c00 */
[----:B------:R-:W-:Y:S02]  /*1ae0*/  ISETP.NE.AND P0, PT, R38, R3, PT ;  /* 0x000000032600720c */ /* 0x000fe40003f05270 */
[----:B------:R-:W1:Y:S04]  /*1af0*/  LDS.128 R16, [R37+0x10] ;  /* 0x0000100025107984 */ /* 0x000e680000000c00 */
[----:B------:R-:W2:Y:S04]  /*1b00*/  LDS.128 R20, [R37+0x20] ;  /* 0x0000200025147984 */ /* 0x000ea80000000c00 */
[----:B------:R-:W4:Y:S01]  /*1b10*/  LDS.128 R24, [R37+0x30] ;  /* 0x0000300025187984 */ /* 0x000f220000000c00 */
[----:B0-----:R-:W-:-:S04]  /*1b20*/  IADD3 R12, PT, PT, R13, R34, R12 ;  /* 0x000000220d0c7210 */ /* 0x001fc80007ffe00c */
[----:B------:R-:W-:-:S04]  /*1b30*/  IADD3 R12, PT, PT, R15, R12, R14 ;  /* 0x0000000c0f0c7210 */ /* 0x000fc80007ffe00e */
[----:B-1----:R-:W-:-:S04]  /*1b40*/  IADD3 R12, PT, PT, R17, R12, R16 ;  /* 0x0000000c110c7210 */ /* 0x002fc80007ffe010 */
[----:B------:R-:W-:-:S04]  /*1b50*/  IADD3 R12, PT, PT, R19, R12, R18 ;  /* 0x0000000c130c7210 */ /* 0x000fc80007ffe012 */
[----:B--2---:R-:W-:-:S04]  /*1b60*/  IADD3 R12, PT, PT, R21, R12, R20 ;  /* 0x0000000c150c7210 */ /* 0x004fc80007ffe014 */
[----:B------:R-:W-:-:S04]  /*1b70*/  IADD3 R12, PT, PT, R23, R12, R22 ;  /* 0x0000000c170c7210 */ /* 0x000fc80007ffe016 */
[----:B----4-:R-:W-:-:S04]  /*1b80*/  IADD3 R12, PT, PT, R25, R12, R24 ;  /* 0x0000000c190c7210 */ /* 0x010fc80007ffe018 */
[----:B------:R-:W-:Y:S01]  /*1b90*/  IADD3 R34, PT, PT, R27, R12, R26 ;  /* 0x0000000c1b227210 */ /* 0x000fe20007ffe01a */
[----:B------:R-:W-:Y:S06]  /*1ba0*/  @P0 BRA `(.L_x_272) ;  /* 0xfffffffc00c00947 */ /* 0x000fec000383ffff */
[----:B------:R-:W-:Y:S05]  /*1bb0*/  BSYNC.RECONVERGENT B3 ;  /* 0x0000000000037941 */ /* 0x000fea0003800200 */
.L_x_271:
[----:B------:R-:W-:-:S07]  /*1bc0*/  IMAD.MOV.U32 R20, RZ, RZ, R3 ;  /* 0x000000ffff147224 */ /* 0x000fce00078e0003 */
.L_x_270:
[----:B------:R-:W-:Y:S05]  /*1bd0*/  BSYNC.RECONVERGENT B2 ;  /* 0x0000000000027941 */ /* 0x000fea0003800200 */
.L_x_269:
        /* <DEDUP_REMOVED lines=10> */
[C---:B------:R-:W-:Y:S01]  /*1c80*/  IMAD R21, R20.reuse, 0x4, R21 ;  /* 0x0000000414157824 */ /* 0x040fe200078e0215 */
[----:B------:R-:W-:-:S04]  /*1c90*/  IADD3 R20, PT, PT, R20, 0x8, RZ ;  /* 0x0000000814147810 */ /* 0x000fc80007ffe0ff */
[----:B-1----:R-:W0:Y:S04]  /*1ca0*/  LDS.128 R12, [R21] ;  /* 0x00000000150c7984 */ /* 0x002e280000000c00 */
[----:B------:R-:W1:Y:S01]  /*1cb0*/  LDS.128 R16, [R21+0x10] ;  /* 0x0000100015107984 */ /* 0x000e620000000c00 */
[----:B0-----:R-:W-:-:S04]  /*1cc0*/  IADD3 R12, PT, PT, R13, R34, R12 ;  /* 0x000000220d0c7210 */ /* 0x001fc80007ffe00c */
[----:B------:R-:W-:-:S04]  /*1cd0*/  IADD3 R12, PT, PT, R15, R12, R14 ;  /* 0x0000000c0f0c7210 */ /* 0x000fc80007ffe00e */
[----:B-1----:R-:W-:-:S04]  /*1ce0*/  IADD3 R12, PT, PT, R17, R12, R16 ;  /* 0x0000000c110c7210 */ /* 0x002fc80007ffe010 */
[----:B------:R-:W-:-:S07]  /*1cf0*/  IADD3 R34, PT, PT, R19, R12, R18 ;  /* 0x0000000c13227210 */ /* 0x000fce0007ffe012 */
.L_x_276:
[----:B------:R-:W-:Y:S05]  /*1d00*/  BSYNC.RECONVERGENT B3 ;  /* 0x0000000000037941 */ /* 0x000fea0003800200 */
.L_x_275:
        /* <DEDUP_REMOVED lines=8> */
[----:B-1----:R-:W0:Y:S02]  /*1d90*/  @P0 LDS.128 R12, [R13] ;  /* 0x000000000d0c0984 */ /* 0x002e240000000c00 */
[----:B0-----:R-:W-:-:S04]  /*1da0*/  @P0 IADD3 R12, PT, PT, R13, R34, R12 ;  /* 0x000000220d0c0210 */ /* 0x001fc80007ffe00c */
[----:B------:R-:W-:Y:S01]  /*1db0*/  @P0 IADD3 R34, PT, PT, R15, R12, R14 ;  /* 0x0000000c0f220210 */ /* 0x000fe20007ffe00e */
[----:B------:R-:W-:Y:S06]  /*1dc0*/  @!P1 BRA `(.L_x_274) ;  /* 0x0000000000289947 */ /* 0x000fec0003800000 */
[----:B------:R-:W-:Y:S01]  /*1dd0*/  VIADD R36, R36, 0xb340 ;  /* 0x0000b34024247836 */ /* 0x000fe20000000000 */
[----:B------:R-:W-:-:S04]  /*1de0*/  ISETP.NE.AND P0, PT, R2, 0x1, PT ;  /* 0x000000010200780c */ /* 0x000fc80003f05270 */
[----:B------:R-:W-:-:S05]  /*1df0*/  LEA R35, R35, R36, 0x18 ;  /* 0x0000002423237211 */ /* 0x000fca00078ec0ff */
[----:B------:R-:W-:-:S06]  /*1e00*/  IMAD R12, R20, 0x4, R35 ;  /* 0x00000004140c7824 */ /* 0x000fcc00078e0223 */
[----:B------:R-:W0:Y:S02]  /*1e10*/  LDS.128 R12, [R12] ;  /* 0x000000000c0c7984 */ /* 0x000e240000000c00 */
[----:B0-----:R-:W-:Y:S01]  /*1e20*/  IADD3 R34, PT, PT, R34, R12, RZ ;  /* 0x0000000c22227210 */ /* 0x001fe20007ffe0ff */
[----:B------:R-:W-:Y:S06]  /*1e30*/  @!P0 BRA `(.L_x_274) ;  /* 0x00000000000c8947 */ /* 0x000fec0003800000 */
[----:B------:R-:W-:Y:S01]  /*1e40*/  ISETP.NE.AND P0, PT, R2, 0x2, PT ;  /* 0x000000020200780c */ /* 0x000fe20003f05270 */
[----:B------:R-:W-:-:S12]  /*1e50*/  IMAD.IADD R34, R34, 0x1, R13 ;  /* 0x0000000122227824 */ /* 0x000fd800078e020d */
[----:B------:R-:W-:-:S07]  /*1e60*/  @P0 IMAD.IADD R34, R34, 0x1, R14 ;  /* 0x0000000122220824 */ /* 0x000fce00078e020e */
.L_x_274:
[----:B------:R-:W-:Y:S05]  /*1e70*/  BSYNC.RECONVERGENT B2 ;  /* 0x0000000000027941 */ /* 0x000fea0003800200 */
.L_x_273:
[----:B------:R4:W-:Y:S02]  /*1e80*/  STS [R31+0xb3a0], R34 ;  /* 0x00b3a0221f007388 */ /* 0x0009e40000000800 */
.L_x_268:
[----:B------:R-:W-:Y:S05]  /*1e90*/  BSYNC.RECONVERGENT B1 ;  /* 0x0000000000017941 */ /* 0x000fea0003800200 */
.L_x_267:
[----:B--2---:R-:W2:Y:S01]  /*1ea0*/  S2R R13, SR_CgaCtaId ;  /* 0x00000000000d7919 */ /* 0x004ea20000008800 */
[----:B------:R-:W-:Y:S01]  /*1eb0*/  MOV R12, 0x400 ;  /* 0x00000400000c7802 */ /* 0x000fe20000000f00 */
[----:B------:R-:W-:Y:S03]  /*1ec0*/  BAR.SYNC.DEFER_BLOCKING 0x0 ;  /* 0x0000000000007b1d */ /* 0x000fe60000010000 */
[----:B--2---:R-:W-:-:S05]  /*1ed0*/  LEA R12, R13, R12, 0x18 ;  /* 0x0000000c0d0c7211 */ /* 0x004fca00078ec0ff */
[----:B------:R-:W2:Y:S02]  /*1ee0*/  LDS R13, [R12+0xb3a0] ;  /* 0x00b3a0000c0d7984 */ /* 0x000ea40000000800 */
[----:B--2---:R-:W-:-:S13]  /*1ef0*/  ISETP.GT.AND P0, PT, R13, RZ, PT ;  /* 0x000000ff0d00720c */ /* 0x004fda0003f04270 */
[----:B------:R-:W-:Y:S05]  /*1f00*/  @P0 BRA `(.L_x_277) ;  /* 0xffffffe800340947 */ /* 0x000fea000383ffff */
.L_x_248:
[----:B------:R-:W2:Y:S01]  /*1f10*/  LDCU UR4, c[0x0][0x38c] ;  /* 0x00007180ff0477ac */ /* 0x000ea20008000800 */
[C---:B------:R-:W-:Y:S01]  /*1f20*/  LOP3.LUT R14, R8.reuse, 0x10, RZ, 0xfc, !PT ;  /* 0x00000010080e7812 */ /* 0x040fe200078efcff */
[----:B0-----:R-:W-:Y:S01]  /*1f30*/  IMAD R11, R9, 0x180, R12 ;  /* 0x00000180090b7824 */ /* 0x001fe200078e020c */
[----:B------:R-:W-:Y:S02]  /*1f40*/  CS2R R2, SRZ ;  /* 0x0000000000027805 */ /* 0x000fe4000001ff00 */
[C---:B------:R-:W-:Y:S02]  /*1f50*/  LOP3.LUT R10, R8.reuse, 0x20, RZ, 0xfc, !PT ;  /* 0x00000020080a7812 */ /* 0x040fe400078efcff */
[----:B------:R-:W-:Y:S01]  /*1f60*/  CS2R R4, SRZ ;  /* 0x0000000000047805 */ /* 0x000fe2000001ff00 */
[----:B------:R-:W-:Y:S01]  /*1f70*/  IMAD R0, R8, 0x8, R11 ;  /* 0x0000000808007824 */ /* 0x000fe200078e020b */
[----:B------:R-:W-:Y:S01]  /*1f80*/  CS2R R6, SRZ ;  /* 0x0000000000067805 */ /* 0x000fe2000001ff00 */
[----:B------:R-:W-:Y:S01]  /*1f90*/  BSSY.RECONVERGENT B1, `(.L_x_278) ;  /* 0x000002c000017945 */ /* 0x000fe20003800200 */
[----:B------:R-:W-:Y:S01]  /*1fa0*/  BAR.SYNC.DEFER_BLOCKING 0x0 ;  /* 0x0000000000007b1d */ /* 0x000fe20000010000 */
[----:B--2---:R-:W-:-:S02]  /*1fb0*/  ISETP.GE.AND P1, PT, R14, UR4, PT ;  /* 0x000000040e007c0c */ /* 0x004fc4000bf26270 */
[----:B------:R-:W-:-:S11]  /*1fc0*/  ISETP.GE.AND P0, PT, R8, UR4, PT ;  /* 0x0000000408007c0c */ /* 0x000fd6000bf06270 */
[----:B------:R-:W0:Y:S01]  /*1fd0*/  @!P1 LDS.64 R2, [R0+0x80] ;  /* 0x0000800000029984 */ /* 0x000e220000000a00 */
[----:B------:R-:W-:-:S03]  /*1fe0*/  ISETP.GE.AND P1, PT, R10, UR4, PT ;  /* 0x000000040a007c0c */ /* 0x000fc6000bf26270 */
[----:B------:R-:W2:Y:S10]  /*1ff0*/  @!P0 LDS.64 R4, [R0] ;  /* 0x0000000000048984 */ /* 0x000eb40000000a00 */
[----:B------:R-:W5:Y:S01]  /*2000*/  @!P1 LDS.64 R6, [R0+0x100] ;  /* 0x0001000000069984 */ /* 0x000f620000000a00 */
[----:B0-----:R-:W-:-:S08]  /*2010*/  DMUL R12, R2, R2 ;  /* 0x00000002020c7228 */ /* 0x001fd00000000000 */
[----:B--2---:R-:W-:-:S08]  /*2020*/  DFMA R12, R4, R4, R12 ;  /* 0x00000004040c722b */ /* 0x004fd0000000000c */
[----:B-----5:R-:W-:-:S07]  /*2030*/  DFMA R12, R6, R6, R12 ;  /* 0x00000006060c722b */ /* 0x020fce000000000c */
        /* <DEDUP_REMOVED lines=12> */
[----:B-1----:R-:W0:Y:S02]  /*2100*/  SHFL.BFLY PT, R22, R20, 0x1, 0x1f ;  /* 0x0c201f0014167f89 */ /* 0x002e2400000e0000 */
        /* <DEDUP_REMOVED lines=9> */
[----:B----4-:R-:W-:Y:S02]  /*21a0*/  DMUL R34, R38, R16 ;  /* 0x0000001026227228 */ /* 0x010fe40000000000 */
[----:B------:R-:W-:Y:S01]  /*21b0*/  IADD3 R27, PT, PT, R17, -0x100000, RZ ;  /* 0xfff00000111b7810 */ /* 0x000fe20007ffe0ff */
[----:B------:R-:W-:-:S05]  /*21c0*/  IMAD.MOV.U32 R26, RZ, RZ, R16 ;  /* 0x000000ffff1a7224 */ /* 0x000fca00078e0010 */
[----:B------:R-:W-:-:S08]  /*21d0*/  DFMA R36, R34, -R34, R38 ;  /* 0x800000222224722b */ /* 0x000fd00000000026 */
[----:B------:R-:W-:Y:S01]  /*21e0*/  DFMA R18, R36, R26, R34 ;  /* 0x0000001a2412722b */ /* 0x000fe20000000022 */
[----:B------:R-:W-:Y:S10]  /*21f0*/  @!P1 BRA `(.L_x_279) ;  /* 0x0000000000149947 */ /* 0x000ff40003800000 */
[----:B------:R-:W-:Y:S01]  /*2200*/  IMAD.MOV.U32 R26, RZ, RZ, R16 ;  /* 0x000000ffff1a7224 */ /* 0x000fe200078e0010 */
[----:B------:R-:W-:-:S07]  /*2210*/  MOV R40, 0x2230 ;  /* 0x0000223000287802 */ /* 0x000fce0000000f00 */
[----:B---3--:R-:W-:Y:S05]  /*2220*/  CALL.REL.NOINC `($__internal_8_$__cuda_sm20_dsqrt_rn_f64_mediumpath_v1) ;  /* 0x0000002000dc7944 */ /* 0x008fea0003c00000 */
[----:B------:R-:W-:Y:S02]  /*2230*/  IMAD.MOV.U32 R18, RZ, RZ, R26 ;  /* 0x000000ffff127224 */ /* 0x000fe400078e001a */
[----:B------:R-:W-:-:S07]  /*2240*/  IMAD.MOV.U32 R19, RZ, RZ, R27 ;  /* 0x000000ffff137224 */ /* 0x000fce00078e001b */
.L_x_279:
[----:B------:R-:W-:Y:S05]  /*2250*/  BSYNC.RECONVERGENT B1 ;  /* 0x0000000000017941 */ /* 0x000fea0003800200 */
.L_x_278:
        /* <DEDUP_REMOVED lines=22> */
[----:B---3--:R-:W-:Y:S05]  /*23c0*/  CALL.REL.NOINC `($__internal_7_$__cuda_sm20_div_rn_f64_full) ;  /* 0x0000001c00087944 */ /* 0x008fea0003c00000 */
.L_x_283:
[----:B------:R-:W-:Y:S05]  /*23d0*/  BSYNC.RECONVERGENT B3 ;  /* 0x0000000000037941 */ /* 0x000fea0003800200 */
.L_x_282:
[----:B------:R-:W0:Y:S08]  /*23e0*/  LDC R0, c[0x0][0x38c] ;  /* 0x0000e300ff007b82 */ /* 0x000e300000000800 */
[----:B------:R-:W1:Y:S01]  /*23f0*/  LDC.64 R12, c[0x0][0x398] ;  /* 0x0000e600ff0c7b82 */ /* 0x000e620000000a00 */
[----:B0-----:R-:W-:-:S04]  /*2400*/  IMAD R15, R0, UR8, R9 ;  /* 0x00000008000f7c24 */ /* 0x001fc8000f8e0209 */
[----:B------:R-:W-:-:S04]  /*2410*/  IMAD R15, R15, R0, R8 ;  /* 0x000000000f0f7224 */ /* 0x000fc800078e0208 */
[----:B-1----:R-:W-:-:S05]  /*2420*/  IMAD.WIDE.U32 R12, R15, 0x8, R12 ;  /* 0x000000080f0c7825 */ /* 0x002fca00078e000c */
[----:B------:R0:W-:Y:S02]  /*2430*/  STG.E.64 desc[UR6][R12.64], R46 ;  /* 0x0000002e0c007986 */ /* 0x0001e4000c101b06 */
.L_x_281:
[----:B------:R-:W-:Y:S05]  /*2440*/  BSYNC.RECONVERGENT B2 ;  /* 0x0000000000027941 */ /* 0x000fea0003800200 */
.L_x_280:
[----:B------:R-:W1:Y:S01]  /*2450*/  LDC R15, c[0x0][0x38c] ;  /* 0x0000e300ff0f7b82 */ /* 0x000e620000000800 */
[----:B------:R-:W2:Y:S01]  /*2460*/  LDCU.64 UR4, c[0x0][0x398] ;  /* 0x00007300ff0477ac */ /* 0x000ea20008000a00 */
[----:B------:R-:W-:Y:S01]  /*2470*/  BSSY.RECONVERGENT B2, `(.L_x_284) ;  /* 0x0000020000027945 */ /* 0x000fe20003800200 */
[----:B-1----:R-:W-:Y:S01]  /*2480*/  IMAD R0, R15, UR8, R9 ;  /* 0x000000080f007c24 */ /* 0x002fe2000f8e0209 */
[----:B------:R-:W-:-:S03]  /*2490*/  ISETP.GE.AND P1, PT, R14, R15, PT ;  /* 0x0000000f0e00720c */ /* 0x000fc60003f26270 */
[----:B0-----:R-:W-:-:S05]  /*24a0*/  IMAD R13, R0, R15, RZ ;  /* 0x0000000f000d7224 */ /* 0x001fca00078e02ff */
[----:B------:R-:W-:-:S05]  /*24b0*/  IADD3 R12, P0, PT, R13, R8, RZ ;  /* 0x000000080d0c7210 */ /* 0x000fca0007f1e0ff */
[----:B------:R-:W-:Y:S01]  /*24c0*/  IMAD.X R13, RZ, RZ, RZ, P0 ;  /* 0x000000ffff0d7224 */ /* 0x000fe200000e06ff */
[----:B--2---:R-:W-:-:S04]  /*24d0*/  LEA R16, P0, R12, UR4, 0x3 ;  /* 0x000000040c107c11 */ /* 0x004fc8000f8018ff */
        /* <DEDUP_REMOVED lines=23> */
.L_x_287:
[----:B------:R-:W-:Y:S05]  /*2650*/  BSYNC.RECONVERGENT B3 ;  /* 0x0000000000037941 */ /* 0x000fea0003800200 */
.L_x_286:
[----:B------:R0:W-:Y:S02]  /*2660*/  STG.E.64 desc[UR6][R16.64+0x80], R46 ;  /* 0x0000802e10007986 */ /* 0x0001e4000c101b06 */
.L_x_285:
[----:B------:R-:W-:Y:S05]  /*2670*/  BSYNC.RECONVERGENT B2 ;  /* 0x0000000000027941 */ /* 0x000fea0003800200 */
.L_x_284:
[----:B------:R-:W1:Y:S01]  /*2680*/  LDCU UR4, c[0x0][0x38c] ;  /* 0x00007180ff0477ac */ /* 0x000e620008000800 */
[----:B------:R-:W-:Y:S01]  /*2690*/  BSSY.RECONVERGENT B2, `(.L_x_288) ;  /* 0x000001a000027945 */ /* 0x000fe20003800200 */
[----:B-1----:R-:W-:-:S13]  /*26a0*/  ISETP.GE.AND P0, PT, R10, UR4, PT ;  /* 0x000000040a007c0c */ /* 0x002fda000bf06270 */
[----:B------:R-:W-:Y:S05]  /*26b0*/  @P0 BRA `(.L_x_289) ;  /* 0x00000000005c0947 */ /* 0x000fea0003800000 */
        /* <DEDUP_REMOVED lines=9> */
[----:B0-----:R-:W-:-:S08]  /*2750*/  DMUL R46, R6, R20 ;  /* 0x00000014062e7228 */ /* 0x001fd00000000000 */
[----:B------:R-:W-:-:S08]  /*2760*/  DFMA R12, R46, -R18, R6 ;  /* 0x800000122e0c722b */ /* 0x000fd00000000006 */
[----:B------:R-:W-:-:S10]  /*2770*/  DFMA R46, R20, R12, R46 ;  /* 0x0000000c142e722b */ /* 0x000fd4000000002e */
[----:B------:R-:W-:-:S05]  /*2780*/  FFMA R12, RZ, R19, R47 ;  /* 0x00000013ff0c7223 */ /* 0x000fca000000002f */
[----:B------:R-:W-:-:S13]  /*2790*/  FSETP.GT.AND P0, PT, |R12|, 1.469367938527859385e-39, PT ;  /* 0x001000000c00780b */ /* 0x000fda0003f04200 */
[----:B------:R-:W-:Y:S05]  /*27a0*/  @P0 BRA P1, `(.L_x_291) ;  /* 0x0000000000180947 */ /* 0x000fea0000800000 */
[----:B------:R-:W-:Y:S01]  /*27b0*/  IMAD.MOV.U32 R26, RZ, RZ, R6 ;  /* 0x000000ffff1a7224 */ /* 0x000fe200078e0006 */
[----:B------:R-:W-:Y:S01]  /*27c0*/  MOV R12, 0x2810 ;  /* 0x00002810000c7802 */ /* 0x000fe20000000f00 */
[----:B------:R-:W-:Y:S02]  /*27d0*/  IMAD.MOV.U32 R27, RZ, RZ, R7 ;  /* 0x000000ffff1b7224 */ /* 0x000fe400078e0007 */
[----:B------:R-:W-:Y:S02]  /*27e0*/  IMAD.MOV.U32 R36, RZ, RZ, R18 ;  /* 0x000000ffff247224 */ /* 0x000fe400078e0012 */
[----:B------:R-:W-:-:S07]  /*27f0*/  IMAD.MOV.U32 R37, RZ, RZ, R19 ;  /* 0x000000ffff257224 */ /* 0x000fce00078e0013 */
[----:B---3--:R-:W-:Y:S05]  /*2800*/  CALL.REL.NOINC `($__internal_7_$__cuda_sm20_div_rn_f64_full) ;  /* 0x0000001400f87944 */ /* 0x008fea0003c00000 */
.L_x_291:
[----:B------:R-:W-:Y:S05]  /*2810*/  BSYNC.RECONVERGENT B3 ;  /* 0x0000000000037941 */ /* 0x000fea0003800200 */
.L_x_290:
[----:B------:R1:W-:Y:S02]  /*2820*/  STG.E.64 desc[UR6][R16.64+0x100], R46 ;  /* 0x0001002e10007986 */ /* 0x0003e4000c101b06 */
.L_x_289:
[----:B------:R-:W-:Y:S05]  /*2830*/  BSYNC.RECONVERGENT B2 ;  /* 0x0000000000027941 */ /* 0x000fea0003800200 */
.L_x_288:
[----:B------:R-:W2:Y:S01]  /*2840*/  LDCU UR4, c[0x0][0x38c] ;  /* 0x00007180ff0477ac */ /* 0x000ea20008000800 */
[----:B------:R-:W-:Y:S01]  /*2850*/  BSSY.RECONVERGENT B1, `(.L_x_292) ;  /* 0x0000040000017945 */ /* 0x000fe20003800200 */
[----:B--2---:R-:W-:Y:S02]  /*2860*/  ISETP.GE.AND P1, PT, R14, UR4, PT ;  /* 0x000000040e007c0c */ /* 0x004fe4000bf26270 */
[----:B------:R-:W-:Y:S02]  /*2870*/  ISETP.GE.AND P0, PT, R8, UR4, PT ;  /* 0x0000000408007c0c */ /* 0x000fe4000bf06270 */
[----:B------:R-:W-:-:S09]  /*2880*/  ISETP.GE.AND P2, PT, R10, UR4, PT ;  /* 0x000000040a007c0c */ /* 0x000fd2000bf46270 */
[----:B------:R-:W2:Y:S08]  /*2890*/  @!P1 LDC R13, c[0x0][0x388] ;  /* 0x0000e200ff0d9b82 */ /* 0x000eb00000000800 */
[----:B------:R-:W4:Y:S08]  /*28a0*/  @!P0 LDC R12, c[0x0][0x388] ;  /* 0x0000e200ff0c8b82 */ /* 0x000f300000000800 */
[----:B------:R-:W5:Y:S01]  /*28b0*/  @!P2 LDC R15, c[0x0][0x388] ;  /* 0x0000e200ff0fab82 */ /* 0x000f620000000800 */
[----:B--2---:R-:W-:-:S04]  /*28c0*/  @!P1 LEA.HI R13, R13, R13, RZ, 0x1 ;  /* 0x0000000d0d0d9211 */ /* 0x004fc800078f08ff */
[----:B01----:R-:W-:Y:S02]  /*28d0*/  @!P1 SHF.R.U32.HI R16, RZ, 0x1, R13 ;  /* 0x00000001ff109819 */ /* 0x003fe4000001160d */
[----:B----4-:R-:W-:-:S03]  /*28e0*/  @!P0 LEA.HI R12, R12, R12, RZ, 0x1 ;  /* 0x0000000c0c0c8211 */ /* 0x010fc600078f08ff */
[----:B------:R-:W-:Y:S01]  /*28f0*/  @!P1 IMAD R13, R16, 0x180, R11 ;  /* 0x00000180100d9824 */ /* 0x000fe200078e020b */
[----:B------:R-:W-:-:S04]  /*2900*/  @!P0 SHF.R.U32.HI R12, RZ, 0x1, R12 ;  /* 0x00000001ff0c8819 */ /* 0x000fc8000001160c */
[----:B------:R-:W-:Y:S02]  /*2910*/  @!P1 LEA R20, R8, R13, 0x3 ;  /* 0x0000000d08149211 */ /* 0x000fe400078e18ff */
[----:B-----5:R-:W-:Y:S01]  /*2920*/  @!P2 LEA.HI R15, R15, R15, RZ, 0x1 ;  /* 0x0000000f0f0fa211 */ /* 0x020fe200078f08ff */
[----:B------:R-:W-:Y:S02]  /*2930*/  @!P0 IMAD R13, R12, 0x180, R11 ;  /* 0x000001800c0d8824 */ /* 0x000fe400078e020b */
[----:B------:R-:W0:Y:S01]  /*2940*/  @!P1 LDS.64 R2, [R20+0x80] ;  /* 0x0000800014029984 */ /* 0x000e220000000a00 */
[----:B------:R-:W-:Y:S01]  /*2950*/  @!P2 SHF.R.U32.HI R12, RZ, 0x1, R15 ;  /* 0x00000001ff0ca819 */ /* 0x000fe2000001160f */
[C---:B------:R-:W-:Y:S01]  /*2960*/  @!P0 IMAD R15, R8.reuse, 0x8, R13 ;  /* 0x00000008080f8824 */ /* 0x040fe200078e020d */
[----:B------:R-:W-:-:S03]  /*2970*/  ISETP.NE.AND P1, PT, R8, RZ, PT ;  /* 0x000000ff0800720c */ /* 0x000fc60003f25270 */
[----:B------:R-:W-:Y:S01]  /*2980*/  @!P2 IMAD R11, R12, 0x180, R11 ;  /* 0x000001800c0ba824 */ /* 0x000fe200078e020b */
[----:B------:R-:W1:Y:S03]  /*2990*/  @!P0 LDS.64 R4, [R15] ;  /* 0x000000000f048984 */ /* 0x000e660000000a00 */
[----:B------:R-:W-:-:S05]  /*29a0*/  @!P2 IMAD R11, R8, 0x8, R11 ;  /* 0x00000008080ba824 */ /* 0x000fca00078e020b */
[----:B------:R-:W2:Y:S01]  /*29b0*/  @!P2 LDS.64 R6, [R11+0x100] ;  /* 0x000100000b06a984 */ /* 0x000ea20000000a00 */
[----:B------:R-:W4:Y:S08]  /*29c0*/  @!P1 LDC R26, c[0x0][0x388] ;  /* 0x0000e200ff1a9b82 */ /* 0x000f300000000800 */
[----:B------:R-:W5:Y:S01]  /*29d0*/  @!P1 LDC.64 R24, c[0x0][0x3a0] ;  /* 0x0000e800ff189b82 */ /* 0x000f620000000a00 */
        /* <DEDUP_REMOVED lines=16> */
[----:B0-----:R-:W-:-:S06]  /*2ae0*/  DADD R38, R22, R38 ;  /* 0x0000000016267229 */ /* 0x001fcc0000000026 */
[----:B------:R-:W0:Y:S04]  /*2af0*/  MUFU.RSQ64H R13, R39 ;  /* 0x00000027000d7308 */ /* 0x000e280000001c00 */
[----:B------:R-:W-:-:S06]  /*2b00*/  VIADD R12, R39, 0xfcb00000 ;  /* 0xfcb00000270c7836 */ /* 0x000fcc0000000000 */
[----:B0-----:R-:W-:-:S08]  /*2b10*/  DMUL R16, R12, R12 ;  /* 0x0000000c0c107228 */ /* 0x001fd00000000000 */
[----:B------:R-:W-:-:S08]  /*2b20*/  DFMA R16, R38, -R16, 1 ;  /* 0x3ff000002610742b */ /* 0x000fd00000000810 */
[----:B------:R-:W-:Y:S02]  /*2b30*/  DFMA R20, R16, R20, 0.5 ;  /* 0x3fe000001014742b */ /* 0x000fe40000000014 */
[----:B------:R-:W-:-:S08]  /*2b40*/  DMUL R16, R12, R16 ;  /* 0x000000100c107228 */ /* 0x000fd00000000000 */
[----:B------:R-:W-:Y:S01]  /*2b50*/  DFMA R22, R20, R16, R12 ;  /* 0x000000101416722b */ /* 0x000fe2000000000c */
[----:B----4-:R-:W-:-:S04]  /*2b60*/  @!P1 IMAD R21, R26, UR8, R9 ;  /* 0x000000081a159c24 */ /* 0x010fc8000f8e0209 */
[----:B-----5:R-:W-:-:S03]  /*2b70*/  @!P1 IMAD.WIDE R20, R21, 0x8, R24 ;  /* 0x0000000815149825 */ /* 0x020fc600078e0218 */
[----:B------:R-:W-:Y:S02]  /*2b80*/  DMUL R34, R38, R22 ;  /* 0x0000001626227228 */ /* 0x000fe40000000000 */
[----:B------:R-:W-:Y:S01]  /*2b90*/  VIADD R27, R23, 0xfff00000 ;  /* 0xfff00000171b7836 */ /* 0x000fe20000000000 */
[----:B------:R0:W-:Y:S01]  /*2ba0*/  @!P1 STG.E.64 desc[UR6][R20.64], R18 ;  /* 0x0000001214009986 */ /* 0x0001e2000c101b06 */
[----:B------:R-:W-:Y:S02]  /*2bb0*/  ISETP.GE.U32.AND P1, PT, R12, 0x7ca00000, PT ;  /* 0x7ca000000c00780c */ /* 0x000fe40003f26070 */
[----:B------:R-:W-:Y:S02]  /*2bc0*/  MOV R26, R22 ;  /* 0x00000016001a7202 */ /* 0x000fe40000000f00 */
[----:B------:R-:W-:-:S08]  /*2bd0*/  DFMA R36, R34, -R34, R38 ;  /* 0x800000222224722b */ /* 0x000fd00000000026 */
[----:B------:R-:W-:Y:S01]  /*2be0*/  DFMA R16, R36, R26, R34 ;  /* 0x0000001a2410722b */ /* 0x000fe20000000022 */
[----:B0-----:R-:W-:Y:S10]  /*2bf0*/  @!P1 BRA `(.L_x_293) ;  /* 0x0000000000149947 */ /* 0x001ff40003800000 */
[----:B------:R-:W-:Y:S01]  /*2c00*/  IMAD.MOV.U32 R26, RZ, RZ, R22 ;  /* 0x000000ffff1a7224 */ /* 0x000fe200078e0016 */
[----:B------:R-:W-:-:S07]  /*2c10*/  MOV R40, 0x2c30 ;  /* 0x00002c3000287802 */ /* 0x000fce0000000f00 */
[----:B---3--:R-:W-:Y:S05]  /*2c20*/  CALL.REL.NOINC `($__internal_8_$__cuda_sm20_dsqrt_rn_f64_mediumpath_v1) ;  /* 0x00000018005c7944 */ /* 0x008fea0003c00000 */
[----:B------:R-:W-:Y:S02]  /*2c30*/  IMAD.MOV.U32 R16, RZ, RZ, R26 ;  /* 0x000000ffff107224 */ /* 0x000fe400078e001a */
[----:B------:R-:W-:-:S07]  /*2c40*/  IMAD.MOV.U32 R17, RZ, RZ, R27 ;  /* 0x000000ffff117224 */ /* 0x000fce00078e001b */
.L_x_293:
[----:B------:R-:W-:Y:S05]  /*2c50*/  BSYNC.RECONVERGENT B1 ;  /* 0x0000000000017941 */ /* 0x000fea0003800200 */
.L_x_292:
        /* <DEDUP_REMOVED lines=23> */
.L_x_297:
[----:B------:R-:W-:Y:S05]  /*2dd0*/  BSYNC.RECONVERGENT B3 ;  /* 0x0000000000037941 */ /* 0x000fea0003800200 */
.L_x_296:
[----:B------:R-:W0:Y:S08]  /*2de0*/  LDC.64 R12, c[0x0][0x388] ;  /* 0x0000e200ff0c7b82 */ /* 0x000e300000000a00 */
[----:B------:R-:W1:Y:S01]  /*2df0*/  LDC.64 R4, c[0x0][0x398] ;  /* 0x0000e600ff047b82 */ /* 0x000e620000000a00 */
[----:B0-----:R-:W-:-:S04]  /*2e00*/  LEA.HI R11, R12, R12, RZ, 0x1 ;  /* 0x0000000c0c0b7211 */ /* 0x001fc800078f08ff */
[----:B------:R-:W-:-:S05]  /*2e10*/  LEA.HI.SX32 R11, R11, R0, 0x1f ;  /* 0x000000000b0b7211 */ /* 0x000fca00078ffaff */
[----:B------:R-:W-:-:S04]  /*2e20*/  IMAD R11, R11, R13, R8 ;  /* 0x0000000d0b0b7224 */ /* 0x000fc800078e0208 */
[----:B-1----:R-:W-:-:S05]  /*2e30*/  IMAD.WIDE R4, R11, 0x8, R4 ;  /* 0x000000080b047825 */ /* 0x002fca00078e0204 */
[----:B------:R0:W-:Y:S02]  /*2e40*/  STG.E.64 desc[UR6][R4.64], R46 ;  /* 0x0000002e04007986 */ /* 0x0001e4000c101b06 */
.L_x_295:
[----:B------:R-:W-:Y:S05]  /*2e50*/  BSYNC.RECONVERGENT B2 ;  /* 0x0000000000027941 */ /* 0x000fea0003800200 */
.L_x_294:
        /* <DEDUP_REMOVED lines=26> */
.L_x_301:
[----:B------:R-:W-:Y:S05]  /*3000*/  BSYNC.RECONVERGENT B3 ;  /* 0x0000000000037941 */ /* 0x000fea0003800200 */
.L_x_300:
[----:B------:R-:W0:Y:S08]  /*3010*/  LDC.64 R12, c[0x0][0x388] ;  /* 0x0000e200ff0c7b82 */ /* 0x000e300000000a00 */
[----:B------:R-:W1:Y:S01]  /*3020*/  LDC.64 R2, c[0x0][0x398] ;  /* 0x0000e600ff027b82 */ /* 0x000e620000000a00 */
[----:B0-----:R-:W-:-:S04]  /*3030*/  LEA.HI R5, R12, R12, RZ, 0x1 ;  /* 0x0000000c0c057211 */ /* 0x001fc800078f08ff */
[----:B------:R-:W-:-:S05]  /*3040*/  LEA.HI.SX32 R5, R5, R0, 0x1f ;  /* 0x0000000005057211 */ /* 0x000fca00078ffaff */
[----:B------:R-:W-:-:S04]  /*3050*/  IMAD R5, R5, R13, R14 ;  /* 0x0000000d05057224 */ /* 0x000fc800078e020e */
[----:B-1----:R-:W-:-:S05]  /*3060*/  IMAD.WIDE R2, R5, 0x8, R2 ;  /* 0x0000000805027825 */ /* 0x002fca00078e0202 */
[----:B------:R1:W-:Y:S02]  /*3070*/  STG.E.64 desc[UR6][R2.64], R46 ;  /* 0x0000002e02007986 */ /* 0x0003e4000c101b06 */
.L_x_299:
[----:B------:R-:W-:Y:S05]  /*3080*/  BSYNC.RECONVERGENT B2 ;  /* 0x0000000000027941 */ /* 0x000fea0003800200 */
.L_x_298:
        /* <DEDUP_REMOVED lines=24> */
.L_x_305:
[----:B------:R-:W-:Y:S05]  /*3210*/  BSYNC.RECONVERGENT B3 ;  /* 0x0000000000037941 */ /* 0x000fea0003800200 */
.L_x_304:
[----:B------:R-:W0:Y:S08]  /*3220*/  LDC.64 R4, c[0x0][0x388] ;  /* 0x0000e200ff047b82 */ /* 0x000e300000000a00 */
[----:B------:R-:W1:Y:S01]  /*3230*/  LDC.64 R2, c[0x0][0x398] ;  /* 0x0000e600ff027b82 */ /* 0x000e620000000a00 */
[----:B0-----:R-:W-:-:S04]  /*3240*/  LEA.HI R7, R4, R4, RZ, 0x1 ;  /* 0x0000000404077211 */ /* 0x001fc800078f08ff */
[----:B------:R-:W-:-:S05]  /*3250*/  LEA.HI.SX32 R7, R7, R0, 0x1f ;  /* 0x0000000007077211 */ /* 0x000fca00078ffaff */
[----:B------:R-:W-:-:S04]  /*3260*/  IMAD R5, R7, R5, R10 ;  /* 0x0000000507057224 */ /* 0x000fc800078e020a */
[----:B-1----:R-:W-:-:S05]  /*3270*/  IMAD.WIDE R2, R5, 0x8, R2 ;  /* 0x0000000805027825 */ /* 0x002fca00078e0202 */
[----:B------:R2:W-:Y:S02]  /*3280*/  STG.E.64 desc[UR6][R2.64], R46 ;  /* 0x0000002e02007986 */ /* 0x0005e4000c101b06 */
.L_x_303:
[----:B------:R-:W-:Y:S05]  /*3290*/  BSYNC.RECONVERGENT B2 ;  /* 0x0000000000027941 */ /* 0x000fea0003800200 */
.L_x_302:
[----:B------:R-:W4:Y:S01]  /*32a0*/  S2R R7, SR_CgaCtaId ;  /* 0x0000000000077919 */ /* 0x000f220000008800 */
[----:B------:R-:W-:Y:S01]  /*32b0*/  ISETP.NE.AND P1, PT, R8, RZ, PT ;  /* 0x000000ff0800720c */ /* 0x000fe20003f25270 */
[----:B-12---:R-:W1:Y:S01]  /*32c0*/  LDC R3, c[0x0][0x388] ;  /* 0x0000e200ff037b82 */ /* 0x006e620000000800 */
[----:B------:R-:W-:Y:S01]  /*32d0*/  MOV R2, 0x400 ;  /* 0x0000040000027802 */ /* 0x000fe20000000f00 */
[----:B------:R-:W2:Y:S01]  /*32e0*/  LDCU.64 UR4, c[0x0][0x390] ;  /* 0x00007200ff0477ac */ /* 0x000ea20008000a00 */
[----:B------:R-:W-:Y:S03]  /*32f0*/  BSSY.RECONVERGENT B1, `(.L_x_306) ;  /* 0x0000029000017945 */ /* 0x000fe60003800200 */
[----:B------:R-:W-:-:S06]  /*3300*/  VIADD R2, R2, 0x4800 ;  /* 0x0000480002027836 */ /* 0x000fcc0000000000 */
[----:B0-----:R-:W0:Y:S01]  /*3310*/  @!P1 LDC.64 R4, c[0x0][0x3a0] ;  /* 0x0000e800ff049b82 */ /* 0x001e220000000a00 */
[CC--:B-1----:R-:W-:Y:S01]  /*3320*/  @!P1 LEA.HI R0, R3.reuse, R3.reuse, RZ, 0x1 ;  /* 0x0000000303009211 */ /* 0x0c2fe200078f08ff */
[----:B------:R-:W-:Y:S01]  /*3330*/  IMAD R20, R3, UR8, R9 ;  /* 0x0000000803147c24 */ /* 0x000fe2000f8e0209 */
[----:B------:R-:W-:Y:S02]  /*3340*/  ISETP.GE.AND P2, PT, R8, R3, PT ;  /* 0x000000030800720c */ /* 0x000fe40003f46270 */
[----:B------:R-:W-:Y:S02]  /*3350*/  @!P1 LEA.HI.SX32 R0, R0, R9, 0x1f ;  /* 0x0000000900009211 */ /* 0x000fe400078ffaff */
[----:B----4-:R-:W-:Y:S02]  /*3360*/  LEA R2, R7, R2, 0x18 ;  /* 0x0000000207027211 */ /* 0x010fe400078ec0ff */
[-C--:B------:R-:W-:Y:S01]  /*3370*/  ISETP.GE.AND P3, PT, R14, R3.reuse, PT ;  /* 0x000000030e00720c */ /* 0x080fe20003f66270 */
[----:B------:R-:W-:Y:S01]  /*3380*/  @!P1 IMAD R7, R3, UR8, R0 ;  /* 0x0000000803079c24 */ /* 0x000fe2000f8e0200 */
[----:B------:R-:W-:Y:S01]  /*3390*/  ISETP.GE.AND P0, PT, R10, R3, PT ;  /* 0x000000030a00720c */ /* 0x000fe20003f06270 */
[----:B------:R-:W-:-:S02]  /*33a0*/  IMAD R21, R9, 0x180, R2 ;  /* 0x0000018009157824 */ /* 0x000fc400078e0202 */
[----:B0-----:R-:W-:Y:S02]  /*33b0*/  @!P1 IMAD.WIDE R4, R7, 0x8, R4 ;  /* 0x0000000807049825 */ /* 0x001fe400078e0204 */
[----:B------:R-:W0:Y:S01]  /*33c0*/  @!P2 LDC.64 R18, c[0x0][0x390] ;  /* 0x0000e400ff12ab82 */ /* 0x000e220000000a00 */
[----:B------:R-:W-:Y:S01]  /*33d0*/  LEA R0, R8, R21, 0x3 ;  /* 0x0000001508007211 */ /* 0x000fe200078e18ff */
[CC--:B------:R-:W-:Y:S01]  /*33e0*/  IMAD R9, R20.reuse, R3.reuse, RZ ;  /* 0x0000000314097224 */ /* 0x0c0fe200078e02ff */
[----:B------:R0:W-:Y:S05]  /*33f0*/  @!P1 STG.E.64 desc[UR6][R4.64], R16 ;  /* 0x0000001004009986 */ /* 0x0001ea000c101b06 */
[----:B------:R-:W-:Y:S01]  /*3400*/  BAR.SYNC.DEFER_BLOCKING 0x0 ;  /* 0x0000000000007b1d */ /* 0x000fe20000010000 */
[----:B------:R-:W-:Y:S01]  /*3410*/  IADD3 R2, P1, PT, R9, R8, RZ ;  /* 0x0000000809027210 */ /* 0x000fe20007f3e0ff */
[----:B------:R-:W-:-:S04]  /*3420*/  @!P2 IMAD R9, R20, R3, R8 ;  /* 0x000000031409a224 */ /* 0x000fc800078e0208 */
[----:B------:R-:W-:Y:S01]  /*3430*/  IMAD.X R11, RZ, RZ, RZ, P1 ;  /* 0x000000ffff0b7224 */ /* 0x000fe200008e06ff */
[----:B--2---:R-:W-:-:S04]  /*3440*/  LEA R10, P1, R2, UR4, 0x3 ;  /* 0x00000004020a7c11 */ /* 0x004fc8000f8218ff */
[----:B------:R-:W-:Y:S01]  /*3450*/  LEA.HI.X R11, R2, UR5, R11, 0x3, P1 ;  /* 0x00000005020b7c11 */ /* 0x000fe200088f1c0b */
[----:B0-----:R-:W-:Y:S01]  /*3460*/  @!P2 IMAD.WIDE.U32 R4, R9, 0x8, R18 ;  /* 0x000000080904a825 */ /* 0x001fe200078e0012 */
[----:B------:R-:W0:Y:S04]  /*3470*/  @!P2 LDS.64 R6, [R0] ;  /* 0x000000000006a984 */ /* 0x000e280000000a00 */
[----:B------:R-:W1:Y:S04]  /*3480*/  @!P3 LDS.64 R12, [R0+0x80] ;  /* 0x00008000000cb984 */ /* 0x000e680000000a00 */
[----:B------:R-:W2:Y:S04]  /*3490*/  @!P0 LDS.64 R14, [R0+0x100] ;  /* 0x00010000000e8984 */ /* 0x000ea80000000a00 */
[----:B0-----:R0:W-:Y:S04]  /*34a0*/  @!P2 STG.E.64 desc[UR6][R4.64], R6 ;  /* 0x000000060400a986 */ /* 0x0011e8000c101b06 */
[----:B-1----:R0:W-:Y:S04]  /*34b0*/  @!P3 STG.E.64 desc[UR6][R10.64+0x80], R12 ;  /* 0x0000800c0a00b986 */ /* 0x0021e8000c101b06 */
[----:B--2---:R0:W-:Y:S01]  /*34c0*/  @!P0 STG.E.64 desc[UR6][R10.64+0x100], R14 ;  /* 0x0001000e0a008986 */ /* 0x0041e2000c101b06 */
[----:B------:R-:W-:Y:S06]  /*34d0*/  BAR.SYNC.DEFER_BLOCKING 0x0 ;  /* 0x0000000000007b1d */ /* 0x000fec0000010000 */
        /* <DEDUP_REMOVED lines=10> */
.L_x_307:
[----:B------:R-:W-:Y:S05]  /*3580*/  BSYNC.RECONVERGENT B1 ;  /* 0x0000000000017941 */ /* 0x000fea0003800200 */
.L_x_306:
[----:B------:R-:W-:Y:S04]  /*3590*/  BSSY.RECONVERGENT B1, `(.L_x_308) ;  /* 0x000000d000017945 */ /* 0x000fe80003800200 */
[----:B------:R-:W-:Y:S05]  /*35a0*/  @P3 BRA `(.L_x_309) ;  /* 0x00000000002c3947 */ /* 0x000fea0003800000 */
[----:B------:R-:W-:-:S05]  /*35b0*/  SHF.R.U32.HI R0, RZ, 0x1, R3 ;  /* 0x00000001ff007819 */ /* 0x000fca0000011603 */
[----:B01----:R-:W-:Y:S02]  /*35c0*/  IMAD R5, R0, 0x180, R21 ;  /* 0x0000018000057824 */ /* 0x003fe400078e0215 */
[----:B------:R-:W-:Y:S02]  /*35d0*/  IMAD.IADD R0, R20, 0x1, R0 ;  /* 0x0000000114007824 */ /* 0x000fe400078e0200 */
        /* <DEDUP_REMOVED lines=8> */
.L_x_309:
[----:B------:R-:W-:Y:S05]  /*3660*/  BSYNC.RECONVERGENT B1 ;  /* 0x0000000000017941 */ /* 0x000fea0003800200 */
.L_x_308:
[----:B------:R-:W-:Y:S04]  /*3670*/  BSSY.RECONVERGENT B1, `(.L_x_310) ;  /* 0x000000d000017945 */ /* 0x000fe80003800200 */
[----:B------:R-:W-:Y:S05]  /*3680*/  @P0 BRA `(.L_x_311) ;  /* 0x00000000002c0947 */ /* 0x000fea0003800000 */
[----:B------:R-:W-:-:S05]  /*3690*/  SHF.R.U32.HI R0, RZ, 0x1, R3 ;  /* 0x00000001ff007819 */ /* 0x000fca0000011603 */
[----:B------:R-:W-:Y:S02]  /*36a0*/  IMAD R21, R0, 0x180, R21 ;  /* 0x0000018000157824 */ /* 0x000fe400078e0215 */
[----:B------:R-:W-:-:S03]  /*36b0*/  IMAD.IADD R0, R20, 0x1, R0 ;  /* 0x0000000114007824 */ /* 0x000fc600078e0200 */
[----:B012---:R-:W-:Y:S01]  /*36c0*/  LEA R4, R8, R21, 0x3 ;  /* 0x0000001508047211 */ /* 0x007fe200078e18ff */
[----:B------:R-:W-:-:S05]  /*36d0*/  IMAD R3, R0, R3, RZ ;  /* 0x0000000300037224 */ /* 0x000fca00078e02ff */
[----:B------:R-:W0:Y:S01]  /*36e0*/  LDS.64 R4, [R4+0x100] ;  /* 0x0001000004047984 */ /* 0x000e220000000a00 */
[----:B------:R-:W-:-:S05]  /*36f0*/  IADD3 R8, P0, PT, R3, R8, RZ ;  /* 0x0000000803087210 */ /* 0x000fca0007f1e0ff */
[----:B------:R-:W-:Y:S01]  /*3700*/  IMAD.X R3, RZ, RZ, RZ, P0 ;  /* 0x000000ffff037224 */ /* 0x000fe200000e06ff */
[----:B------:R-:W-:-:S04]  /*3710*/  LEA R2, P0, R8, UR4, 0x3 ;  /* 0x0000000408027c11 */ /* 0x000fc8000f8018ff */
[----:B------:R-:W-:-:S05]  /*3720*/  LEA.HI.X R3, R8, UR5, R3, 0x3, P0 ;  /* 0x0000000508037c11 */ /* 0x000fca00080f1c03 */
[----:B0-----:R4:W-:Y:S04]  /*3730*/  STG.E.64 desc[UR6][R2.64+0x100], R4 ;  /* 0x0001000402007986 */ /* 0x0019e8000c101b06 */
.L_x_311:
[----:B------:R-:W-:Y:S05]  /*3740*/  BSYNC.RECONVERGENT B1 ;  /* 0x0000000000017941 */ /* 0x000fea0003800200 */
.L_x_310:
[----:B------:R-:W-:Y:S06]  /*3750*/  BAR.SYNC.DEFER_BLOCKING 0x0 ;  /* 0x0000000000007b1d */ /* 0x000fec0000010000 */
[----:B------:R-:W-:Y:S05]  /*3760*/  EXIT ;  /* 0x000000000000794d */ /* 0x000fea0003800000 */
.L_x_252:
[----:B------:R-:W-:Y:S02]  /*3770*/  IMAD.MOV.U32 R47, RZ, RZ, R29 ;  /* 0x000000ffff2f7224 */ /* 0x000fe400078e001d */
[----:B------:R-:W-:Y:S02]  /*3780*/  IMAD.MOV.U32 R38, RZ, RZ, 0x8 ;  /* 0x00000008ff267424 */ /* 0x000fe400078e00ff */
[----:B------:R-:W-:Y:S02]  /*3790*/  IMAD.MOV.U32 R39, RZ, RZ, 0x1f ;  /* 0x0000001fff277424 */ /* 0x000fe400078e00ff */
[----:B------:R-:W-:-:S07]  /*37a0*/  IMAD.MOV.U32 R12, RZ, RZ, -0x1 ;  /* 0xffffffffff0c7424 */ /* 0x000fce00078e00ff */
[----:B------:R-:W-:Y:S05]  /*37b0*/  WARPSYNC.COLLECTIVE R12, `(.L_x_312) ;  /* 0x000000000c087348 */ /* 0x000fea0003c00000 */
[----:B------:R0:W1:Y:S02]  /*37c0*/  SHFL.BFLY P0, R40, R47, R38, R39 ;  /* 0x0c0000262f287389 */ /* 0x0000640000000027 */
[----:B01----:R-:W-:Y:S05]  /*37d0*/  ENDCOLLECTIVE ;  /* 0x000000000000791b */ /* 0x003fea0003800000 */
.L_x_312:
[----:B------:R-:W-:Y:S01]  /*37e0*/  IMAD.MOV.U32 R47, RZ, RZ, R28 ;  /* 0x000000ffff2f7224 */ /* 0x000fe200078e001c */
[----:B------:R-:W-:-:S07]  /*37f0*/  MOV R35, R40 ;  /* 0x0000002800237202 */ /* 0x000fce0000000f00 */
[----:B------:R-:W-:Y:S05]  /*3800*/  WARPSYNC.COLLECTIVE R12, `(.L_x_313) ;  /* 0x000000000c087348 */ /* 0x000fea0003c00000 */
[----:B------:R0:W1:Y:S02]  /*3810*/  SHFL.BFLY P0, R40, R47, R38, R39 ;  /* 0x0c0000262f287389 */ /* 0x0000640000000027 */
[----:B01----:R-:W-:Y:S05]  /*3820*/  ENDCOLLECTIVE ;  /* 0x000000000000791b */ /* 0x003fea0003800000 */
.L_x_313:
[----:B------:R-:W-:Y:S02]  /*3830*/  IMAD.MOV.U32 R47, RZ, RZ, R11 ;  /* 0x000000ffff2f7224 */ /* 0x000fe400078e000b */
[----:B------:R-:W-:-:S07]  /*3840*/  IMAD.MOV.U32 R34, RZ, RZ, R40 ;  /* 0x000000ffff227224 */ /* 0x000fce00078e0028 */
[----:B------:R-:W-:Y:S05]  /*3850*/  WARPSYNC.COLLECTIVE R12, `(.L_x_314) ;  /* 0x000000000c087348 */ /* 0x000fea0003c00000 */
[----:B------:R0:W1:Y:S02]  /*3860*/  SHFL.BFLY P0, R40, R47, R38, R39 ;  /* 0x0c0000262f287389 */ /* 0x0000640000000027 */
[----:B01----:R-:W-:Y:S05]  /*3870*/  ENDCOLLECTIVE ;  /* 0x000000000000791b */ /* 0x003fea0003800000 */
.L_x_314:
[----:B------:R-:W-:Y:S01]  /*3880*/  DADD R34, R28, R34 ;  /* 0x000000001c227229 */ /* 0x000fe20000000022 */
[----:B------:R-:W-:Y:S02]  /*3890*/  IMAD.MOV.U32 R47, RZ, RZ, R10 ;  /* 0x000000ffff2f7224 */ /* 0x000fe400078e000a */
[----:B------:R-:W-:-:S08]  /*38a0*/  IMAD.MOV.U32 R37, RZ, RZ, R40 ;  /* 0x000000ffff257224 */ /* 0x000fd000078e0028 */
[----:B------:R-:W-:Y:S05]  /*38b0*/  WARPSYNC.COLLECTIVE R12, `(.L_x_315) ;  /* 0x000000000c087348 */ /* 0x000fea0003c00000 */
[----:B------:R0:W1:Y:S02]  /*38c0*/  SHFL.BFLY P0, R40, R47, R38, R39 ;  /* 0x0c0000262f287389 */ /* 0x0000640000000027 */
[----:B01----:R-:W-:Y:S05]  /*38d0*/  ENDCOLLECTIVE ;  /* 0x000000000000791b */ /* 0x003fea0003800000 */
.L_x_315:
[----:B------:R-:W-:Y:S01]  /*38e0*/  MOV R47, R35 ;  /* 0x00000023002f7202 */ /* 0x000fe20000000f00 */
[----:B------:R-:W-:Y:S02]  /*38f0*/  IMAD.MOV.U32 R38, RZ, RZ, 0x4 ;  /* 0x00000004ff267424 */ /* 0x000fe400078e00ff */
[----:B------:R-:W-:-:S07]  /*3900*/  IMAD.MOV.U32 R36, RZ, RZ, R40 ;  /* 0x000000ffff247224 */ /* 0x000fce00078e0028 */
[----:B------:R-:W-:Y:S05]  /*3910*/  WARPSYNC.COLLECTIVE R12, `(.L_x_316) ;  /* 0x000000000c087348 */ /* 0x000fea0003c00000 */
[----:B------:R0:W1:Y:S02]  /*3920*/  SHFL.BFLY P0, R40, R47, R38, R39 ;  /* 0x0c0000262f287389 */ /* 0x0000640000000027 */
[----:B01----:R-:W-:Y:S05]  /*3930*/  ENDCOLLECTIVE ;  /* 0x000000000000791b */ /* 0x003fea0003800000 */
.L_x_316:
[----:B------:R-:W-:Y:S01]  /*3940*/  DADD R36, R10, R36 ;  /* 0x000000000a247229 */ /* 0x000fe20000000024 */
[----:B------:R-:W-:Y:S02]  /*3950*/  IMAD.MOV.U32 R47, RZ, RZ, R34 ;  /* 0x000000ffff2f7224 */ /* 0x000fe400078e0022 */
[----:B------:R-:W-:-:S08]  /*3960*/  IMAD.MOV.U32 R29, RZ, RZ, R40 ;  /* 0x000000ffff1d7224 */ /* 0x000fd000078e0028 */
[----:B------:R-:W-:Y:S05]  /*3970*/  WARPSYNC.COLLECTIVE R12, `(.L_x_317) ;  /* 0x000000000c087348 */ /* 0x000fea0003c00000 */
[----:B------:R0:W1:Y:S02]  /*3980*/  SHFL.BFLY P0, R40, R47, R38, R39 ;  /* 0x0c0000262f287389 */ /* 0x0000640000000027 */
[----:B01----:R-:W-:Y:S05]  /*3990*/  ENDCOLLECTIVE ;  /* 0x000000000000791b */ /* 0x003fea0003800000 */
.L_x_317:
[----:B------:R-:W-:Y:S02]  /*39a0*/  IMAD.MOV.U32 R47, RZ, RZ, R37 ;  /* 0x000000ffff2f7224 */ /* 0x000fe400078e0025 */
[----:B------:R-:W-:-:S07]  /*39b0*/  IMAD.MOV.U32 R28, RZ, RZ, R40 ;  /* 0x000000ffff1c7224 */ /* 0x000fce00078e0028 */
[----:B------:R-:W-:Y:S05]  /*39c0*/  WARPSYNC.COLLECTIVE R12, `(.L_x_318) ;  /* 0x000000000c087348 */ /* 0x000fea0003c00000 */
[----:B------:R0:W1:Y:S02]  /*39d0*/  SHFL.BFLY P0, R40, R47, R38, R39 ;  /* 0x0c0000262f287389 */ /* 0x0000640000000027 */
[----:B01----:R-:W-:Y:S05]  /*39e0*/  ENDCOLLECTIVE ;  /* 0x000000000000791b */ /* 0x003fea0003800000 */
.L_x_318:
[----:B------:R-:W-:Y:S01]  /*39f0*/  DADD R28, R34, R28 ;  /* 0x00000000221c7229 */ /* 0x000fe2000000001c */
[----:B------:R-:W-:Y:S01]  /*3a00*/  MOV R47, R36 ;  /* 0x00000024002f7202 */ /* 0x000fe20000000f00 */
[----:B------:R-:W-:-:S09]  /*3a10*/  IMAD.MOV.U32 R27, RZ, RZ, R40 ;  /* 0x000000ffff1b7224 */ /* 0x000fd200078e0028 */
[----:B------:R-:W-:Y:S05]  /*3a20*/  WARPSYNC.COLLECTIVE R12, `(.L_x_319) ;  /* 0x000000000c087348 */ /* 0x000fea0003c00000 */
[----:B------:R0:W1:Y:S02]  /*3a30*/  SHFL.BFLY P0, R40, R47, R38, R39 ;  /* 0x0c0000262f287389 */ /* 0x0000640000000027 */
[----:B01----:R-:W-:Y:S05]  /*3a40*/  ENDCOLLECTIVE ;  /* 0x000000000000791b */ /* 0x003fea0003800000 */
.L_x_319:
[----:B------:R-:W-:Y:S02]  /*3a50*/  IMAD.MOV.U32 R47, RZ, RZ, R29 ;  /* 0x000000ffff2f7224 */ /* 0x000fe400078e001d */
[----:B------:R-:W-:Y:S02]  /*3a60*/  IMAD.MOV.U32 R38, RZ, RZ, 0x2 ;  /* 0x00000002ff267424 */ /* 0x000fe400078e00ff */
[----:B------:R-:W-:-:S07]  /*3a70*/  IMAD.MOV.U32 R26, RZ, RZ, R40 ;  /* 0x000000ffff1a7224 */ /* 0x000fce00078e0028 */
[----:B------:R-:W-:Y:S05]  /*3a80*/  WARPSYNC.COLLECTIVE R12, `(.L_x_320) ;  /* 0x000000000c087348 */ /* 0x000fea0003c00000 */
[----:B------:R0:W1:Y:S02]  /*3a90*/  SHFL.BFLY P0, R40, R47, R38, R39 ;  /* 0x0c0000262f287389 */ /* 0x0000640000000027 */
[----:B01----:R-:W-:Y:S05]  /*3aa0*/  ENDCOLLECTIVE ;  /* 0x000000000000791b */ /* 0x003fea0003800000 */
.L_x_320:
[----:B------:R-:W-:Y:S01]  /*3ab0*/  DADD R26, R36, R26 ;  /* 0x00000000241a7229 */ /* 0x000fe2000000001a */
[----:B------:R-:W-:Y:S02]  /*3ac0*/  IMAD.MOV.U32 R47, RZ, RZ, R28 ;  /* 0x000000ffff2f7224 */ /* 0x000fe400078e001c */
[----:B------:R-:W-:-:S08]  /*3ad0*/  IMAD.MOV.U32 R35, RZ, RZ, R40 ;  /* 0x000000ffff237224 */ /* 0x000fd000078e0028 */
[----:B------:R-:W-:Y:S05]  /*3ae0*/  WARPSYNC.COLLECTIVE R12, `(.L_x_321) ;  /* 0x000000000c087348 */ /* 0x000fea0003c00000 */
[----:B------:R0:W1:Y:S02]  /*3af0*/  SHFL.BFLY P0, R40, R47, R38, R39 ;  /* 0x0c0000262f287389 */ /* 0x0000640000000027 */
[----:B01----:R-:W-:Y:S05]  /*3b00*/  ENDCOLLECTIVE ;  /* 0x000000000000791b */ /* 0x003fea0003800000 */
.L_x_321:
[----:B------:R-:W-:Y:S01]  /*3b10*/  MOV R47, R27 ;  /* 0x0000001b002f7202 */ /* 0x000fe20000000f00 */
[----:B------:R-:W-:-:S07]  /*3b20*/  IMAD.MOV.U32 R34, RZ, RZ, R40 ;  /* 0x000000ffff227224 */ /* 0x000fce00078e0028 */
[----:B------:R-:W-:Y:S05]  /*3b30*/  WARPSYNC.COLLECTIVE R12, `(.L_x_322) ;  /* 0x000000000c087348 */ /* 0x000fea0003c00000 */
[----:B------:R0:W1:Y:S02]  /*3b40*/  SHFL.BFLY P0, R40, R47, R38, R39 ;  /* 0x0c0000262f287389 */ /* 0x0000640000000027 */
[----:B01----:R-:W-:Y:S05]  /*3b50*/  ENDCOLLECTIVE ;  /* 0x000000000000791b */ /* 0x003fea0003800000 */
.L_x_322:
[----:B------:R-:W-:Y:S01]  /*3b60*/  DADD R34, R28, R34 ;  /* 0x000000001c227229 */ /* 0x000fe20000000022 */
[----:B------:R-:W-:Y:S02]  /*3b70*/  IMAD.MOV.U32 R47, RZ, RZ, R26 ;  /* 0x000000ffff2f7224 */ /* 0x000fe400078e001a */
[----:B------:R-:W-:-:S08]  /*3b80*/  IMAD.MOV.U32 R11, RZ, RZ, R40 ;  /* 0x000000ffff0b7224 */ /* 0x000fd000078e0028 */
[----:B------:R-:W-:Y:S05]  /*3b90*/  WARPSYNC.COLLECTIVE R12, `(.L_x_323) ;  /* 0x000000000c087348 */ /* 0x000fea0003c00000 */
[----:B------:R0:W1:Y:S02]  /*3ba0*/  SHFL.BFLY P0, R40, R47, R38, R39 ;  /* 0x0c0000262f287389 */ /* 0x0000640000000027 */
[----:B01----:R-:W-:Y:S05]  /*3bb0*/  ENDCOLLECTIVE ;  /* 0x000000000000791b */ /* 0x003fea0003800000 */
.L_x_323:
[----:B------:R-:W-:Y:S02]  /*3bc0*/  IMAD.MOV.U32 R47, RZ, RZ, R35 ;  /* 0x000000ffff2f7224 */ /* 0x000fe400078e0023 */
[----:B------:R-:W-:Y:S02]  /*3bd0*/  IMAD.MOV.U32 R38, RZ, RZ, 0x1 ;  /* 0x00000001ff267424 */ /* 0x000fe400078e00ff */
[----:B------:R-:W-:-:S07]  /*3be0*/  IMAD.MOV.U32 R10, RZ, RZ, R40 ;  /* 0x000000ffff0a7224 */ /* 0x000fce00078e0028 */
[----:B------:R-:W-:Y:S05]  /*3bf0*/  WARPSYNC.COLLECTIVE R12, `(.L_x_324) ;  /* 0x000000000c087348 */ /* 0x000fea0003c00000 */
[----:B------:R0:W1:Y:S02]  /*3c00*/  SHFL.BFLY P0, R40, R47, R38, R39 ;  /* 0x0c0000262f287389 */ /* 0x0000640000000027 */
[----:B01----:R-:W-:Y:S05]  /*3c10*/  ENDCOLLECTIVE ;  /* 0x000000000000791b */ /* 0x003fea0003800000 */
.L_x_324:
[----:B------:R-:W-:Y:S01]  /*3c20*/  DADD R10, R26, R10 ;  /* 0x000000001a0a7229 */ /* 0x000fe2000000000a */
[----:B------:R-:W-:Y:S01]  /*3c30*/  MOV R47, R34 ;  /* 0x00000022002f7202 */ /* 0x000fe20000000f00 */
[----:B------:R-:W-:-:S09]  /*3c40*/  IMAD.MOV.U32 R36, RZ, RZ, R40 ;  /* 0x000000ffff247224 */ /* 0x000fd200078e0028 */
[----:B------:R-:W-:Y:S05]  /*3c50*/  WARPSYNC.COLLECTIVE R12, `(.L_x_325) ;  /* 0x000000000c087348 */ /* 0x000fea0003c00000 */
[----:B------:R0:W1:Y:S02]  /*3c60*/  SHFL.BFLY P0, R40, R47, R38, R39 ;  /* 0x0c0000262f287389 */ /* 0x0000640000000027 */
[----:B01----:R-:W-:Y:S05]  /*3c70*/  ENDCOLLECTIVE ;  /* 0x000000000000791b */ /* 0x003fea0003800000 */
.L_x_325:
[----:B------:R-:W-:Y:S02]  /*3c80*/  IMAD.MOV.U32 R27, RZ, RZ, R36 ;  /* 0x000000ffff1b7224 */ /* 0x000fe400078e0024 */
[----:B------:R-:W-:Y:S02]  /*3c90*/  IMAD.MOV.U32 R47, RZ, RZ, R11 ;  /* 0x000000ffff2f7224 */ /* 0x000fe400078e000b */
[----:B------:R-:W-:-:S07]  /*3ca0*/  IMAD.MOV.U32 R37, RZ, RZ, R40 ;  /* 0x000000ffff257224 */ /* 0x000fce00078e0028 */
[----:B------:R-:W-:Y:S05]  /*3cb0*/  WARPSYNC.COLLECTIVE R12, `(.L_x_326) ;  /* 0x000000000c087348 */ /* 0x000fea0003c00000 */
[----:B------:R0:W1:Y:S02]  /*3cc0*/  SHFL.BFLY P0, R40, R47, R38, R39 ;  /* 0x0c0000262f287389 */ /* 0x0000640000000027 */
[----:B01----:R-:W-:Y:S05]  /*3cd0*/  ENDCOLLECTIVE ;  /* 0x000000000000791b */ /* 0x003fea0003800000 */
.L_x_326:
[----:B------:R-:W-:-:S06]  /*3ce0*/  IMAD.MOV.U32 R26, RZ, RZ, R37 ;  /* 0x000000ffff1a7224 */ /* 0x000fcc00078e0025 */
[----:B------:R-:W-:Y:S01]  /*3cf0*/  DADD R28, R34, R26 ;  /* 0x00000000221c7229 */ /* 0x000fe2000000001a */
[----:B------:R-:W-:Y:S02]  /*3d00*/  IMAD.MOV.U32 R47, RZ, RZ, R10 ;  /* 0x000000ffff2f7224 */ /* 0x000fe400078e000a */
[----:B------:R-:W-:-:S08]  /*3d10*/  IMAD.MOV.U32 R46, RZ, RZ, R40 ;  /* 0x000000ffff2e7224 */ /* 0x000fd000078e0028 */
[----:B------:R-:W-:Y:S05]  /*3d20*/  WARPSYNC.COLLECTIVE R12, `(.L_x_327) ;  /* 0x000000000c087348 */ /* 0x000fea0003c00000 */
[----:B------:R0:W1:Y:S02]  /*3d30*/  SHFL.BFLY P0, R40, R47, R38, R39 ;  /* 0x0c0000262f287389 */ /* 0x0000640000000027 */
[----:B01----:R-:W-:Y:S05]  /*3d40*/  ENDCOLLECTIVE ;  /* 0x000000000000791b */ /* 0x003fea0003800000 */
.L_x_327:
[----:B------:R-:W-:Y:S05]  /*3d50*/  BRA `(.L_x_328) ;  /* 0xffffffcc00e47947 */ /* 0x000fea000383ffff */
        .weak           $__internal_6_$__cuda_sm20_dblrcp_rn_slowpath_v3
        .type           $__internal_6_$__cuda_sm20_dblrcp_rn_slowpath_v3,@function
        .size           $__internal_6_$__cuda_sm20_dblrcp_rn_slowpath_v3,($__internal_7_$__cuda_sm20_div_rn_f64_full - $__internal_6_$__cuda_sm20_dblrcp_rn_slowpath_v3)
$__internal_6_$__cuda_sm20_dblrcp_rn_slowpath_v3:
[----:B------:R-:W-:Y:S01]  /*3d60*/  DSETP.GTU.AND P0, PT, |R26|, +INF , PT ;  /* 0x7ff000001a00742a */ /* 0x000fe20003f0c200 */
[----:B------:R-:W-:-:S13]  /*3d70*/  BSSY.RECONVERGENT B2, `(.L_x_329) ;  /* 0x0000024000027945 */ /* 0x000fda0003800200 */
        /* <DEDUP_REMOVED lines=9> */
[----:B------:R-:W-:Y:S02]  /*3e10*/  VIADD R39, R27, 0xc0200000 ;  /* 0xc02000001b277836 */ /* 0x000fe40000000000 */
[----:B------:R-:W-:Y:S02]  /*3e20*/  IMAD.MOV.U32 R38, RZ, RZ, R26 ;  /* 0x000000ffff267224 */ /* 0x000fe400078e001a */
[----:B------:R-:W0:Y:S01]  /*3e30*/  MUFU.RCP64H R37, R39 ;  /* 0x0000002700257308 */ /* 0x000e220000001800 */
[----:B------:R-:W-:-:S06]  /*3e40*/  IMAD.MOV.U32 R36, RZ, RZ, R41 ;  /* 0x000000ffff247224 */ /* 0x000fcc00078e0029 */
        /* <DEDUP_REMOVED lines=10> */
.L_x_332:
        /* <DEDUP_REMOVED lines=10> */
.L_x_330:
[----:B------:R-:W-:Y:S01]  /*3f90*/  LOP3.LUT R35, R27, 0x80000, RZ, 0xfc, !PT ;  /* 0x000800001b237812 */ /* 0x000fe200078efcff */
[----:B------:R-:W-:-:S07]  /*3fa0*/  IMAD.MOV.U32 R34, RZ, RZ, R26 ;  /* 0x000000ffff227224 */ /* 0x000fce00078e001a */
.L_x_331:
[----:B------:R-:W-:Y:S05]  /*3fb0*/  BSYNC.RECONVERGENT B2 ;  /* 0x0000000000027941 */ /* 0x000fea0003800200 */
.L_x_329:
[----:B------:R-:W-:Y:S01]  /*3fc0*/  MOV R26, R12 ;  /* 0x0000000c001a7202 */ /* 0x000fe20000000f00 */
[----:B------:R-:W-:-:S04]  /*3fd0*/  IMAD.MOV.U32 R27, RZ, RZ, 0x0 ;  /* 0x00000000ff1b7424 */ /* 0x000fc800078e00ff */
[----:B------:R-:W-:Y:S05]  /*3fe0*/  RET.REL.NODEC R26 `(_Z27small_svd_even_column_transPdiiS_S_S_Pi) ;  /* 0xffffffc01a047950 */ /* 0x000fea0003c3ffff */
        .weak           $__internal_7_$__cuda_sm20_div_rn_f64_full
        .type           $__internal_7_$__cuda_sm20_div_rn_f64_full,@function
        .size           $__internal_7_$__cuda_sm20_div_rn_f64_full,($__internal_8_$__cuda_sm20_dsqrt_rn_f64_mediumpath_v1 - $__internal_7_$__cuda_sm20_div_rn_f64_full)
$__internal_7_$__cuda_sm20_div_rn_f64_full:
[----:B------:R-:W-:Y:S01]  /*3ff0*/  FSETP.GEU.AND P4, PT, |R27|, 1.469367938527859385e-39, PT ;  /* 0x001000001b00780b */ /* 0x000fe20003f8e200 */
[----:B------:R-:W-:Y:S01]  /*4000*/  IMAD.MOV.U32 R47, RZ, RZ, 0x1ca00000 ;  /* 0x1ca00000ff2f7424 */ /* 0x000fe200078e00ff */
[C---:B------:R-:W-:Y:S01]  /*4010*/  FSETP.GEU.AND P0, PT, |R37|.reuse, 1.469367938527859385e-39, PT ;  /* 0x001000002500780b */ /* 0x040fe20003f0e200 */
[----:B------:R-:W-:Y:S01]  /*4020*/  IMAD.MOV.U32 R40, RZ, RZ, 0x1 ;  /* 0x00000001ff287424 */ /* 0x000fe200078e00ff */
[----:B------:R-:W-:Y:S01]  /*4030*/  LOP3.LUT R34, R37, 0x800fffff, RZ, 0xc0, !PT ;  /* 0x800fffff25227812 */ /* 0x000fe200078ec0ff */
[----:B------:R-:W-:Y:S01]  /*4040*/  BSSY.RECONVERGENT B1, `(.L_x_333) ;  /* 0x0000052000017945 */ /* 0x000fe20003800200 */
[----:B------:R-:W-:Y:S02]  /*4050*/  LOP3.LUT R46, R27, 0x7ff00000, RZ, 0xc0, !PT ;  /* 0x7ff000001b2e7812 */ /* 0x000fe400078ec0ff */
[----:B------:R-:W-:Y:S01]  /*4060*/  LOP3.LUT R35, R34, 0x3ff00000, RZ, 0xfc, !PT ;  /* 0x3ff0000022237812 */ /* 0x000fe200078efcff */
[----:B------:R-:W-:Y:S01]  /*4070*/  IMAD.MOV.U32 R34, RZ, RZ, R36 ;  /* 0x000000ffff227224 */ /* 0x000fe200078e0024 */
[----:B------:R-:W-:-:S02]  /*4080*/  LOP3.LUT R49, R37, 0x7ff00000, RZ, 0xc0, !PT ;  /* 0x7ff0000025317812 */ /* 0x000fc400078ec0ff */
[----:B------:R-:W-:Y:S01]  /*4090*/  MOV R48, R46 ;  /* 0x0000002e00307202 */ /* 0x000fe20000000f00 */
        /* <DEDUP_REMOVED lines=10> */
[----:B------:R-:W-:Y:S02]  /*4140*/  @!P0 LOP3.LUT R49, R35, 0x7ff00000, RZ, 0xc0, !PT ;  /* 0x7ff0000023318812 */ /* 0x000fe400078ec0ff */
[----:B------:R-:W-:Y:S01]  /*4150*/  @!P4 LOP3.LUT R51, R38, 0x100000, RZ, 0xfc, !PT ;  /* 0x001000002633c812 */ /* 0x000fe200078efcff */
[----:B------:R-:W-:-:S06]  /*4160*/  IMAD.MOV.U32 R38, RZ, RZ, R26 ;  /* 0x000000ffff267224 */ /* 0x000fcc00078e001a */
[----:B------:R-:W-:Y:S02]  /*4170*/  @!P4 DFMA R38, R38, 2, -R50 ;  /* 0x400000002626c82b */ /* 0x000fe40000000832 */
[----:B0-----:R-:W-:-:S08]  /*4180*/  DFMA R50, R40, -R34, 1 ;  /* 0x3ff000002832742b */ /* 0x001fd00000000822 */
[----:B------:R-:W-:Y:S01]  /*4190*/  DFMA R50, R50, R50, R50 ;  /* 0x000000323232722b */ /* 0x000fe20000000032 */
[----:B------:R-:W-:-:S07]  /*41a0*/  @!P4 LOP3.LUT R48, R39, 0x7ff00000, RZ, 0xc0, !PT ;  /* 0x7ff000002730c812 */ /* 0x000fce00078ec0ff */
[----:B------:R-:W-:-:S08]  /*41b0*/  DFMA R40, R40, R50, R40 ;  /* 0x000000322828722b */ /* 0x000fd00000000028 */
[----:B------:R-:W-:-:S08]  /*41c0*/  DFMA R52, R40, -R34, 1 ;  /* 0x3ff000002834742b */ /* 0x000fd00000000822 */
[----:B------:R-:W-:-:S08]  /*41d0*/  DFMA R52, R40, R52, R40 ;  /* 0x000000342834722b */ /* 0x000fd00000000028 */
[----:B------:R-:W-:-:S08]  /*41e0*/  DMUL R50, R52, R38 ;  /* 0x0000002634327228 */ /* 0x000fd00000000000 */
[----:B------:R-:W-:-:S08]  /*41f0*/  DFMA R40, R50, -R34, R38 ;  /* 0x800000223228722b */ /* 0x000fd00000000026 */
[----:B------:R-:W-:Y:S01]  /*4200*/  DFMA R40, R52, R40, R50 ;  /* 0x000000283428722b */ /* 0x000fe20000000032 */
[----:B------:R-:W-:-:S05]  /*4210*/  VIADD R50, R48, 0xffffffff ;  /* 0xffffffff30327836 */ /* 0x000fca0000000000 */
[----:B------:R-:W-:Y:S01]  /*4220*/  ISETP.GT.U32.AND P0, PT, R50, 0x7feffffe, PT ;  /* 0x7feffffe3200780c */ /* 0x000fe20003f04070 */
[----:B------:R-:W-:-:S05]  /*4230*/  VIADD R50, R49, 0xffffffff ;  /* 0xffffffff31327836 */ /* 0x000fca0000000000 */
[----:B------:R-:W-:-:S13]  /*4240*/  ISETP.GT.U32.OR P0, PT, R50, 0x7feffffe, P0 ;  /* 0x7feffffe3200780c */ /* 0x000fda0000704470 */
[----:B------:R-:W-:Y:S05]  /*4250*/  @P0 BRA `(.L_x_334) ;  /* 0x00000000006c0947 */ /* 0x000fea0003800000 */
[----:B------:R-:W-:Y:S01]  /*4260*/  LOP3.LUT R27, R37, 0x7ff00000, RZ, 0xc0, !PT ;  /* 0x7ff00000251b7812 */ /* 0x000fe200078ec0ff */
[----:B------:R-:W-:-:S03]  /*4270*/  IMAD.MOV.U32 R48, RZ, RZ, RZ ;  /* 0x000000ffff307224 */ /* 0x000fc600078e00ff */
[CC--:B------:R-:W-:Y:S02]  /*4280*/  VIADDMNMX R26, R46.reuse, -R27.reuse, 0xb9600000, !PT ;  /* 0xb96000002e1a7446 */ /* 0x0c0fe4000780091b */
[----:B------:R-:W-:Y:S02]  /*4290*/  ISETP.GE.U32.AND P0, PT, R46, R27, PT ;  /* 0x0000001b2e00720c */ /* 0x000fe40003f06070 */
[----:B------:R-:W-:Y:S02]  /*42a0*/  VIMNMX R26, PT, PT, R26, 0x46a00000, PT ;  /* 0x46a000001a1a7848 */ /* 0x000fe40003fe0100 */
[----:B------:R-:W-:-:S05]  /*42b0*/  SEL R47, R47, 0x63400000, !P0 ;  /* 0x634000002f2f7807 */ /* 0x000fca0004000000 */
        /* <DEDUP_REMOVED lines=11> */
[C---:B------:R-:W-:Y:S01]  /*4370*/  IADD3 R35, PT, PT, -R26.reuse, RZ, RZ ;  /* 0x000000ff1a237210 */ /* 0x040fe20007ffe1ff */
[----:B------:R-:W-:Y:S01]  /*4380*/  IMAD.MOV.U32 R34, RZ, RZ, RZ ;  /* 0x000000ffff227224 */ /* 0x000fe200078e00ff */
[----:B------:R-:W-:-:S05]  /*4390*/  IADD3 R26, PT, PT, -R26, -0x43300000, RZ ;  /* 0xbcd000001a1a7810 */ /* 0x000fca0007ffe1ff */
[----:B------:R-:W-:Y:S02]  /*43a0*/  DFMA R34, R46, -R34, R40 ;  /* 0x800000222e22722b */ /* 0x000fe40000000028 */
[----:B------:R-:W-:-:S08]  /*43b0*/  DMUL.RP R40, R40, R48 ;  /* 0x0000003028287228 */ /* 0x000fd00000008000 */
[----:B------:R-:W-:Y:S02]  /*43c0*/  FSETP.NEU.AND P0, PT, |R35|, R26, PT ;  /* 0x0000001a2300720b */ /* 0x000fe40003f0d200 */
[----:B------:R-:W-:Y:S02]  /*43d0*/  LOP3.LUT R27, R41, R36, RZ, 0x3c, !PT ;  /* 0x00000024291b7212 */ /* 0x000fe400078e3cff */
[----:B------:R-:W-:Y:S02]  /*43e0*/  FSEL R46, R40, R46, !P0 ;  /* 0x0000002e282e7208 */ /* 0x000fe40004000000 */
[----:B------:R-:W-:Y:S01]  /*43f0*/  FSEL R47, R27, R47, !P0 ;  /* 0x0000002f1b2f7208 */ /* 0x000fe20004000000 */
[----:B------:R-:W-:Y:S06]  /*4400*/  BRA `(.L_x_335) ;  /* 0x0000000000547947 */ /* 0x000fec0003800000 */
.L_x_334:
        /* <DEDUP_REMOVED lines=12> */
[----:B------:R-:W-:Y:S02]  /*44d0*/  @!P0 IMAD.MOV.U32 R46, RZ, RZ, RZ ;  /* 0x000000ffff2e8224 */ /* 0x000fe400078e00ff */
[----:B------:R-:W-:Y:S02]  /*44e0*/  @P0 IMAD.MOV.U32 R46, RZ, RZ, RZ ;  /* 0x000000ffff2e0224 */ /* 0x000fe400078e00ff */
[----:B------:R-:W-:Y:S01]  /*44f0*/  @P0 IMAD.MOV.U32 R47, RZ, RZ, R26 ;  /* 0x000000ffff2f0224 */ /* 0x000fe200078e001a */
[----:B------:R-:W-:Y:S06]  /*4500*/  BRA `(.L_x_335) ;  /* 0x0000000000147947 */ /* 0x000fec0003800000 */
.L_x_337:
[----:B------:R-:W-:Y:S02]  /*4510*/  LOP3.LUT R47, R37, 0x80000, RZ, 0xfc, !PT ;  /* 0x00080000252f7812 */ /* 0x000fe400078efcff */
[----:B------:R-:W-:Y:S01]  /*4520*/  MOV R46, R36 ;  /* 0x00000024002e7202 */ /* 0x000fe20000000f00 */
[----:B------:R-:W-:Y:S06]  /*4530*/  BRA `(.L_x_335) ;  /* 0x0000000000087947 */ /* 0x000fec0003800000 */
.L_x_336:
[----:B------:R-:W-:Y:S01]  /*4540*/  LOP3.LUT R47, R27, 0x80000, RZ, 0xfc, !PT ;  /* 0x000800001b2f7812 */ /* 0x000fe200078efcff */
[----:B------:R-:W-:-:S07]  /*4550*/  IMAD.MOV.U32 R46, RZ, RZ, R26 ;  /* 0x000000ffff2e7224 */ /* 0x000fce00078e001a */
.L_x_335:
[----:B------:R-:W-:Y:S05]  /*4560*/  BSYNC.RECONVERGENT B1 ;  /* 0x0000000000017941 */ /* 0x000fea0003800200 */
.L_x_333:
[----:B------:R-:W-:Y:S02]  /*4570*/  IMAD.MOV.U32 R26, RZ, RZ, R12 ;  /* 0x000000ffff1a7224 */ /* 0x000fe400078e000c */
[----:B------:R-:W-:-:S04]  /*4580*/  IMAD.MOV.U32 R27, RZ, RZ, 0x0 ;  /* 0x00000000ff1b7424 */ /* 0x000fc800078e00ff */
[----:B------:R-:W-:Y:S05]  /*4590*/  RET.REL.NODEC R26 `(_Z27small_svd_even_column_transPdiiS_S_S_Pi) ;  /* 0xffffffb81a987950 */ /* 0x000fea0003c3ffff */
        .weak           $__internal_8_$__cuda_sm20_dsqrt_rn_f64_mediumpath_v1
        .type           $__internal_8_$__cuda_sm20_dsqrt_rn_f64_mediumpath_v1,@function
        .size           $__internal_8_$__cuda_sm20_dsqrt_rn_f64_mediumpath_v1,(.L_x_568 - $__internal_8_$__cuda_sm20_dsqrt_rn_f64_mediumpath_v1)
$__internal_8_$__cuda_sm20_dsqrt_rn_f64_mediumpath_v1:
[----:B------:R-:W-:Y:S01]  /*45a0*/  ISETP.GE.U32.AND P3, PT, R12, -0x3400000, PT ;  /* 0xfcc000000c00780c */ /* 0x000fe20003f66070 */
[----:B------:R-:W-:-:S12]  /*45b0*/  BSSY.RECONVERGENT B2, `(.L_x_338) ;  /* 0x0000023000027945 */ /* 0x000fd80003800200 */
        /* <DEDUP_REMOVED lines=9> */
.L_x_339:
        /* <DEDUP_REMOVED lines=22> */
[----:B------:R-:W-:Y:S01]  /*47b0*/  VIADD R27, R27, 0xfcb00000 ;  /* 0xfcb000001b1b7836 */ /* 0x000fe20000000000 */
[----:B------:R-:W-:Y:S06]  /*47c0*/  BRA `(.L_x_340) ;  /* 0x0000000000047947 */ /* 0x000fec0003800000 */
.L_x_341:
[----:B------:R-:W-:-:S11]  /*47d0*/  DADD R26, R38, R38 ;  /* 0x00000000261a7229 */ /* 0x000fd60000000026 */
.L_x_340:
[----:B------:R-:W-:Y:S05]  /*47e0*/  BSYNC.RECONVERGENT B2 ;  /* 0x0000000000027941 */ /* 0x000fea0003800200 */
.L_x_338:
[----:B------:R-:W-:-:S04]  /*47f0*/  IMAD.MOV.U32 R41, RZ, RZ, 0x0 ;  /* 0x00000000ff297424 */ /* 0x000fc800078e00ff */
[----:B------:R-:W-:Y:S05]  /*4800*/  RET.REL.NODEC R40 `(_Z27small_svd_even_column_transPdiiS_S_S_Pi) ;  /* 0xffffffb428fc7950 */ /* 0x000fea0003c3ffff */
.L_x_342:
        /* <DEDUP_REMOVED lines=15> */
.L_x_568:


//--------------------- .text._Z20small_svd_odd_columnPdiiS_S_S_Pi --------------------------
	.section	.text._Z20small_svd_odd_columnPdiiS_S_S_Pi,"ax",@progbits
	.align	128
        .global         _Z20small_svd_odd_columnPdiiS_S_S_Pi
        .type           _Z20small_svd_odd_columnPdiiS_S_S_Pi,@function
        .size           _Z20small_svd_odd_columnPdiiS_S_S_Pi,(.L_x_571 - _Z20small_svd_odd_columnPdiiS_S_S_Pi)
        .other          _Z20small_svd_odd_columnPdiiS_S_S_Pi,@"STO_CUDA_ENTRY STV_DEFAULT"
_Z20small_svd_odd_columnPdiiS_S_S_Pi:
.text._Z20small_svd_odd_columnPdiiS_S_S_Pi:
        /* <DEDUP_REMOVED lines=25> */
[----:B------:R-:W-:-:S02]  /*0190*/  IMAD R6, R7, UR19, RZ ;  /* 0x0000001307067c24 */ /* 0x000fc4000f8e02ff */
[----:B--2---:R-:W-:-:S04]  /*01a0*/  VIADD R8, R5, 0xffffffe ;  /* 0x0ffffffe05087836 */ /* 0x004fc80000000000 */
[----:B------:R0:W2:Y:S02]  /*01b0*/  F2I.FTZ.U32.TRUNC.NTZ R9, R8 ;  /* 0x0000000800097305 */ /* 0x0000a4000021f000 */
[----:B0-----:R-:W-:Y:S02]  /*01c0*/  IMAD.MOV.U32 R8, RZ, RZ, RZ ;  /* 0x000000ffff087224 */ /* 0x001fe400078e00ff */
[----:B--2---:R-:W-:-:S04]  /*01d0*/  IMAD.MOV R11, RZ, RZ, -R9 ;  /* 0x000000ffff0b7224 */ /* 0x004fc800078e0a09 */
[----:B------:R-:W-:-:S04]  /*01e0*/  IMAD R11, R11, R12, RZ ;  /* 0x0000000c0b0b7224 */ /* 0x000fc800078e02ff */
[----:B------:R-:W-:-:S04]  /*01f0*/  IMAD.HI.U32 R9, R9, R11, R8 ;  /* 0x0000000b09097227 */ /* 0x000fc800078e0008 */
[----:B-1-34-:R-:W-:-:S07]  /*0200*/  IMAD.MOV.U32 R8, RZ, RZ, R0 ;  /* 0x000000ffff087224 */ /* 0x01afce00078e0000 */
.L_x_345:
[----:B0-----:R-:W-:-:S05]  /*0210*/  IADD3 R5, PT, PT, R6, R8, RZ ;  /* 0x0000000806057210 */ /* 0x001fca0007ffe0ff */
[----:B------:R-:W-:-:S06]  /*0220*/  IMAD.WIDE R4, R5, 0x8, R2 ;  /* 0x0000000805047825 */ /* 0x000fcc00078e0202 */
[----:B------:R-:W2:Y:S01]  /*0230*/  LDG.E.64 R4, desc[UR12][R4.64] ;  /* 0x0000000c04047981 */ /* 0x000ea2000c1e1b00 */
[----:B------:R-:W-:Y:S02]  /*0240*/  IABS R14, R8 ;  /* 0x00000008000e7213 */ /* 0x000fe40000000000 */
[----:B------:R-:W-:-:S03]  /*0250*/  IABS R18, R19 ;  /* 0x0000001300127213 */ /* 0x000fc60000000000 */
[----:B------:R-:W-:-:S04]  /*0260*/  IMAD.HI.U32 R10, R9, R14, RZ ;  /* 0x0000000e090a7227 */ /* 0x000fc800078e00ff */
        /* <DEDUP_REMOVED lines=19> */
.L_x_344:
[----:B------:R-:W-:Y:S05]  /*03a0*/  BSYNC.RECONVERGENT B0 ;  /* 0x0000000000007941 */ /* 0x000fea0003800200 */
.L_x_343:
        /* <DEDUP_REMOVED lines=10> */
.L_x_348:
[----:B------:R-:W-:Y:S05]  /*0450*/  BSYNC.RELIABLE B0 ;  /* 0x0000000000007941 */ /* 0x000fea0003800100 */
.L_x_347:
        /* <DEDUP_REMOVED lines=12> */
.L_x_349:
[----:B------:R-:W-:Y:S05]  /*0520*/  BSYNC.RECONVERGENT B1 ;  /* 0x0000000000017941 */ /* 0x000fea0003800200 */
.L_x_346:
[----:B------:R-:W-:Y:S05]  /*0530*/  WARPSYNC.ALL ;  /* 0x0000000000007948 */ /* 0x000fea0003800000 */
[----:B------:R-:W3:Y:S01]  /*0540*/  LDCU UR6, c[0x0][0x38c] ;  /* 0x00007180ff0677ac */ /* 0x000ee20008000800 */
[----:B------:R-:W-:Y:S01]  /*0550*/  BSSY.RECONVERGENT B1, `(.L_x_350) ;  /* 0x0000011000017945 */ /* 0x000fe20003800200 */
[----:B---3--:R-:W-:-:S06]  /*0560*/  UIMAD UR4, UR6, UR6, UR6 ;  /* 0x00000006060472a4 */ /* 0x008fcc000f8e0206 */
[----:B------:R-:W-:-:S13]  /*0570*/  ISETP.GE.AND P1, PT, R0, UR4, PT ;  /* 0x0000000400007c0c */ /* 0x000fda000bf26270 */
[----:B------:R-:W-:Y:S05]  /*0580*/  @P1 BRA `(.L_x_351) ;  /* 0x0000000000341947 */ /* 0x000fea0003800000 */
[----:B------:R-:W3:Y:S01]  /*0590*/  S2R R9, SR_CgaCtaId ;  /* 0x0000000000097919 */ /* 0x000ee20000008800 */
[----:B------:R-:W4:Y:S01]  /*05a0*/  LDC R13, c[0x0][0x360] ;  /* 0x0000d800ff0d7b82 */ /* 0x000f220000000800 */
[----:B--2---:R-:W-:-:S05]  /*05b0*/  MOV R2, 0x400 ;  /* 0x0000040000027802 */ /* 0x004fca0000000f00 */
[----:B------:R-:W-:Y:S02]  /*05c0*/  VIADD R2, R2, 0x9000 ;  /* 0x0000900002027836 */ /* 0x000fe40000000000 */
[----:B0-----:R-:W0:Y:S03]  /*05d0*/  LDC.64 R4, c[0x0][0x3a8] ;  /* 0x0000ea00ff047b82 */ /* 0x001e260000000a00 */
[----:B---3--:R-:W-:-:S07]  /*05e0*/  LEA R9, R9, R2, 0x18 ;  /* 0x0000000209097211 */ /* 0x008fce00078ec0ff */
.L_x_352:
[----:B0--3--:R-:W-:-:S06]  /*05f0*/  IMAD.WIDE R2, R0, 0x4, R4 ;  /* 0x0000000400027825 */ /* 0x009fcc00078e0204 */
[----:B------:R-:W2:Y:S01]  /*0600*/  LDG.E R2, desc[UR12][R2.64] ;  /* 0x0000000c02027981 */ /* 0x000ea2000c1e1900 */
[----:B------:R-:W-:Y:S02]  /*0610*/  IMAD R11, R0, 0x4, R9 ;  /* 0x00000004000b7824 */ /* 0x000fe400078e0209 */
[----:B----4-:R-:W-:-:S05]  /*0620*/  IMAD.IADD R0, R13, 0x1, R0 ;  /* 0x000000010d007824 */ /* 0x010fca00078e0200 */
[----:B------:R-:W-:Y:S01]  /*0630*/  ISETP.GE.AND P1, PT, R0, UR4, PT ;  /* 0x0000000400007c0c */ /* 0x000fe2000bf26270 */
[----:B--2---:R3:W-:-:S12]  /*0640*/  STS [R11], R2 ;  /* 0x000000020b007388 */ /* 0x0047d80000000800 */
[----:B------:R-:W-:Y:S05]  /*0650*/  @!P1 BRA `(.L_x_352) ;  /* 0xfffffffc00e49947 */ /* 0x000fea000383ffff */
.L_x_351:
[----:B------:R-:W-:Y:S05]  /*0660*/  BSYNC.RECONVERGENT B1 ;  /* 0x0000000000017941 */ /* 0x000fea0003800200 */
.L_x_350:
[----:B------:R-:W4:Y:S08]  /*0670*/  S2UR UR5, SR_CgaCtaId ;  /* 0x00000000000579c3 */ /* 0x000f300000008800 */
[----:B------:R-:W-:Y:S06]  /*0680*/  BAR.SYNC.DEFER_BLOCKING 0x0 ;  /* 0x0000000000007b1d */ /* 0x000fec0000010000 */
[----:B------:R-:W-:-:S02]  /*0690*/  UMOV UR4, 0x400 ;  /* 0x0000040000047882 */ /* 0x000fc40000000000 */
[----:B----4-:R-:W-:-:S06]  /*06a0*/  ULEA UR4, UR5, UR4, 0x18 ;  /* 0x0000000405047291 */ /* 0x010fcc000f8ec0ff */
[----:B------:R-:W-:-:S05]  /*06b0*/  IMAD.U32 R9, RZ, RZ, UR4 ;  /* 0x00000004ff097e24 */ /* 0x000fca000f8e00ff */
[----:B------:R-:W4:Y:S02]  /*06c0*/  LDS R0, [R9+0xb3a0] ;  /* 0x00b3a00009007984 */ /* 0x000f240000000800 */
[----:B----4-:R-:W-:-:S13]  /*06d0*/  ISETP.GE.AND P1, PT, R0, 0x1, PT ;  /* 0x000000010000780c */ /* 0x010fda0003f26270 */
[----:B------:R-:W-:Y:S05]  /*06e0*/  @!P1 BRA `(.L_x_353) ;  /* 0x00000018004c9947 */ /* 0x000fea0003800000 */
[----:B------:R-:W-:Y:S02]  /*06f0*/  UIADD3 UR4, UPT, UPT, UR6, -0x1, URZ ;  /* 0xffffffff06047890 */ /* 0x000fe4000fffe0ff */
[----:B------:R-:W-:Y:S01]  /*0700*/  MOV R24, UR6 ;  /* 0x0000000600187c02 */ /* 0x000fe20008000f00 */
[----:B------:R-:W-:Y:S01]  /*0710*/  ULEA.HI UR5, UR6, UR6, URZ, 0x1 ;  /* 0x0000000606057291 */ /* 0x000fe2000f8f08ff */
[C---:B------:R-:W-:Y:S01]  /*0720*/  ISETP.NE.AND P1, PT, R7.reuse, RZ, PT ;  /* 0x000000ff0700720c */ /* 0x040fe20003f25270 */
[----:B------:R-:W-:Y:S01]  /*0730*/  ULEA.HI UR4, UR4, UR4, URZ, 0x1 ;  /* 0x0000000404047291 */ /* 0x000fe2000f8f08ff */
[----:B0-2---:R-:W-:Y:S01]  /*0740*/  IMAD.SHL.U32 R5, R6, 0x4, RZ ;  /* 0x0000000406057824 */ /* 0x005fe200078e00ff */
[----:B------:R-:W-:Y:S01]  /*0750*/  ULEA UR17, UR6, 0x4, 0x2 ;  /* 0x0000000406117891 */ /* 0x000fe2000f8e10ff */
[C---:B------:R-:W-:Y:S01]  /*0760*/  ISETP.EQ.AND P0, PT, R7.reuse, RZ, P0 ;  /* 0x000000ff0700720c */ /* 0x040fe20000702270 */
[----:B------:R-:W-:Y:S01]  /*0770*/  USHF.R.S32.HI UR6, URZ, 0x1, UR4 ;  /* 0x00000001ff067899 */ /* 0x000fe20008011404 */
[C---:B------:R-:W-:Y:S01]  /*0780*/  LOP3.LUT R4, R7.reuse, 0x10, RZ, 0xfc, !PT ;  /* 0x0000001007047812 */ /* 0x040fe200078efcff */
[----:B------:R-:W-:Y:S01]  /*0790*/  USHF.R.S32.HI UR5, URZ, 0x1, UR5 ;  /* 0x00000001ff057899 */ /* 0x000fe20008011405 */
[----:B------:R-:W-:Y:S01]  /*07a0*/  LOP3.LUT R3, R7, 0x20, RZ, 0xfc, !PT ;  /* 0x0000002007037812 */ /* 0x000fe200078efcff */
[----:B------:R-:W-:Y:S01]  /*07b0*/  UIADD3 UR4, UPT, UPT, UR6, -0x1, URZ ;  /* 0xffffffff06047890 */ /* 0x000fe2000fffe0ff */
[----:B---3--:R-:W-:Y:S01]  /*07c0*/  IMAD.MOV.U32 R2, RZ, RZ, RZ ;  /* 0x000000ffff027224 */ /* 0x008fe200078e00ff */
[----:B------:R-:W-:Y:S01]  /*07d0*/  CS2R R42, SRZ ;  /* 0x00000000002a7805 */ /* 0x000fe2000001ff00 */
[----:B------:R-:W-:Y:S01]  /*07e0*/  IMAD.MOV.U32 R0, RZ, RZ, RZ ;  /* 0x000000ffff007224 */ /* 0x000fe200078e00ff */
[----:B------:R-:W-:Y:S01]  /*07f0*/  ULEA.HI UR4, UR4, UR4, URZ, 0x1 ;  /* 0x0000000404047291 */ /* 0x000fe2000f8f08ff */
[----:B------:R-:W-:-:S02]  /*0800*/  CS2R R40, SRZ ;  /* 0x0000000000287805 */ /* 0x000fc4000001ff00 */
[----:B------:R-:W-:Y:S02]  /*0810*/  CS2R R38, SRZ ;  /* 0x0000000000267805 */ /* 0x000fe4000001ff00 */
[----:B------:R-:W-:Y:S01]  /*0820*/  CS2R R36, SRZ ;  /* 0x0000000000247805 */ /* 0x000fe2000001ff00 */
[----:B------:R-:W-:Y:S01]  /*0830*/  ULOP3.LUT UR4, UR4, 0xfffffffe, URZ, 0xc0, !UPT ;  /* 0xfffffffe04047892 */ /* 0x000fe2000f8ec0ff */
[----:B------:R-:W-:Y:S02]  /*0840*/  CS2R R34, SRZ ;  /* 0x0000000000227805 */ /* 0x000fe4000001ff00 */
[----:B------:R-:W-:Y:S02]  /*0850*/  CS2R R32, SRZ ;  /* 0x0000000000207805 */ /* 0x000fe4000001ff00 */
[----:B------:R-:W-:Y:S02]  /*0860*/  ISETP.LT.AND P1, PT, R6, UR5, !P1 ;  /* 0x0000000506007c0c */ /* 0x000fe4000cf21270 */
[----:B------:R-:W-:-:S02]  /*0870*/  CS2R R30, SRZ ;  /* 0x00000000001e7805 */ /* 0x000fc4000001ff00 */
[----:B------:R-:W-:Y:S01]  /*0880*/  CS2R R26, SRZ ;  /* 0x00000000001a7805 */ /* 0x000fe2000001ff00 */
[----:B------:R-:W-:Y:S01]  /*0890*/  IMAD.U32 R25, RZ, RZ, UR4 ;  /* 0x00000004ff197e24 */ /* 0x000fe2000f8e00ff */
[----:B------:R-:W-:Y:S01]  /*08a0*/  UIADD3 UR14, UPT, UPT, UR5, -0x1, URZ ;  /* 0xffffffff050e7890 */ /* 0x000fe2000fffe0ff */
[----:B------:R-:W-:Y:S01]  /*08b0*/  IMAD R24, R24, 0x4, -R5 ;  /* 0x0000000418187824 */ /* 0x000fe200078e0a05 */
[----:B------:R-:W-:Y:S01]  /*08c0*/  ULOP3.LUT UR15, UR5, 0xf, URZ, 0xc0, !UPT ;  /* 0x0000000f050f7892 */ /* 0x000fe2000f8ec0ff */
[----:B------:R-:W-:Y:S01]  /*08d0*/  VIADD R25, R25, 0x2 ;  /* 0x0000000219197836 */ /* 0x000fe20000000000 */
[----:B------:R-:W-:Y:S02]  /*08e0*/  ULOP3.LUT UR16, UR5, 0x7, URZ, 0xc0, !UPT ;  /* 0x0000000705107892 */ /* 0x000fe4000f8ec0ff */
[----:B------:R-:W-:Y:S02]  /*08f0*/  ULOP3.LUT UR7, UR5, 0x3ffffff0, URZ, 0xc0, !UPT ;  /* 0x3ffffff005077892 */ /* 0x000fe4000f8ec0ff */
[----:B------:R-:W-:-:S12]  /*0900*/  ULOP3.LUT UR8, UR5, 0x3, URZ, 0xc0, !UPT ;  /* 0x0000000305087892 */ /* 0x000fd8000f8ec0ff */
.L_x_381:
[----:B0-----:R-:W0:Y:S02]  /*0910*/  LDCU UR4, c[0x0][0x38c] ;  /* 0x00007180ff0477ac */ /* 0x001e240008000800 */
[----:B0-----:R-:W-:-:S09]  /*0920*/  UISETP.GE.AND UP0, UPT, UR4, 0x1, UPT ;  /* 0x000000010400788c */ /* 0x001fd2000bf06270 */
[----:B------:R-:W-:Y:S05]  /*0930*/  BRA.U !UP0, `(.L_x_354) ;  /* 0x0000001108147547 */ /* 0x000fea000b800000 */
[----:B------:R-:W0:Y:S01]  /*0940*/  S2UR UR9, SR_CgaCtaId ;  /* 0x00000000000979c3 */ /* 0x000e220000008800 */
[----:B------:R-:W-:Y:S01]  /*0950*/  UMOV UR5, 0x400 ;  /* 0x0000040000057882 */ /* 0x000fe20000000000 */
[----:B------:R-:W2:Y:S01]  /*0960*/  LDCU UR10, c[0x0][0x388] ;  /* 0x00007100ff0a77ac */ /* 0x000ea20008000800 */
[----:B------:R-:W-:Y:S01]  /*0970*/  UIADD3 UR5, UPT, UPT, UR5, 0x9000, URZ ;  /* 0x0000900005057890 */ /* 0x000fe2000fffe0ff */
[----:B------:R-:W3:Y:S01]  /*0980*/  LDCU UR11, c[0x0][0x38c] ;  /* 0x00007180ff0b77ac */ /* 0x000ee20008000800 */
[----:B------:R-:W-:Y:S02]  /*0990*/  UIADD3 UR4, UPT, UPT, -UR4, URZ, URZ ;  /* 0x000000ff04047290 */ /* 0x000fe4000fffe1ff */
[----:B0-23--:R-:W-:-:S12]  /*09a0*/  ULEA UR5, UR9, UR5, 0x18 ;  /* 0x0000000509057291 */ /* 0x00dfd8000f8ec0ff */
.L_x_371:
[C---:B------:R-:W-:Y:S01]  /*09b0*/  ISETP.GE.AND P2, PT, R6.reuse, UR6, PT ;  /* 0x0000000606007c0c */ /* 0x040fe2000bf46270 */
[----:B------:R-:W-:Y:S01]  /*09c0*/  UIADD3 UR4, UPT, UPT, UR4, 0x1, URZ ;  /* 0x0000000104047890 */ /* 0x000fe2000fffe0ff */
[----:B------:R-:W-:Y:S01]  /*09d0*/  BSSY.RECONVERGENT B1, `(.L_x_355) ;  /* 0x0000022000017945 */ /* 0x000fe20003800200 */
[----:B------:R-:W-:Y:S02]  /*09e0*/  ISETP.GE.AND P4, PT, R6, R25, PT ;  /* 0x000000190600720c */ /* 0x000fe40003f86270 */
[----:B------:R-:W-:-:S08]  /*09f0*/  UISETP.NE.AND UP0, UPT, UR4, URZ, UPT ;  /* 0x000000ff0400728c */ /* 0x000fd0000bf05270 */
[----:B0-----:R-:W-:Y:S05]  /*0a00*/  @P2 BRA `(.L_x_356) ;  /* 0x0000000000782947 */ /* 0x001fea0003800000 */
[----:B------:R-:W0:Y:S01]  /*0a10*/  LDS R2, [R24+UR5] ;  /* 0x0000000518027984 */ /* 0x000e220008000800 */
[----:B------:R-:W-:Y:S02]  /*0a20*/  MOV R8, 0x400 ;  /* 0x0000040000087802 */ /* 0x000fe40000000f00 */
[----:B------:R-:W-:Y:S02]  /*0a30*/  CS2R R38, SRZ ;  /* 0x0000000000267805 */ /* 0x000fe4000001ff00 */
[----:B------:R-:W-:Y:S01]  /*0a40*/  ISETP.GE.AND P2, PT, R4, UR10, PT ;  /* 0x0000000a04007c0c */ /* 0x000fe2000bf46270 */
[----:B------:R-:W2:Y:S01]  /*0a50*/  S2R R9, SR_CgaCtaId ;  /* 0x0000000000097919 */ /* 0x000ea20000008800 */
[----:B------:R-:W-:Y:S02]  /*0a60*/  CS2R R32, SRZ ;  /* 0x0000000000207805 */ /* 0x000fe4000001ff00 */
[----:B------:R-:W-:Y:S02]  /*0a70*/  ISETP.GE.AND P3, PT, R3, UR10, PT ;  /* 0x0000000a03007c0c */ /* 0x000fe4000bf66270 */
[----:B------:R-:W-:Y:S01]  /*0a80*/  CS2R R36, SRZ ;  /* 0x0000000000247805 */ /* 0x000fe2000001ff00 */
[----:B------:R-:W3:Y:S01]  /*0a90*/  LDS R0, [R5+UR5] ;  /* 0x0000000505007984 */ /* 0x000ee20008000800 */
[----:B------:R-:W-:-:S02]  /*0aa0*/  CS2R R30, SRZ ;  /* 0x00000000001e7805 */ /* 0x000fc4000001ff00 */
[----:B--2---:R-:W-:-:S05]  /*0ab0*/  LEA R9, R9, R8, 0x18 ;  /* 0x0000000809097211 */ /* 0x004fca00078ec0ff */
[----:B0-----:R-:W-:-:S05]  /*0ac0*/  IMAD R8, R2, 0x180, R9 ;  /* 0x0000018002087824 */ /* 0x001fca00078e0209 */
        /* <DEDUP_REMOVED lines=18> */
.L_x_356:
[----:B------:R-:W-:Y:S05]  /*0bf0*/  BSYNC.RECONVERGENT B1 ;  /* 0x0000000000017941 */ /* 0x000fea0003800200 */
.L_x_355:
[----:B------:R-:W-:Y:S04]  /*0c00*/  BSSY B1, `(.L_x_357) ;  /* 0x0000020000017945 */ /* 0x000fe80003800000 */
[----:B------:R-:W-:Y:S05]  /*0c10*/  @P4 BRA `(.L_x_358) ;  /* 0x0000000000784947 */ /* 0x000fea0003800000 */
[----:B------:R-:W-:-:S03]  /*0c20*/  UMOV UR9, 0xffffffff ;  /* 0xffffffff00097882 */ /* 0x000fc60000000000 */
[----:B------:R-:W-:Y:S05]  /*0c30*/  BRA.DIV UR9, `(.L_x_359) ;  /* 0x0000002e09607947 */ /* 0x000fea000b800000 */
[----:B------:R-:W-:Y:S04]  /*0c40*/  SHFL.BFLY PT, R13, R27, 0x8, 0x1f ;  /* 0x0d001f001b0d7f89 */ /* 0x000fe800000e0000 */
[----:B------:R-:W0:Y:S04]  /*0c50*/  SHFL.BFLY PT, R12, R26, 0x8, 0x1f ;  /* 0x0d001f001a0c7f89 */ /* 0x000e2800000e0000 */
[----:B-1----:R-:W-:Y:S04]  /*0c60*/  SHFL.BFLY PT, R21, R43, 0x8, 0x1f ;  /* 0x0d001f002b157f89 */ /* 0x002fe800000e0000 */
        /* <DEDUP_REMOVED lines=19> */
[----:B0-----:R-:W-:Y:S02]  /*0da0*/  IMAD.MOV.U32 R9, RZ, RZ, R27 ;  /* 0x000000ffff097224 */ /* 0x001fe400078e001b */
[----:B-1----:R-:W-:-:S06]  /*0db0*/  IMAD.MOV.U32 R8, RZ, RZ, R26 ;  /* 0x000000ffff087224 */ /* 0x002fcc00078e001a */
[----:B--23--:R-:W-:-:S11]  /*0dc0*/  DADD R26, R12, R8 ;  /* 0x000000000c1a7229 */ /* 0x00cfd60000000008 */
.L_x_434:
[----:B----4-:R-:W-:Y:S02]  /*0dd0*/  IMAD.MOV.U32 R8, RZ, RZ, R16 ;  /* 0x000000ffff087224 */ /* 0x010fe400078e0010 */
[----:B------:R-:W-:-:S06]  /*0de0*/  IMAD.MOV.U32 R9, RZ, RZ, R17 ;  /* 0x000000ffff097224 */ /* 0x000fcc00078e0011 */
[----:B------:R-:W-:-:S11]  /*0df0*/  DADD R42, R42, R8 ;  /* 0x000000002a2a7229 */ /* 0x000fd60000000008 */
.L_x_358:
[----:B------:R-:W-:Y:S05]  /*0e00*/  BSYNC B1 ;  /* 0x0000000000017941 */ /* 0x000fea0003800000 */
.L_x_357:
[----:B------:R-:W-:-:S06]  /*0e10*/  DSETP.NEU.AND P2, PT, R42, RZ, PT ;  /* 0x000000ff2a00722a */ /* 0x000fcc0003f4d000 */
[----:B------:R-:W-:-:S13]  /*0e20*/  ISETP.GE.OR P2, PT, R6, UR6, !P2 ;  /* 0x0000000606007c0c */ /* 0x000fda000d746670 */
[----:B------:R-:W-:Y:S05]  /*0e30*/  @P2 BRA `(.L_x_360) ;  /* 0x0000000800c42947 */ /* 0x000fea0003800000 */
[----:B------:R-:W-:Y:S01]  /*0e40*/  DADD R8, R42, R42 ;  /* 0x000000002a087229 */ /* 0x000fe2000000002a */
[----:B------:R-:W-:Y:S01]  /*0e50*/  MOV R10, 0x1 ;  /* 0x00000001000a7802 */ /* 0x000fe20000000f00 */
[----:B------:R-:W-:Y:S01]  /*0e60*/  BSSY.RECONVERGENT B2, `(.L_x_361) ;  /* 0x0000015000027945 */ /* 0x000fe20003800200 */
[----:B------:R-:W-:Y:S02]  /*0e70*/  FSETP.GEU.AND P4, PT, |R27|, 6.5827683646048100446e-37, PT ;  /* 0x036000001b00780b */ /* 0x000fe40003f8e200 */
[----:B------:R-:W-:Y:S01]  /*0e80*/  ISETP.GE.AND P3, PT, R4, UR10, PT ;  /* 0x0000000a04007c0c */ /* 0x000fe2000bf66270 */
[----:B------:R-:W0:Y:S02]  /*0e90*/  MUFU.RCP64H R11, R9 ;  /* 0x00000009000b7308 */ /* 0x000e240000001800 */
[----:B0-----:R-:W-:-:S08]  /*0ea0*/  DFMA R12, -R8, R10, 1 ;  /* 0x3ff00000080c742b */ /* 0x001fd0000000010a */
[----:B------:R-:W-:-:S08]  /*0eb0*/  DFMA R12, R12, R12, R12 ;  /* 0x0000000c0c0c722b */ /* 0x000fd0000000000c */
[----:B------:R-:W-:-:S08]  /*0ec0*/  DFMA R12, R10, R12, R10 ;  /* 0x0000000c0a0c722b */ /* 0x000fd0000000000a */
[----:B------:R-:W-:-:S08]  /*0ed0*/  DFMA R10, -R8, R12, 1 ;  /* 0x3ff00000080a742b */ /* 0x000fd0000000010c */
[----:B------:R-:W-:-:S08]  /*0ee0*/  DFMA R12, R12, R10, R12 ;  /* 0x0000000a0c0c722b */ /* 0x000fd0000000000c */
[----:B-1----:R-:W-:-:S08]  /*0ef0*/  DMUL R20, R26, R12 ;  /* 0x0000000c1a147228 */ /* 0x002fd00000000000 */
        /* <DEDUP_REMOVED lines=8> */
[----:B------:R-:W-:Y:S05]  /*0f80*/  CALL.REL.NOINC `($__internal_10_$__cuda_sm20_div_rn_f64_full) ;  /* 0x00000034006c7944 */ /* 0x000fea0003c00000 */
[----:B------:R-:W-:Y:S02]  /*0f90*/  IMAD.MOV.U32 R20, RZ, RZ, R8 ;  /* 0x000000ffff147224 */ /* 0x000fe400078e0008 */
[----:B------:R-:W-:-:S07]  /*0fa0*/  IMAD.MOV.U32 R21, RZ, RZ, R9 ;  /* 0x000000ffff157224 */ /* 0x000fce00078e0009 */
.L_x_362:
[----:B------:R-:W-:Y:S05]  /*0fb0*/  BSYNC.RECONVERGENT B2 ;  /* 0x0000000000027941 */ /* 0x000fea0003800200 */
.L_x_361:
        /* <DEDUP_REMOVED lines=25> */
[----:B------:R-:W-:-:S07]  /*1150*/  MOV R18, 0x1170 ;  /* 0x0000117000127802 */ /* 0x000fce0000000f00 */
[----:B------:R-:W-:Y:S05]  /*1160*/  CALL.REL.NOINC `($__internal_11_$__cuda_sm20_dsqrt_rn_f64_mediumpath_v1) ;  /* 0x0000003800787944 */ /* 0x000fea0003c00000 */
[----:B------:R-:W-:Y:S01]  /*1170*/  IMAD.MOV.U32 R22, RZ, RZ, R8 ;  /* 0x000000ffff167224 */ /* 0x000fe200078e0008 */
[----:B------:R-:W-:-:S07]  /*1180*/  MOV R23, R9 ;  /* 0x0000000900177202 */ /* 0x000fce0000000f00 */
.L_x_364:
[----:B------:R-:W-:Y:S05]  /*1190*/  BSYNC.RECONVERGENT B1 ;  /* 0x0000000000017941 */ /* 0x000fea0003800200 */
.L_x_363:
        /* <DEDUP_REMOVED lines=22> */
.L_x_366:
[----:B------:R-:W-:Y:S05]  /*1300*/  BSYNC.RECONVERGENT B2 ;  /* 0x0000000000027941 */ /* 0x000fea0003800200 */
.L_x_365:
        /* <DEDUP_REMOVED lines=21> */
[----:B------:R-:W-:Y:S01]  /*1460*/  MOV R22, R8 ;  /* 0x0000000800167202 */ /* 0x000fe20000000f00 */
[----:B------:R-:W-:-:S07]  /*1470*/  IMAD.MOV.U32 R23, RZ, RZ, R9 ;  /* 0x000000ffff177224 */ /* 0x000fce00078e0009 */
.L_x_368:
[----:B------:R-:W-:Y:S05]  /*1480*/  BSYNC.RECONVERGENT B1 ;  /* 0x0000000000017941 */ /* 0x000fea0003800200 */
.L_x_367:
        /* <DEDUP_REMOVED lines=15> */
[----:B------:R-:W-:Y:S05]  /*1580*/  CALL.REL.NOINC `($__internal_9_$__cuda_sm20_dblrcp_rn_slowpath_v3) ;  /* 0x0000002c00447944 */ /* 0x000fea0003c00000 */
.L_x_370:
[----:B------:R-:W-:Y:S05]  /*1590*/  BSYNC.RECONVERGENT B1 ;  /* 0x0000000000017941 */ /* 0x000fea0003800200 */
.L_x_369:
[----:B------:R-:W0:Y:S01]  /*15a0*/  S2R R14, SR_CgaCtaId ;  /* 0x00000000000e7919 */ /* 0x000e220000008800 */
[----:B------:R-:W-:Y:S01]  /*15b0*/  MOV R15, 0x400 ;  /* 0x00000400000f7802 */ /* 0x000fe20000000f00 */
[----:B------:R-:W-:Y:S01]  /*15c0*/  DMUL R20, R8, R20 ;  /* 0x0000001408147228 */ /* 0x000fe20000000000 */
[----:B------:R-:W-:Y:S02]  /*15d0*/  ISETP.GE.AND P4, PT, R3, UR10, PT ;  /* 0x0000000a03007c0c */ /* 0x000fe4000bf86270 */
[----:B------:R-:W-:-:S05]  /*15e0*/  ISETP.GE.AND P2, PT, R7, UR11, PT ;  /* 0x0000000b07007c0c */ /* 0x000fca000bf46270 */
[-C--:B------:R-:W-:Y:S02]  /*15f0*/  DMUL R16, R34, R20.reuse ;  /* 0x0000001422107228 */ /* 0x080fe40000000000 */
[-C--:B------:R-:W-:Y:S02]  /*1600*/  DMUL R12, R40, R20.reuse ;  /* 0x00000014280c7228 */ /* 0x080fe40000000000 */
[-C--:B------:R-:W-:Y:S02]  /*1610*/  @!P3 DMUL R48, R38, R20.reuse ;  /* 0x000000142630b228 */ /* 0x080fe40000000000 */
[-C--:B------:R-:W-:Y:S02]  /*1620*/  @!P4 DMUL R46, R30, R20.reuse ;  /* 0x000000141e2ec228 */ /* 0x080fe40000000000 */
[----:B------:R-:W-:Y:S02]  /*1630*/  @!P4 DMUL R44, R36, R20 ;  /* 0x00000014242cc228 */ /* 0x000fe40000000000 */
[----:B------:R-:W-:-:S02]  /*1640*/  DFMA R16, R40, R8, R16 ;  /* 0x000000082810722b */ /* 0x000fc40000000010 */
[-C--:B------:R-:W-:Y:S02]  /*1650*/  DFMA R12, R34, R8.reuse, -R12 ;  /* 0x00000008220c722b */ /* 0x080fe4000000080c */
[-C--:B------:R-:W-:Y:S02]  /*1660*/  @!P3 DFMA R48, R32, R8.reuse, -R48 ;  /* 0x000000082030b22b */ /* 0x080fe40000000830 */
[-C--:B------:R-:W-:Y:S02]  /*1670*/  @!P4 DFMA R46, R36, R8.reuse, R46 ;  /* 0x00000008242ec22b */ /* 0x080fe4000000002e */
[----:B------:R-:W-:Y:S01]  /*1680*/  @!P4 DFMA R44, R30, R8, -R44 ;  /* 0x000000081e2cc22b */ /* 0x000fe2000000082c */
[----:B0-----:R-:W-:Y:S01]  /*1690*/  LEA R19, R14, R15, 0x18 ;  /* 0x0000000f0e137211 */ /* 0x001fe200078ec0ff */
[----:B------:R-:W-:-:S04]  /*16a0*/  VIADD R15, R15, 0x4800 ;  /* 0x000048000f0f7836 */ /* 0x000fc80000000000 */
[--C-:B------:R-:W-:Y:S01]  /*16b0*/  IMAD R10, R0, 0x180, R19.reuse ;  /* 0x00000180000a7824 */ /* 0x100fe200078e0213 */
[----:B------:R-:W-:Y:S01]  /*16c0*/  LEA R14, R14, R15, 0x18 ;  /* 0x0000000f0e0e7211 */ /* 0x000fe200078ec0ff */
[----:B------:R-:W-:-:S03]  /*16d0*/  IMAD R18, R2, 0x180, R19 ;  /* 0x0000018002127824 */ /* 0x000fc600078e0213 */
[C---:B------:R-:W-:Y:S01]  /*16e0*/  LEA R51, R7.reuse, R10, 0x3 ;  /* 0x0000000a07337211 */ /* 0x040fe200078e18ff */
[----:B------:R-:W-:Y:S01]  /*16f0*/  @!P3 DMUL R10, R32, R20 ;  /* 0x00000014200ab228 */ /* 0x000fe20000000000 */
[C---:B------:R-:W-:Y:S02]  /*1700*/  IMAD R53, R7.reuse, 0x8, R18 ;  /* 0x0000000807357824 */ /* 0x040fe400078e0212 */
[----:B------:R-:W-:Y:S01]  /*1710*/  IMAD R15, R7, 0x8, R14 ;  /* 0x00000008070f7824 */ /* 0x000fe200078e020e */
[----:B------:R-:W-:Y:S03]  /*1720*/  STS.64 [R51], R16 ;  /* 0x0000001033007388 */ /* 0x000fe60000000a00 */
[--C-:B------:R-:W-:Y:S01]  /*1730*/  IMAD R19, R2, 0x180, R15.reuse ;  /* 0x0000018002137824 */ /* 0x100fe200078e020f */
[----:B------:R-:W-:Y:S01]  /*1740*/  @!P3 DFMA R10, R38, R8, R10 ;  /* 0x00000008260ab22b */ /* 0x000fe2000000000a */
[----:B------:R-:W-:Y:S01]  /*1750*/  STS.64 [R53], R12 ;  /* 0x0000000c35007388 */ /* 0x000fe20000000a00 */
[----:B------:R-:W-:-:S05]  /*1760*/  IMAD R18, R0, 0x180, R15 ;  /* 0x0000018000127824 */ /* 0x000fca00078e020f */
        /* <DEDUP_REMOVED lines=30> */
.L_x_360:
[----:B------:R-:W-:Y:S05]  /*1950*/  WARPSYNC.ALL ;  /* 0x0000000000007948 */ /* 0x000fea0003800000 */
[----:B------:R-:W-:Y:S01]  /*1960*/  BAR.SYNC.DEFER_BLOCKING 0x0 ;  /* 0x0000000000007b1d */ /* 0x000fe20000010000 */
[----:B------:R-:W-:-:S05]  /*1970*/  UIADD3 UR5, UPT, UPT, UR17, UR5, URZ ;  /* 0x0000000511057290 */ /* 0x000fca000fffe0ff */
[----:B------:R-:W-:Y:S07]  /*1980*/  BRA.U UP0, `(.L_x_371) ;  /* 0xfffffff100087547 */ /* 0x000fee000b83ffff */
.L_x_354:
        /* <DEDUP_REMOVED lines=14> */
.L_x_373:
[----:B------:R-:W-:Y:S05]  /*1a70*/  BSYNC.RECONVERGENT B1 ;  /* 0x0000000000017941 */ /* 0x000fea0003800200 */
.L_x_372:
[----:B------:R-:W-:Y:S06]  /*1a80*/  BAR.SYNC.DEFER_BLOCKING 0x0 ;  /* 0x0000000000007b1d */ /* 0x000fec0000010000 */
[----:B------:R-:W-:Y:S04]  /*1a90*/  BSSY.RECONVERGENT B1, `(.L_x_374) ;  /* 0x0000051000017945 */ /* 0x000fe80003800200 */
[----:B------:R-:W-:Y:S05]  /*1aa0*/  @!P0 BRA `(.L_x_375) ;  /* 0x00000004003c8947 */ /* 0x000fea0003800000 */
[----:B------:R-:W3:Y:S01]  /*1ab0*/  S2UR UR11, SR_CgaCtaId ;  /* 0x00000000000b79c3 */ /* 0x000ee20000008800 */
[----:B------:R-:W-:Y:S01]  /*1ac0*/  UMOV UR10, 0x400 ;  /* 0x00000400000a7882 */ /* 0x000fe20000000000 */
[----:B------:R-:W4:Y:S02]  /*1ad0*/  LDCU UR4, c[0x0][0x38c] ;  /* 0x00007180ff0477ac */ /* 0x000f240008000800 */
[----:B----4-:R-:W-:Y:S02]  /*1ae0*/  UISETP.GE.AND UP0, UPT, UR4, 0x2, UPT ;  /* 0x000000020400788c */ /* 0x010fe4000bf06270 */
[----:B---3--:R-:W-:-:S09]  /*1af0*/  ULEA UR20, UR11, UR10, 0x18 ;  /* 0x0000000a0b147291 */ /* 0x008fd2000f8ec0ff */
[----:B------:R-:W-:Y:S01]  /*1b00*/  STS [UR20+0xb3a0], RZ ;  /* 0x00b3a0ffff007988 */ /* 0x000fe20008000814 */
[----:B------:R-:W-:Y:S05]  /*1b10*/  BRA.U !UP0, `(.L_x_375) ;  /* 0x0000000508207547 */ /* 0x000fea000b800000 */
[----:B------:R-:W-:Y:S01]  /*1b20*/  UISETP.GE.U32.AND UP0, UPT, UR14, 0xf, UPT ;  /* 0x0000000f0e00788c */ /* 0x000fe2000bf06070 */
[----:B------:R-:W-:Y:S01]  /*1b30*/  UMOV UR4, URZ ;  /* 0x000000ff00047c82 */ /* 0x000fe20008000000 */
[----:B------:R-:W-:-:S07]  /*1b40*/  UMOV UR5, URZ ;  /* 0x000000ff00057c82 */ /* 0x000fce0008000000 */
[----:B------:R-:W-:Y:S05]  /*1b50*/  BRA.U !UP0, `(.L_x_376) ;  /* 0x0000000108587547 */ /* 0x000fea000b800000 */
[----:B------:R-:W-:Y:S01]  /*1b60*/  UIADD3 UR4, UPT, UPT, UR10, 0xb340, URZ ;  /* 0x0000b3400a047890 */ /* 0x000fe2000fffe0ff */
[----:B------:R-:W-:-:S03]  /*1b70*/  UMOV UR5, URZ ;  /* 0x000000ff00057c82 */ /* 0x000fc60008000000 */
[----:B------:R-:W-:-:S03]  /*1b80*/  ULEA UR9, UR11, UR4, 0x18 ;  /* 0x000000040b097291 */ /* 0x000fc6000f8ec0ff */
[----:B------:R-:W-:-:S09]  /*1b90*/  UMOV UR4, URZ ;  /* 0x000000ff00047c82 */ /* 0x000fd20008000000 */
.L_x_377:
[----:B------:R-:W-:Y:S02]  /*1ba0*/  ULEA UR18, UR5, UR9, 0x2 ;  /* 0x0000000905127291 */ /* 0x000fe4000f8e10ff */
[----:B------:R-:W-:-:S04]  /*1bb0*/  UIADD3 UR5, UPT, UPT, UR5, 0x10, URZ ;  /* 0x0000001005057890 */ /* 0x000fc8000fffe0ff */
[----:B------:R-:W-:-:S03]  /*1bc0*/  UISETP.NE.AND UP0, UPT, UR5, UR7, UPT ;  /* 0x000000070500728c */ /* 0x000fc6000bf05270 */
[----:B0-2---:R-:W0:Y:S04]  /*1bd0*/  LDS.128 R8, [UR18] ;  /* 0x00000012ff087984 */ /* 0x005e280008000c00 */
[----:B------:R-:W2:Y:S04]  /*1be0*/  LDS.128 R12, [UR18+0x10] ;  /* 0x00001012ff0c7984 */ /* 0x000ea80008000c00 */
[----:B-1----:R-:W1:Y:S04]  /*1bf0*/  LDS.128 R16, [UR18+0x20] ;  /* 0x00002012ff107984 */ /* 0x002e680008000c00 */
[----:B------:R-:W3:Y:S01]  /*1c00*/  LDS.128 R20, [UR18+0x30] ;  /* 0x00003012ff147984 */ /* 0x000ee20008000c00 */
[----:B0-----:R-:W-:-:S04]  /*1c10*/  IADD3 R8, PT, PT, R9, UR4, R8 ;  /* 0x0000000409087c10 */ /* 0x001fc8000fffe008 */
[----:B------:R-:W-:-:S04]  /*1c20*/  IADD3 R8, PT, PT, R11, R8, R10 ;  /* 0x000000080b087210 */ /* 0x000fc80007ffe00a */
[----:B--2---:R-:W-:-:S04]  /*1c30*/  IADD3 R8, PT, PT, R13, R8, R12 ;  /* 0x000000080d087210 */ /* 0x004fc80007ffe00c */
[----:B------:R-:W-:-:S04]  /*1c40*/  IADD3 R8, PT, PT, R15, R8, R14 ;  /* 0x000000080f087210 */ /* 0x000fc80007ffe00e */
[----:B-1----:R-:W-:-:S04]  /*1c50*/  IADD3 R8, PT, PT, R17, R8, R16 ;  /* 0x0000000811087210 */ /* 0x002fc80007ffe010 */
[----:B------:R-:W-:-:S04]  /*1c60*/  IADD3 R8, PT, PT, R19, R8, R18 ;  /* 0x0000000813087210 */ /* 0x000fc80007ffe012 */
[----:B---3--:R-:W-:-:S04]  /*1c70*/  IADD3 R8, PT, PT, R21, R8, R20 ;  /* 0x0000000815087210 */ /* 0x008fc80007ffe014 */
[----:B------:R-:W-:-:S04]  /*1c80*/  IADD3 R8, PT, PT, R23, R8, R22 ;  /* 0x0000000817087210 */ /* 0x000fc80007ffe016 */
[----:B------:R-:W-:Y:S01]  /*1c90*/  R2UR UR4, R8 ;  /* 0x00000000080472ca */ /* 0x000fe200000e0000 */
[----:B------:R-:W-:-:S14]  /*1ca0*/  BRA.U UP0, `(.L_x_377) ;  /* 0xfffffffd00bc7547 */ /* 0x000fdc000b83ffff */
[----:B------:R-:W-:-:S05]  /*1cb0*/  UMOV UR5, UR7 ;  /* 0x0000000700057c82 */ /* 0x000fca0008000000 */
.L_x_376:
[----:B------:R-:W-:-:S09]  /*1cc0*/  UISETP.NE.AND UP0, UPT, UR15, URZ, UPT ;  /* 0x000000ff0f00728c */ /* 0x000fd2000bf05270 */
[----:B------:R-:W-:Y:S05]  /*1cd0*/  BRA.U !UP0, `(.L_x_378) ;  /* 0x0000000108a87547 */ /* 0x000fea000b800000 */
[----:B------:R-:W-:Y:S02]  /*1ce0*/  UIADD3 UR9, UPT, UPT, UR15, -0x1, URZ ;  /* 0xffffffff0f097890 */ /* 0x000fe4000fffe0ff */
[----:B------:R-:W-:Y:S02]  /*1cf0*/  UISETP.NE.AND UP1, UPT, UR16, URZ, UPT ;  /* 0x000000ff1000728c */ /* 0x000fe4000bf25270 */
[----:B------:R-:W-:-:S09]  /*1d00*/  UISETP.GE.U32.AND UP0, UPT, UR9, 0x7, UPT ;  /* 0x000000070900788c */ /* 0x000fd2000bf06070 */
[----:B------:R-:W-:Y:S05]  /*1d10*/  BRA.U !UP0, `(.L_x_379) ;  /* 0x00000001082c7547 */ /* 0x000fea000b800000 */
[----:B------:R-:W-:-:S04]  /*1d20*/  UIADD3 UR9, UPT, UPT, UR10, 0xb340, URZ ;  /* 0x0000b3400a097890 */ /* 0x000fc8000fffe0ff */
[----:B------:R-:W-:-:S04]  /*1d30*/  ULEA UR9, UR11, UR9, 0x18 ;  /* 0x000000090b097291 */ /* 0x000fc8000f8ec0ff */
[----:B------:R-:W-:Y:S02]  /*1d40*/  ULEA UR9, UR5, UR9, 0x2 ;  /* 0x0000000905097291 */ /* 0x000fe4000f8e10ff */
[----:B------:R-:W-:-:S07]  /*1d50*/  UIADD3 UR5, UPT, UPT, UR5, 0x8, URZ ;  /* 0x0000000805057890 */ /* 0x000fce000fffe0ff */
[----:B0-2---:R-:W0:Y:S04]  /*1d60*/  LDS.128 R8, [UR9] ;  /* 0x00000009ff087984 */ /* 0x005e280008000c00 */
[----:B------:R-:W2:Y:S01]  /*1d70*/  LDS.128 R12, [UR9+0x10] ;  /* 0x00001009ff0c7984 */ /* 0x000ea20008000c00 */
[----:B0-----:R-:W-:-:S04]  /*1d80*/  IADD3 R8, PT, PT, R9, UR4, R8 ;  /* 0x0000000409087c10 */ /* 0x001fc8000fffe008 */
[----:B------:R-:W-:-:S04]  /*1d90*/  IADD3 R8, PT, PT, R11, R8, R10 ;  /* 0x000000080b087210 */ /* 0x000fc80007ffe00a */
[----:B--2---:R-:W-:-:S04]  /*1da0*/  IADD3 R8, PT, PT, R13, R8, R12 ;  /* 0x000000080d087210 */ /* 0x004fc80007ffe00c */
[----:B------:R-:W-:-:S04]  /*1db0*/  IADD3 R8, PT, PT, R15, R8, R14 ;  /* 0x000000080f087210 */ /* 0x000fc80007ffe00e */
[----:B------:R-:W-:-:S15]  /*1dc0*/  R2UR UR4, R8 ;  /* 0x00000000080472ca */ /* 0x000fde00000e0000 */
.L_x_379:
        /* <DEDUP_REMOVED lines=9> */
[----:B0-2---:R-:W0:Y:S02]  /*1e60*/  LDS.128 R8, [UR9] ;  /* 0x00000009ff087984 */ /* 0x005e240008000c00 */
[----:B0-----:R-:W-:-:S04]  /*1e70*/  IADD3 R8, PT, PT, R9, UR4, R8 ;  /* 0x0000000409087c10 */ /* 0x001fc8000fffe008 */
[----:B------:R-:W-:-:S04]  /*1e80*/  IADD3 R8, PT, PT, R11, R8, R10 ;  /* 0x000000080b087210 */ /* 0x000fc80007ffe00a */
[----:B------:R-:W-:-:S15]  /*1e90*/  R2UR UR4, R8 ;  /* 0x00000000080472ca */ /* 0x000fde00000e0000 */
.L_x_380:
[----:B------:R-:W-:Y:S05]  /*1ea0*/  BRA.U !UP1, `(.L_x_378) ;  /* 0x0000000109347547 */ /* 0x000fea000b800000 */
[----:B------:R-:W-:Y:S02]  /*1eb0*/  UIADD3 UR10, UPT, UPT, UR10, 0xb340, URZ ;  /* 0x0000b3400a0a7890 */ /* 0x000fe4000fffe0ff */
[----:B------:R-:W-:Y:S02]  /*1ec0*/  UISETP.NE.AND UP0, UPT, UR8, 0x1, UPT ;  /* 0x000000010800788c */ /* 0x000fe4000bf05270 */
[----:B------:R-:W-:-:S04]  /*1ed0*/  ULEA UR10, UR11, UR10, 0x18 ;  /* 0x0000000a0b0a7291 */ /* 0x000fc8000f8ec0ff */
[----:B------:R-:W-:-:S09]  /*1ee0*/  ULEA UR5, UR5, UR10, 0x2 ;  /* 0x0000000a05057291 */ /* 0x000fd2000f8e10ff */
[----:B0-2---:R-:W0:Y:S02]  /*1ef0*/  LDS.128 R8, [UR5] ;  /* 0x00000005ff087984 */ /* 0x005e240008000c00 */
[----:B0-----:R-:W-:Y:S01]  /*1f00*/  VIADD R8, R8, UR4 ;  /* 0x0000000408087c36 */ /* 0x001fe20008000000 */
[----:B------:R-:W-:-:S04]  /*1f10*/  R2UR UR5, R10 ;  /* 0x000000000a0572ca */ /* 0x000fc800000e0000 */
[----:B------:R-:W-:Y:S01]  /*1f20*/  R2UR UR4, R8 ;  /* 0x00000000080472ca */ /* 0x000fe200000e0000 */
[----:B------:R-:W-:-:S14]  /*1f30*/  BRA.U !UP0, `(.L_x_378) ;  /* 0x0000000108107547 */ /* 0x000fdc000b800000 */
[----:B------:R-:W-:Y:S01]  /*1f40*/  IADD3 R9, PT, PT, R9, UR4, RZ ;  /* 0x0000000409097c10 */ /* 0x000fe2000fffe0ff */
[----:B------:R-:W-:-:S03]  /*1f50*/  UISETP.NE.AND UP0, UPT, UR8, 0x2, UPT ;  /* 0x000000020800788c */ /* 0x000fc6000bf05270 */
[----:B------:R-:W-:-:S13]  /*1f60*/  R2UR UR4, R9 ;  /* 0x00000000090472ca */ /* 0x000fda00000e0000 */
[----:B------:R-:W-:-:S12]  /*1f70*/  @UP0 UIADD3 UR4, UPT, UPT, UR4, UR5, URZ ;  /* 0x0000000504040290 */ /* 0x000fd8000fffe0ff */
.L_x_378:
[----:B--2---:R-:W-:-:S05]  /*1f80*/  IMAD.U32 R8, RZ, RZ, UR4 ;  /* 0x00000004ff087e24 */ /* 0x004fca000f8e00ff */
[----:B------:R3:W-:Y:S02]  /*1f90*/  STS [UR20+0xb3a0], R8 ;  /* 0x00b3a008ff007988 */ /* 0x0007e40008000814 */
.L_x_375:
[----:B------:R-:W-:Y:S05]  /*1fa0*/  BSYNC.RECONVERGENT B1 ;  /* 0x0000000000017941 */ /* 0x000fea0003800200 */
.L_x_374:
[----:B--23--:R-:W2:Y:S01]  /*1fb0*/  S2R R8, SR_CgaCtaId ;  /* 0x0000000000087919 */ /* 0x00cea20000008800 */
[----:B------:R-:W-:Y:S01]  /*1fc0*/  MOV R9, 0x400 ;  /* 0x0000040000097802 */ /* 0x000fe20000000f00 */
[----:B------:R-:W-:Y:S03]  /*1fd0*/  BAR.SYNC.DEFER_BLOCKING 0x0 ;  /* 0x0000000000007b1d */ /* 0x000fe60000010000 */
[----:B--2---:R-:W-:-:S05]  /*1fe0*/  LEA R9, R8, R9, 0x18 ;  /* 0x0000000908097211 */ /* 0x004fca00078ec0ff */
[----:B------:R-:W2:Y:S02]  /*1ff0*/  LDS R8, [R9+0xb3a0] ;  /* 0x00b3a00009087984 */ /* 0x000ea40000000800 */
[----:B--2---:R-:W-:-:S13]  /*2000*/  ISETP.GT.AND P2, PT, R8, RZ, PT ;  /* 0x000000ff0800720c */ /* 0x004fda0003f44270 */
[----:B------:R-:W-:Y:S05]  /*2010*/  @P2 BRA `(.L_x_381) ;  /* 0xffffffe8003c2947 */ /* 0x000fea000383ffff */
.L_x_353:
[----:B------:R-:W4:Y:S01]  /*2020*/  LDCU UR4, c[0x0][0x388] ;  /* 0x00007100ff0477ac */ /* 0x000f220008000800 */
[C---:B------:R-:W-:Y:S01]  /*2030*/  LOP3.LUT R0, R7.reuse, 0x10, RZ, 0xfc, !PT ;  /* 0x0000001007007812 */ /* 0x040fe200078efcff */
[----:B0-----:R-:W-:Y:S01]  /*2040*/  IMAD R4, R6, 0x180, R9 ;  /* 0x0000018006047824 */ /* 0x001fe200078e0209 */
[----:B------:R-:W-:Y:S02]  /*2050*/  CS2R R28, SRZ ;  /* 0x00000000001c7805 */ /* 0x000fe4000001ff00 */
[C---:B--2---:R-:W-:Y:S02]  /*2060*/  LOP3.LUT R5, R7.reuse, 0x20, RZ, 0xfc, !PT ;  /* 0x0000002007057812 */ /* 0x044fe400078efcff */
[----:B------:R-:W-:Y:S01]  /*2070*/  CS2R R30, SRZ ;  /* 0x00000000001e7805 */ /* 0x000fe2000001ff00 */
[----:B-1----:R-:W-:Y:S01]  /*2080*/  IMAD R16, R7, 0x8, R4 ;  /* 0x0000000807107824 */ /* 0x002fe200078e0204 */
[----:B---3--:R-:W-:Y:S01]  /*2090*/  CS2R R2, SRZ ;  /* 0x0000000000027805 */ /* 0x008fe2000001ff00 */
[----:B------:R-:W-:Y:S01]  /*20a0*/  BSSY.RECONVERGENT B1, `(.L_x_382) ;  /* 0x000002f000017945 */ /* 0x000fe20003800200 */
[----:B------:R-:W-:Y:S01]  /*20b0*/  BAR.SYNC.DEFER_BLOCKING 0x0 ;  /* 0x0000000000007b1d */ /* 0x000fe20000010000 */
[----:B----4-:R-:W-:-:S02]  /*20c0*/  ISETP.GE.AND P1, PT, R0, UR4, PT ;  /* 0x0000000400007c0c */ /* 0x010fc4000bf26270 */
        /* <DEDUP_REMOVED lines=20> */
[----:B------:R-:W0:Y:S02]  /*2210*/  SHFL.BFLY PT, R16, R14, 0x1, 0x1f ;  /* 0x0c201f000e107f89 */ /* 0x000e2400000e0000 */
        /* <DEDUP_REMOVED lines=15> */
[----:B------:R-:W-:Y:S02]  /*2310*/  IMAD.MOV.U32 R16, RZ, RZ, R10 ;  /* 0x000000ffff107224 */ /* 0x000fe400078e000a */
[----:B------:R-:W-:Y:S01]  /*2320*/  IMAD.MOV.U32 R10, RZ, RZ, R18 ;  /* 0x000000ffff0a7224 */ /* 0x000fe200078e0012 */
[----:B------:R-:W-:Y:S01]  /*2330*/  MOV R18, 0x2370 ;  /* 0x0000237000127802 */ /* 0x000fe20000000f00 */
[----:B------:R-:W-:Y:S02]  /*2340*/  IMAD.MOV.U32 R11, RZ, RZ, R19 ;  /* 0x000000ffff0b7224 */ /* 0x000fe400078e0013 */
[----:B------:R-:W-:-:S07]  /*2350*/  IMAD.MOV.U32 R9, RZ, RZ, R17 ;  /* 0x000000ffff097224 */ /* 0x000fce00078e0011 */
[----:B------:R-:W-:Y:S05]  /*2360*/  CALL.REL.NOINC `($__internal_11_$__cuda_sm20_dsqrt_rn_f64_mediumpath_v1) ;  /* 0x0000002400f87944 */ /* 0x000fea0003c00000 */
[----:B------:R-:W-:Y:S01]  /*2370*/  MOV R32, R8 ;  /* 0x0000000800207202 */ /* 0x000fe20000000f00 */
[----:B------:R-:W-:-:S07]  /*2380*/  IMAD.MOV.U32 R33, RZ, RZ, R9 ;  /* 0x000000ffff217224 */ /* 0x000fce00078e0009 */
.L_x_383:
[----:B------:R-:W-:Y:S05]  /*2390*/  BSYNC.RECONVERGENT B1 ;  /* 0x0000000000017941 */ /* 0x000fea0003800200 */
.L_x_382:
        /* <DEDUP_REMOVED lines=22> */
[----:B------:R-:W-:Y:S05]  /*2500*/  CALL.REL.NOINC `($__internal_10_$__cuda_sm20_div_rn_f64_full) ;  /* 0x00000020000c7944 */ /* 0x000fea0003c00000 */
.L_x_387:
[----:B------:R-:W-:Y:S05]  /*2510*/  BSYNC.RECONVERGENT B3 ;  /* 0x0000000000037941 */ /* 0x000fea0003800200 */
.L_x_386:
[----:B------:R-:W0:Y:S08]  /*2520*/  LDC R13, c[0x0][0x388] ;  /* 0x0000e200ff0d7b82 */ /* 0x000e300000000800 */
[----:B------:R-:W1:Y:S01]  /*2530*/  LDC.64 R10, c[0x0][0x390] ;  /* 0x0000e400ff0a7b82 */ /* 0x000e620000000a00 */
[----:B0-----:R-:W-:-:S04]  /*2540*/  IMAD R12, R13, UR19, R6 ;  /* 0x000000130d0c7c24 */ /* 0x001fc8000f8e0206 */
[----:B------:R-:W-:-:S04]  /*2550*/  IMAD R13, R12, R13, R7 ;  /* 0x0000000d0c0d7224 */ /* 0x000fc800078e0207 */
[----:B-1----:R-:W-:-:S05]  /*2560*/  IMAD.WIDE.U32 R10, R13, 0x8, R10 ;  /* 0x000000080d0a7825 */ /* 0x002fca00078e000a */
[----:B------:R0:W-:Y:S02]  /*2570*/  STG.E.64 desc[UR12][R10.64], R8 ;  /* 0x000000080a007986 */ /* 0x0001e4000c101b0c */
.L_x_385:
[----:B------:R-:W-:Y:S05]  /*2580*/  BSYNC.RECONVERGENT B2 ;  /* 0x0000000000027941 */ /* 0x000fea0003800200 */
.L_x_384:
        /* <DEDUP_REMOVED lines=32> */
.L_x_391:
[----:B------:R-:W-:Y:S05]  /*2790*/  BSYNC.RECONVERGENT B3 ;  /* 0x0000000000037941 */ /* 0x000fea0003800200 */
.L_x_390:
[----:B------:R0:W-:Y:S02]  /*27a0*/  STG.E.64 desc[UR12][R26.64+0x80], R8 ;  /* 0x000080081a007986 */ /* 0x0001e4000c101b0c */
.L_x_389:
[----:B------:R-:W-:Y:S05]  /*27b0*/  BSYNC.RECONVERGENT B2 ;  /* 0x0000000000027941 */ /* 0x000fea0003800200 */
.L_x_388:
        /* <DEDUP_REMOVED lines=24> */
[----:B------:R-:W-:Y:S05]  /*2940*/  CALL.REL.NOINC `($__internal_10_$__cuda_sm20_div_rn_f64_full) ;  /* 0x0000001800fc7944 */ /* 0x000fea0003c00000 */
.L_x_395:
[----:B------:R-:W-:Y:S05]  /*2950*/  BSYNC.RECONVERGENT B3 ;  /* 0x0000000000037941 */ /* 0x000fea0003800200 */
.L_x_394:
[----:B------:R1:W-:Y:S02]  /*2960*/  STG.E.64 desc[UR12][R26.64+0x100], R8 ;  /* 0x000100081a007986 */ /* 0x0003e4000c101b0c */
.L_x_393:
[----:B------:R-:W-:Y:S05]  /*2970*/  BSYNC.RECONVERGENT B2 ;  /* 0x0000000000027941 */ /* 0x000fea0003800200 */
.L_x_392:
[----:B------:R-:W-:Y:S01]  /*2980*/  ISETP.NE.AND P0, PT, R7, RZ, PT ;  /* 0x000000ff0700720c */ /* 0x000fe20003f05270 */
[----:B------:R-:W2:-:S12]  /*2990*/  LDC R13, c[0x0][0x38c] ;  /* 0x0000e300ff0d7b82 */ /* 0x000e980000000800 */
[----:B01----:R-:W0:Y:S01]  /*29a0*/  @!P0 LDC.64 R8, c[0x0][0x3a0] ;  /* 0x0000e800ff088b82 */ /* 0x003e220000000a00 */
[C---:B--2---:R-:W-:Y:S01]  /*29b0*/  IADD3 R10, PT, PT, R13.reuse, -0x1, RZ ;  /* 0xffffffff0d0a7810 */ /* 0x044fe20007ffe0ff */
[C---:B------:R-:W-:Y:S02]  /*29c0*/  @!P0 IMAD R11, R13.reuse, UR19, R6 ;  /* 0x000000130d0b8c24 */ /* 0x040fe4000f8e0206 */
[----:B------:R-:W-:Y:S01]  /*29d0*/  VIADD R26, R13, 0x1 ;  /* 0x000000010d1a7836 */ /* 0x000fe20000000000 */
[----:B------:R-:W-:-:S04]  /*29e0*/  LEA.HI R25, R10, R10, RZ, 0x1 ;  /* 0x0000000a0a197211 */ /* 0x000fc800078f08ff */
[----:B------:R-:W-:Y:S01]  /*29f0*/  SHF.R.S32.HI R25, RZ, 0x1, R25 ;  /* 0x00000001ff197819 */ /* 0x000fe20000011419 */
[----:B0-----:R-:W-:-:S05]  /*2a00*/  @!P0 IMAD.WIDE R8, R11, 0x8, R8 ;  /* 0x000000080b088825 */ /* 0x001fca00078e0208 */
[----:B------:R0:W-:Y:S01]  /*2a10*/  @!P0 STG.E.64 desc[UR12][R8.64], R32 ;  /* 0x0000002008008986 */ /* 0x0001e2000c101b0c */
        /* <DEDUP_REMOVED lines=11> */
[----:B------:R-:W-:-:S03]  /*2ad0*/  @!P0 SHF.R.U32.HI R9, RZ, 0x1, R8 ;  /* 0x00000001ff098819 */ /* 0x000fc60000011608 */
[----:B------:R-:W-:Y:S01]  /*2ae0*/  @!P1 IMAD R11, R7, 0x8, R10 ;  /* 0x00000008070b9824 */ /* 0x000fe200078e020a */
[----:B------:R-:W-:Y:S01]  /*2af0*/  @!P2 LEA.HI R10, R26, R26, RZ, 0x1 ;  /* 0x0000001a1a0aa211 */ /* 0x000fe200078f08ff */
[----:B------:R-:W-:-:S03]  /*2b00*/  @!P0 IMAD R8, R9, 0x180, R4 ;  /* 0x0000018009088824 */ /* 0x000fc600078e0204 */
        /* <DEDUP_REMOVED lines=13> */
[----:B0-----:R-:W-:Y:S01]  /*2be0*/  MOV R9, R15 ;  /* 0x0000000f00097202 */ /* 0x001fe20000000f00 */
[----:B-1----:R-:W-:-:S06]  /*2bf0*/  IMAD.MOV.U32 R8, RZ, RZ, R14 ;  /* 0x000000ffff087224 */ /* 0x002fcc00078e000e */
[----:B------:R-:W-:-:S07]  /*2c00*/  DADD R14, R12, R8 ;  /* 0x000000000c0e7229 */ /* 0x000fce0000000008 */
[----:B------:R-:W0:Y:S04]  /*2c10*/  SHFL.BFLY PT, R19, R15, 0x4, 0x1f ;  /* 0x0c801f000f137f89 */ /* 0x000e2800000e0000 */
[----:B------:R-:W1:Y:S01]  /*2c20*/  SHFL.BFLY PT, R18, R14, 0x4, 0x1f ;  /* 0x0c801f000e127f89 */ /* 0x000e6200000e0000 */
[----:B0-----:R-:W-:Y:S02]  /*2c30*/  IMAD.MOV.U32 R9, RZ, RZ, R19 ;  /* 0x000000ffff097224 */ /* 0x001fe400078e0013 */
[----:B-1----:R-:W-:-:S06]  /*2c40*/  IMAD.MOV.U32 R8, RZ, RZ, R18 ;  /* 0x000000ffff087224 */ /* 0x002fcc00078e0012 */
        /* <DEDUP_REMOVED lines=8> */
.L_x_443:
[----:B--2---:R-:W-:Y:S01]  /*2cd0*/  IMAD.MOV.U32 R14, RZ, RZ, R16 ;  /* 0x000000ffff0e7224 */ /* 0x004fe200078e0010 */
[----:B------:R-:W-:Y:S01]  /*2ce0*/  BSSY.RECONVERGENT B1, `(.L_x_398) ;  /* 0x0000017000017945 */ /* 0x000fe20003800200 */
[----:B------:R-:W-:Y:S02]  /*2cf0*/  IMAD.MOV.U32 R10, RZ, RZ, 0x0 ;  /* 0x00000000ff0a7424 */ /* 0x000fe400078e00ff */
[----:B------:R-:W-:Y:S02]  /*2d00*/  IMAD.MOV.U32 R11, RZ, RZ, 0x3fd80000 ;  /* 0x3fd80000ff0b7424 */ /* 0x000fe400078e00ff */
[----:B-1----:R-:W-:-:S06]  /*2d10*/  DADD R14, R20, R14 ;  /* 0x00000000140e7229 */ /* 0x002fcc000000000e */
[----:B------:R-:W1:Y:S04]  /*2d20*/  MUFU.RSQ64H R19, R15 ;  /* 0x0000000f00137308 */ /* 0x000e680000001c00 */
[----:B------:R-:W-:-:S04]  /*2d30*/  IADD3 R18, PT, PT, R15, -0x3500000, RZ ;  /* 0xfcb000000f127810 */ /* 0x000fc80007ffe0ff */
[----:B------:R-:W-:Y:S02]  /*2d40*/  ISETP.GE.U32.AND P1, PT, R18, 0x7ca00000, PT ;  /* 0x7ca000001200780c */ /* 0x000fe40003f26070 */
        /* <DEDUP_REMOVED lines=13> */
[----:B0-----:R-:W-:Y:S05]  /*2e20*/  CALL.REL.NOINC `($__internal_11_$__cuda_sm20_dsqrt_rn_f64_mediumpath_v1) ;  /* 0x0000001c00487944 */ /* 0x001fea0003c00000 */
[----:B------:R-:W-:Y:S01]  /*2e30*/  MOV R32, R8 ;  /* 0x0000000800207202 */ /* 0x000fe20000000f00 */
[----:B------:R-:W-:-:S07]  /*2e40*/  IMAD.MOV.U32 R33, RZ, RZ, R9 ;  /* 0x000000ffff217224 */ /* 0x000fce00078e0009 */
.L_x_399:
[----:B------:R-:W-:Y:S05]  /*2e50*/  BSYNC.RECONVERGENT B1 ;  /* 0x0000000000017941 */ /* 0x000fea0003800200 */
.L_x_398:
[----:B------:R-:W-:Y:S04]  /*2e60*/  BSSY.RECONVERGENT B2, `(.L_x_400) ;  /* 0x000001f000027945 */ /* 0x000fe80003800200 */
        /* <DEDUP_REMOVED lines=21> */
[----:B0-----:R-:W-:Y:S05]  /*2fc0*/  CALL.REL.NOINC `($__internal_10_$__cuda_sm20_div_rn_f64_full) ;  /* 0x00000014005c7944 */ /* 0x001fea0003c00000 */
.L_x_403:
[----:B------:R-:W-:Y:S05]  /*2fd0*/  BSYNC.RECONVERGENT B3 ;  /* 0x0000000000037941 */ /* 0x000fea0003800200 */
.L_x_402:
[----:B------:R-:W1:Y:S01]  /*2fe0*/  LDC.64 R10, c[0x0][0x390] ;  /* 0x0000e400ff0a7b82 */ /* 0x000e620000000a00 */
[----:B------:R-:W2:Y:S01]  /*2ff0*/  LDCU UR4, c[0x0][0x388] ;  /* 0x00007100ff0477ac */ /* 0x000ea20008000800 */
[----:B------:R-:W-:-:S04]  /*3000*/  LEA.HI R13, R26, R26, RZ, 0x1 ;  /* 0x0000001a1a0d7211 */ /* 0x000fc800078f08ff */
[----:B------:R-:W-:-:S05]  /*3010*/  LEA.HI.SX32 R4, R13, R24, 0x1f ;  /* 0x000000180d047211 */ /* 0x000fca00078ffaff */
[----:B--2---:R-:W-:-:S04]  /*3020*/  IMAD R13, R4, UR4, R7 ;  /* 0x00000004040d7c24 */ /* 0x004fc8000f8e0207 */
[----:B-1----:R-:W-:-:S05]  /*3030*/  IMAD.WIDE R10, R13, 0x8, R10 ;  /* 0x000000080d0a7825 */ /* 0x002fca00078e020a */
[----:B------:R1:W-:Y:S02]  /*3040*/  STG.E.64 desc[UR12][R10.64], R8 ;  /* 0x000000080a007986 */ /* 0x0003e4000c101b0c */
.L_x_401:
[----:B------:R-:W-:Y:S05]  /*3050*/  BSYNC.RECONVERGENT B2 ;  /* 0x0000000000027941 */ /* 0x000fea0003800200 */
.L_x_400:
[----:B------:R-:W2:Y:S01]  /*3060*/  LDCU UR4, c[0x0][0x388] ;  /* 0x00007100ff0477ac */ /* 0x000ea20008000800 */
[----:B------:R-:W-:Y:S01]  /*3070*/  BSSY.RECONVERGENT B2, `(.L_x_404) ;  /* 0x0000022000027945 */ /* 0x000fe20003800200 */
[----:B--2---:R-:W-:-:S05]  /*3080*/  IMAD.U32 R15, RZ, RZ, UR4 ;  /* 0x00000004ff0f7e24 */ /* 0x004fca000f8e00ff */
[----:B------:R-:W-:-:S13]  /*3090*/  ISETP.GE.AND P0, PT, R0, R15, PT ;  /* 0x0000000f0000720c */ /* 0x000fda0003f06270 */
[----:B------:R-:W-:Y:S05]  /*30a0*/  @P0 BRA `(.L_x_405) ;  /* 0x0000000000780947 */ /* 0x000fea0003800000 */
[----:B-1----:R-:W1:Y:S01]  /*30b0*/  MUFU.RCP64H R9, R33 ;  /* 0x0000002100097308 */ /* 0x002e620000001800 */
        /* <DEDUP_REMOVED lines=20> */
.L_x_407:
[----:B------:R-:W-:Y:S05]  /*3200*/  BSYNC.RECONVERGENT B3 ;  /* 0x0000000000037941 */ /* 0x000fea0003800200 */
.L_x_406:
[----:B------:R-:W1:Y:S01]  /*3210*/  LDCU UR4, c[0x0][0x388] ;  /* 0x00007100ff0477ac */ /* 0x000e620008000800 */
[----:B------:R-:W2:Y:S01]  /*3220*/  LDC.64 R10, c[0x0][0x390] ;  /* 0x0000e400ff0a7b82 */ /* 0x000ea20000000a00 */
[----:B------:R-:W-:-:S04]  /*3230*/  LEA.HI R13, R26, R26, RZ, 0x1 ;  /* 0x0000001a1a0d7211 */ /* 0x000fc800078f08ff */
[----:B------:R-:W-:Y:S01]  /*3240*/  LEA.HI.SX32 R13, R13, R24, 0x1f ;  /* 0x000000180d0d7211 */ /* 0x000fe200078ffaff */
[----:B-1----:R-:W-:-:S04]  /*3250*/  IMAD.U32 R15, RZ, RZ, UR4 ;  /* 0x00000004ff0f7e24 */ /* 0x002fc8000f8e00ff */
[----:B------:R-:W-:-:S04]  /*3260*/  IMAD R13, R13, R15, R0 ;  /* 0x0000000f0d0d7224 */ /* 0x000fc800078e0200 */
[----:B--2---:R-:W-:-:S05]  /*3270*/  IMAD.WIDE R10, R13, 0x8, R10 ;  /* 0x000000080d0a7825 */ /* 0x004fca00078e020a */
[----:B------:R2:W-:Y:S02]  /*3280*/  STG.E.64 desc[UR12][R10.64], R8 ;  /* 0x000000080a007986 */ /* 0x0005e4000c101b0c */
.L_x_405:
[----:B------:R-:W-:Y:S05]  /*3290*/  BSYNC.RECONVERGENT B2 ;  /* 0x0000000000027941 */ /* 0x000fea0003800200 */
.L_x_404:
[----:B------:R-:W-:Y:S01]  /*32a0*/  ISETP.GE.AND P0, PT, R5, R15, PT ;  /* 0x0000000f0500720c */ /* 0x000fe20003f06270 */
[----:B------:R-:W-:-:S12]  /*32b0*/  BSSY.RECONVERGENT B2, `(.L_x_408) ;  /* 0x000001f000027945 */ /* 0x000fd80003800200 */
[----:B------:R-:W-:Y:S05]  /*32c0*/  @P0 BRA `(.L_x_409) ;  /* 0x0000000000740947 */ /* 0x000fea0003800000 */
[----:B-12---:R-:W1:Y:S01]  /*32d0*/  MUFU.RCP64H R9, R33 ;  /* 0x0000002100097308 */ /* 0x006e620000001800 */
        /* <DEDUP_REMOVED lines=20> */
.L_x_411:
[----:B------:R-:W-:Y:S05]  /*3420*/  BSYNC.RECONVERGENT B3 ;  /* 0x0000000000037941 */ /* 0x000fea0003800200 */
.L_x_410:
[----:B------:R-:W1:Y:S01]  /*3430*/  LDC.64 R2, c[0x0][0x390] ;  /* 0x0000e400ff027b82 */ /* 0x000e620000000a00 */
[----:B------:R-:W2:Y:S01]  /*3440*/  LDCU UR4, c[0x0][0x388] ;  /* 0x00007100ff0477ac */ /* 0x000ea20008000800 */
[----:B------:R-:W-:-:S04]  /*3450*/  LEA.HI R11, R26, R26, RZ, 0x1 ;  /* 0x0000001a1a0b7211 */ /* 0x000fc800078f08ff */
[----:B------:R-:W-:-:S05]  /*3460*/  LEA.HI.SX32 R24, R11, R24, 0x1f ;  /* 0x000000180b187211 */ /* 0x000fca00078ffaff */
[----:B--2---:R-:W-:-:S04]  /*3470*/  IMAD R11, R24, UR4, R5 ;  /* 0x00000004180b7c24 */ /* 0x004fc8000f8e0205 */
[----:B-1----:R-:W-:-:S05]  /*3480*/  IMAD.WIDE R2, R11, 0x8, R2 ;  /* 0x000000080b027825 */ /* 0x002fca00078e0202 */
[----:B------:R3:W-:Y:S02]  /*3490*/  STG.E.64 desc[UR12][R2.64], R8 ;  /* 0x0000000802007986 */ /* 0x0007e4000c101b0c */
.L_x_409:
[----:B------:R-:W-:Y:S05]  /*34a0*/  BSYNC.RECONVERGENT B2 ;  /* 0x0000000000027941 */ /* 0x000fea0003800200 */
.L_x_408:
[----:B------:R-:W-:-:S13]  /*34b0*/  ISETP.NE.AND P0, PT, R7, RZ, PT ;  /* 0x000000ff0700720c */ /* 0x000fda0003f05270 */
[----:B-123--:R-:W1:Y:S08]  /*34c0*/  @!P0 LDC R9, c[0x0][0x38c] ;  /* 0x0000e300ff098b82 */ /* 0x00ee700000000800 */
[----:B------:R-:W2:Y:S01]  /*34d0*/  @!P0 LDC.64 R2, c[0x0][0x3a0] ;  /* 0x0000e800ff028b82 */ /* 0x000ea20000000a00 */
[----:B-1----:R-:W-:Y:S01]  /*34e0*/  @!P0 IMAD R4, R9, UR19, R6 ;  /* 0x0000001309048c24 */ /* 0x002fe2000f8e0206 */
[----:B------:R-:W-:-:S04]  /*34f0*/  @!P0 LEA.HI R9, R26, R26, RZ, 0x1 ;  /* 0x0000001a1a098211 */ /* 0x000fc800078f08ff */
[----:B------:R-:W-:-:S05]  /*3500*/  @!P0 LEA.HI.SX32 R9, R9, R4, 0x1f ;  /* 0x0000000409098211 */ /* 0x000fca00078ffaff */
[----:B--2---:R-:W-:-:S05]  /*3510*/  @!P0 IMAD.WIDE R2, R9, 0x8, R2 ;  /* 0x0000000809028825 */ /* 0x004fca00078e0202 */
[----:B------:R1:W-:Y:S02]  /*3520*/  @!P0 STG.E.64 desc[UR12][R2.64], R32 ;  /* 0x0000002002008986 */ /* 0x0003e4000c101b0c */
.L_x_396:
[----:B------:R-:W-:Y:S05]  /*3530*/  WARPSYNC.ALL ;  /* 0x0000000000007948 */ /* 0x000fea0003800000 */
[----:B------:R-:W2:Y:S01]  /*3540*/  S2R R4, SR_CgaCtaId ;  /* 0x0000000000047919 */ /* 0x000ea20000008800 */
[----:B-1----:R-:W1:Y:S01]  /*3550*/  LDC R2, c[0x0][0x38c] ;  /* 0x0000e300ff027b82 */ /* 0x002e620000000800 */
[----:B------:R-:W-:Y:S01]  /*3560*/  MOV R3, 0x400 ;  /* 0x0000040000037802 */ /* 0x000fe20000000f00 */
[----:B------:R-:W3:Y:S01]  /*3570*/  LDCU.64 UR4, c[0x0][0x398] ;  /* 0x00007300ff0477ac */ /* 0x000ee20008000a00 */
[----:B------:R-:W-:Y:S03]  /*3580*/  BSSY.RECONVERGENT B1, `(.L_x_412) ;  /* 0x0000041000017945 */ /* 0x000fe60003800200 */
[----:B------:R-:W-:-:S02]  /*3590*/  VIADD R3, R3, 0x4800 ;  /* 0x0000480003037836 */ /* 0x000fc40000000000 */
[----:B------:R-:W-:Y:S01]  /*35a0*/  BAR.SYNC.DEFER_BLOCKING 0x0 ;  /* 0x0000000000007b1d */ /* 0x000fe20000010000 */
[-C--:B-1----:R-:W-:Y:S02]  /*35b0*/  ISETP.GE.AND P2, PT, R7, R2.reuse, PT ;  /* 0x000000020700720c */ /* 0x082fe40003f46270 */
[-C--:B------:R-:W-:Y:S02]  /*35c0*/  ISETP.GE.AND P3, PT, R0, R2.reuse, PT ;  /* 0x000000020000720c */ /* 0x080fe40003f66270 */
[----:B------:R-:W-:Y:S02]  /*35d0*/  ISETP.GE.AND P0, PT, R5, R2, PT ;  /* 0x000000020500720c */ /* 0x000fe40003f06270 */
[----:B--2---:R-:W-:-:S05]  /*35e0*/  LEA R3, R4, R3, 0x18 ;  /* 0x0000000304037211 */ /* 0x004fca00078ec0ff */
[----:B------:R-:W-:Y:S02]  /*35f0*/  IMAD R0, R6, 0x180, R3 ;  /* 0x0000018006007824 */ /* 0x000fe400078e0203 */
[----:B------:R-:W1:Y:S01]  /*3600*/  @!P2 LDC.64 R8, c[0x0][0x398] ;  /* 0x0000e600ff08ab82 */ /* 0x000e620000000a00 */
[----:B------:R-:W-:Y:S02]  /*3610*/  IMAD R3, R2, UR19, R6 ;  /* 0x0000001302037c24 */ /* 0x000fe4000f8e0206 */
[----:B------:R-:W-:Y:S02]  /*3620*/  IMAD R16, R7, 0x8, R0 ;  /* 0x0000000807107824 */ /* 0x000fe400078e0200 */
[CC--:B------:R-:W-:Y:S02]  /*3630*/  IMAD R10, R3.reuse, R2.reuse, RZ ;  /* 0x00000002030a7224 */ /* 0x0c0fe400078e02ff */
[----:B------:R-:W-:Y:S01]  /*3640*/  @!P2 IMAD R11, R3, R2, R7 ;  /* 0x00000002030ba224 */ /* 0x000fe200078e0207 */
[----:B------:R-:W2:Y:S02]  /*3650*/  @!P2 LDS.64 R4, [R16] ;  /* 0x000000001004a984 */ /* 0x000ea40000000a00 */
[----:B------:R-:W-:-:S02]  /*3660*/  IADD3 R17, P1, PT, R10, R7, RZ ;  /* 0x000000070a117210 */ /* 0x000fc40007f3e0ff */
[----:B------:R-:W4:Y:S03]  /*3670*/  @!P3 LDS.64 R12, [R16+0x80] ;  /* 0x00008000100cb984 */ /* 0x000f260000000a00 */
[----:B------:R-:W-:Y:S01]  /*3680*/  IMAD.X R18, RZ, RZ, RZ, P1 ;  /* 0x000000ffff127224 */ /* 0x000fe200008e06ff */
[----:B------:R-:W5:Y:S01]  /*3690*/  @!P0 LDS.64 R14, [R16+0x100] ;  /* 0x00010000100e8984 */ /* 0x000f620000000a00 */
[----:B---3--:R-:W-:Y:S01]  /*36a0*/  LEA R10, P1, R17, UR4, 0x3 ;  /* 0x00000004110a7c11 */ /* 0x008fe2000f8218ff */
[----:B-1----:R-:W-:-:S03]  /*36b0*/  @!P2 IMAD.WIDE.U32 R8, R11, 0x8, R8 ;  /* 0x000000080b08a825 */ /* 0x002fc600078e0008 */
[----:B------:R-:W-:Y:S02]  /*36c0*/  LEA.HI.X R11, R17, UR5, R18, 0x3, P1 ;  /* 0x00000005110b7c11 */ /* 0x000fe400088f1c12 */
[----:B------:R-:W-:Y:S01]  /*36d0*/  ISETP.GE.AND P1, PT, R6, R25, PT ;  /* 0x000000190600720c */ /* 0x000fe20003f26270 */
[----:B--2---:R1:W-:Y:S04]  /*36e0*/  @!P2 STG.E.64 desc[UR12][R8.64], R4 ;  /* 0x000000040800a986 */ /* 0x0043e8000c101b0c */
[----:B----4-:R1:W-:Y:S04]  /*36f0*/  @!P3 STG.E.64 desc[UR12][R10.64+0x80], R12 ;  /* 0x0000800c0a00b986 */ /* 0x0103e8000c101b0c */
[----:B-----5:R1:W-:Y:S01]  /*3700*/  @!P0 STG.E.64 desc[UR12][R10.64+0x100], R14 ;  /* 0x0001000e0a008986 */ /* 0x0203e2000c101b0c */
[----:B------:R-:W-:Y:S06]  /*3710*/  BAR.SYNC.DEFER_BLOCKING 0x0 ;  /* 0x0000000000007b1d */ /* 0x000fec0000010000 */
[----:B------:R-:W-:Y:S05]  /*3720*/  @P1 BRA `(.L_x_413) ;  /* 0x0000000000981947 */ /* 0x000fea0003800000 */
[----:B------:R-:W-:Y:S04]  /*3730*/  BSSY.RECONVERGENT B2, `(.L_x_414) ;  /* 0x000000b000027945 */ /* 0x000fe80003800200 */
[----:B------:R-:W-:Y:S05]  /*3740*/  @P2 BRA `(.L_x_415) ;  /* 0x0000000000242947 */ /* 0x000fea0003800000 */
[----:B------:R-:W-:Y:S01]  /*3750*/  SHF.R.U32.HI R6, RZ, 0x1, R26 ;  /* 0x00000001ff067819 */ /* 0x000fe2000001161a */
[----:B-1----:R-:W1:Y:S04]  /*3760*/  LDC.64 R8, c[0x0][0x398] ;  /* 0x0000e600ff087b82 */ /* 0x002e680000000a00 */
[----:B------:R-:W-:Y:S02]  /*3770*/  IMAD R4, R6, 0x180, R0 ;  /* 0x0000018006047824 */ /* 0x000fe400078e0200 */
[----:B------:R-:W-:Y:S02]  /*3780*/  IMAD.IADD R6, R3, 0x1, R6 ;  /* 0x0000000103067824 */ /* 0x000fe400078e0206 */
[----:B------:R-:W-:Y:S02]  /*3790*/  IMAD R4, R7, 0x8, R4 ;  /* 0x0000000807047824 */ /* 0x000fe400078e0204 */
[----:B------:R-:W-:-:S04]  /*37a0*/  IMAD R11, R6, R2, R7 ;  /* 0x00000002060b7224 */ /* 0x000fc800078e0207 */
[----:B------:R-:W2:Y:S01]  /*37b0*/  LDS.64 R4, [R4] ;  /* 0x0000000004047984 */ /* 0x000ea20000000a00 */
[----:B-1----:R-:W-:-:S05]  /*37c0*/  IMAD.WIDE.U32 R8, R11, 0x8, R8 ;  /* 0x000000080b087825 */ /* 0x002fca00078e0008 */
[----:B--2---:R2:W-:Y:S02]  /*37d0*/  STG.E.64 desc[UR12][R8.64], R4 ;  /* 0x0000000408007986 */ /* 0x0045e4000c101b0c */
.L_x_415:
[----:B------:R-:W-:Y:S05]  /*37e0*/  BSYNC.RECONVERGENT B2 ;  /* 0x0000000000027941 */ /* 0x000fea0003800200 */
.L_x_414:
[----:B------:R-:W-:Y:S04]  /*37f0*/  BSSY.RECONVERGENT B2, `(.L_x_416) ;  /* 0x000000d000027945 */ /* 0x000fe80003800200 */
[----:B------:R-:W-:Y:S05]  /*3800*/  @P3 BRA `(.L_x_417) ;  /* 0x00000000002c3947 */ /* 0x000fea0003800000 */
[----:B------:R-:W-:-:S05]  /*3810*/  SHF.R.U32.HI R6, RZ, 0x1, R26 ;  /* 0x00000001ff067819 */ /* 0x000fca000001161a */
[----:B-12---:R-:W-:Y:S02]  /*3820*/  IMAD R4, R6, 0x180, R0 ;  /* 0x0000018006047824 */ /* 0x006fe400078e0200 */
[----:B------:R-:W-:-:S03]  /*3830*/  IMAD.IADD R9, R3, 0x1, R6 ;  /* 0x0000000103097824 */ /* 0x000fc600078e0206 */
[----:B------:R-:W-:Y:S01]  /*3840*/  LEA R4, R7, R4, 0x3 ;  /* 0x0000000407047211 */ /* 0x000fe200078e18ff */
[----:B------:R-:W-:-:S05]  /*3850*/  IMAD R6, R9, R2, RZ ;  /* 0x0000000209067224 */ /* 0x000fca00078e02ff */
[----:B------:R-:W1:Y:S01]  /*3860*/  LDS.64 R4, [R4+0x80] ;  /* 0x0000800004047984 */ /* 0x000e620000000a00 */
[----:B------:R-:W-:-:S05]  /*3870*/  IADD3 R6, P1, PT, R6, R7, RZ ;  /* 0x0000000706067210 */ /* 0x000fca0007f3e0ff */
[----:B------:R-:W-:Y:S01]  /*3880*/  IMAD.X R9, RZ, RZ, RZ, P1 ;  /* 0x000000ffff097224 */ /* 0x000fe200008e06ff */
[----:B------:R-:W-:-:S04]  /*3890*/  LEA R8, P1, R6, UR4, 0x3 ;  /* 0x0000000406087c11 */ /* 0x000fc8000f8218ff */
[----:B------:R-:W-:-:S05]  /*38a0*/  LEA.HI.X R9, R6, UR5, R9, 0x3, P1 ;  /* 0x0000000506097c11 */ /* 0x000fca00088f1c09 */
[----:B-1----:R3:W-:Y:S04]  /*38b0*/  STG.E.64 desc[UR12][R8.64+0x80], R4 ;  /* 0x0000800408007986 */ /* 0x0027e8000c101b0c */
.L_x_417:
[----:B------:R-:W-:Y:S05]  /*38c0*/  BSYNC.RECONVERGENT B2 ;  /* 0x0000000000027941 */ /* 0x000fea0003800200 */
.L_x_416:
[----:B------:R-:W-:Y:S05]  /*38d0*/  @P0 BRA `(.L_x_413) ;  /* 0x00000000002c0947 */ /* 0x000fea0003800000 */
[----:B------:R-:W-:-:S05]  /*38e0*/  SHF.R.U32.HI R26, RZ, 0x1, R26 ;  /* 0x00000001ff1a7819 */ /* 0x000fca000001161a */
[----:B------:R-:W-:Y:S02]  /*38f0*/  IMAD R0, R26, 0x180, R0 ;  /* 0x000001801a007824 */ /* 0x000fe400078e0200 */
[----:B------:R-:W-:Y:S02]  /*3900*/  IMAD.IADD R3, R3, 0x1, R26 ;  /* 0x0000000103037824 */ /* 0x000fe400078e021a */
[----:B------:R-:W-:Y:S02]  /*3910*/  IMAD R0, R7, 0x8, R0 ;  /* 0x0000000807007824 */ /* 0x000fe400078e0200 */
[----:B------:R-:W-:-:S03]  /*3920*/  IMAD R2, R3, R2, RZ ;  /* 0x0000000203027224 */ /* 0x000fc600078e02ff */
[----:B-123--:R-:W1:Y:S02]  /*3930*/  LDS.64 R4, [R0+0x100] ;  /* 0x0001000000047984 */ /* 0x00ee640000000a00 */
[----:B------:R-:W-:-:S05]  /*3940*/  IADD3 R7, P0, PT, R2, R7, RZ ;  /* 0x0000000702077210 */ /* 0x000fca0007f1e0ff */
[----:B------:R-:W-:Y:S01]  /*3950*/  IMAD.X R6, RZ, RZ, RZ, P0 ;  /* 0x000000ffff067224 */ /* 0x000fe200000e06ff */
[----:B------:R-:W-:-:S04]  /*3960*/  LEA R2, P0, R7, UR4, 0x3 ;  /* 0x0000000407027c11 */ /* 0x000fc8000f8018ff */
[----:B------:R-:W-:-:S05]  /*3970*/  LEA.HI.X R3, R7, UR5, R6, 0x3, P0 ;  /* 0x0000000507037c11 */ /* 0x000fca00080f1c06 */
[----:B-1----:R4:W-:Y:S04]  /*3980*/  STG.E.64 desc[UR12][R2.64+0x100], R4 ;  /* 0x0001000402007986 */ /* 0x0029e8000c101b0c */
.L_x_413:
[----:B------:R-:W-:Y:S05]  /*3990*/  BSYNC.RECONVERGENT B1 ;  /* 0x0000000000017941 */ /* 0x000fea0003800200 */
.L_x_412:
[----:B------:R-:W-:Y:S06]  /*39a0*/  BAR.SYNC.DEFER_BLOCKING 0x0 ;  /* 0x0000000000007b1d */ /* 0x000fec0000010000 */
[----:B------:R-:W-:Y:S05]  /*39b0*/  EXIT ;  /* 0x000000000000794d */ /* 0x000fea0003800000 */
.L_x_359:
[----:B------:R-:W-:Y:S01]  /*39c0*/  MOV R11, R27 ;  /* 0x0000001b000b7202 */ /* 0x000fe20000000f00 */
[----:B------:R-:W-:Y:S02]  /*39d0*/  IMAD.MOV.U32 R10, RZ, RZ, 0x8 ;  /* 0x00000008ff0a7424 */ /* 0x000fe400078e00ff */
[----:B------:R-:W-:Y:S02]  /*39e0*/  IMAD.MOV.U32 R9, RZ, RZ, 0x1f ;  /* 0x0000001fff097424 */ /* 0x000fe400078e00ff */
[----:B------:R-:W-:-:S07]  /*39f0*/  IMAD.MOV.U32 R8, RZ, RZ, -0x1 ;  /* 0xffffffffff087424 */ /* 0x000fce00078e00ff */
[----:B-1----:R-:W-:Y:S05]  /*3a00*/  WARPSYNC.COLLECTIVE R8, `(.L_x_418) ;  /* 0x0000000008087348 */ /* 0x002fea0003c00000 */
[----:B-1----:R0:W1:Y:S02]  /*3a10*/  SHFL.BFLY P2, R16, R11, R10, R9 ;  /* 0x0c00000a0b107389 */ /* 0x0020640000040009 */
[----:B01----:R-:W-:Y:S05]  /*3a20*/  ENDCOLLECTIVE ;  /* 0x000000000000791b */ /* 0x003fea0003800000 */
.L_x_418:
[----:B------:R-:W-:Y:S02]  /*3a30*/  IMAD.MOV.U32 R11, RZ, RZ, R26 ;  /* 0x000000ffff0b7224 */ /* 0x000fe400078e001a */
[----:B------:R-:W-:-:S07]  /*3a40*/  IMAD.MOV.U32 R13, RZ, RZ, R16 ;  /* 0x000000ffff0d7224 */ /* 0x000fce00078e0010 */
[----:B------:R-:W-:Y:S05]  /*3a50*/  WARPSYNC.COLLECTIVE R8, `(.L_x_419) ;  /* 0x0000000008087348 */ /* 0x000fea0003c00000 */
[----:B------:R0:W1:Y:S02]  /*3a60*/  SHFL.BFLY P2, R16, R11, R10, R9 ;  /* 0x0c00000a0b107389 */ /* 0x0000640000040009 */
[----:B01----:R-:W-:Y:S05]  /*3a70*/  ENDCOLLECTIVE ;  /* 0x000000000000791b */ /* 0x003fea0003800000 */
.L_x_419:
[----:B------:R-:W-:Y:S01]  /*3a80*/  IMAD.MOV.U32 R11, RZ, RZ, R43 ;  /* 0x000000ffff0b7224 */ /* 0x000fe200078e002b */
[----:B------:R-:W-:-:S07]  /*3a90*/  MOV R12, R16 ;  /* 0x00000010000c7202 */ /* 0x000fce0000000f00 */
[----:B------:R-:W-:Y:S05]  /*3aa0*/  WARPSYNC.COLLECTIVE R8, `(.L_x_420) ;  /* 0x0000000008087348 */ /* 0x000fea0003c00000 */
[----:B------:R0:W1:Y:S02]  /*3ab0*/  SHFL.BFLY P2, R16, R11, R10, R9 ;  /* 0x0c00000a0b107389 */ /* 0x0000640000040009 */
[----:B01----:R-:W-:Y:S05]  /*3ac0*/  ENDCOLLECTIVE ;  /* 0x000000000000791b */ /* 0x003fea0003800000 */
.L_x_420:
[----:B------:R-:W-:Y:S01]  /*3ad0*/  DADD R12, R26, R12 ;  /* 0x000000001a0c7229 */ /* 0x000fe2000000000c */
[----:B------:R-:W-:Y:S02]  /*3ae0*/  IMAD.MOV.U32 R11, RZ, RZ, R42 ;  /* 0x000000ffff0b7224 */ /* 0x000fe400078e002a */
[----:B------:R-:W-:-:S08]  /*3af0*/  IMAD.MOV.U32 R21, RZ, RZ, R16 ;  /* 0x000000ffff157224 */ /* 0x000fd000078e0010 */
[----:B------:R-:W-:Y:S05]  /*3b00*/  WARPSYNC.COLLECTIVE R8, `(.L_x_421) ;  /* 0x0000000008087348 */ /* 0x000fea0003c00000 */
[----:B------:R0:W1:Y:S02]  /*3b10*/  SHFL.BFLY P2, R16, R11, R10, R9 ;  /* 0x0c00000a0b107389 */ /* 0x0000640000040009 */
[----:B01----:R-:W-:Y:S05]  /*3b20*/  ENDCOLLECTIVE ;  /* 0x000000000000791b */ /* 0x003fea0003800000 */
.L_x_421:
[----:B------:R-:W-:Y:S01]  /*3b30*/  IMAD.MOV.U32 R11, RZ, RZ, R13 ;  /* 0x000000ffff0b7224 */ /* 0x000fe200078e000d */
[----:B------:R-:W-:Y:S01]  /*3b40*/  MOV R10, 0x4 ;  /* 0x00000004000a7802 */ /* 0x000fe20000000f00 */
[----:B------:R-:W-:-:S07]  /*3b50*/  IMAD.MOV.U32 R20, RZ, RZ, R16 ;  /* 0x000000ffff147224 */ /* 0x000fce00078e0010 */
[----:B------:R-:W-:Y:S05]  /*3b60*/  WARPSYNC.COLLECTIVE R8, `(.L_x_422) ;  /* 0x0000000008087348 */ /* 0x000fea0003c00000 */
[----:B------:R0:W1:Y:S02]  /*3b70*/  SHFL.BFLY P2, R16, R11, R10, R9 ;  /* 0x0c00000a0b107389 */ /* 0x0000640000040009 */
[----:B01----:R-:W-:Y:S05]  /*3b80*/  ENDCOLLECTIVE ;  /* 0x000000000000791b */ /* 0x003fea0003800000 */
.L_x_422:
[----:B------:R-:W-:Y:S01]  /*3b90*/  DADD R20, R42, R20 ;  /* 0x000000002a147229 */ /* 0x000fe20000000014 */
[----:B------:R-:W-:Y:S02]  /*3ba0*/  IMAD.MOV.U32 R11, RZ, RZ, R12 ;  /* 0x000000ffff0b7224 */ /* 0x000fe400078e000c */
[----:B------:R-:W-:-:S08]  /*3bb0*/  IMAD.MOV.U32 R19, RZ, RZ, R16 ;  /* 0x000000ffff137224 */ /* 0x000fd000078e0010 */
[----:B------:R-:W-:Y:S05]  /*3bc0*/  WARPSYNC.COLLECTIVE R8, `(.L_x_423) ;  /* 0x0000000008087348 */ /* 0x000fea0003c00000 */
[----:B------:R0:W1:Y:S02]  /*3bd0*/  SHFL.BFLY P2, R16, R11, R10, R9 ;  /* 0x0c00000a0b107389 */ /* 0x0000640000040009 */
[----:B01----:R-:W-:Y:S05]  /*3be0*/  ENDCOLLECTIVE ;  /* 0x000000000000791b */ /* 0x003fea0003800000 */
.L_x_423:
[----:B------:R-:W-:Y:S02]  /*3bf0*/  IMAD.MOV.U32 R11, RZ, RZ, R21 ;  /* 0x000000ffff0b7224 */ /* 0x000fe400078e0015 */
[----:B------:R-:W-:-:S07]  /*3c00*/  IMAD.MOV.U32 R18, RZ, RZ, R16 ;  /* 0x000000ffff127224 */ /* 0x000fce00078e0010 */
[----:B------:R-:W-:Y:S05]  /*3c10*/  WARPSYNC.COLLECTIVE R8, `(.L_x_424) ;  /* 0x0000000008087348 */ /* 0x000fea0003c00000 */
[----:B------:R0:W1:Y:S02]  /*3c20*/  SHFL.BFLY P2, R16, R11, R10, R9 ;  /* 0x0c00000a0b107389 */ /* 0x0000640000040009 */
[----:B01----:R-:W-:Y:S05]  /*3c30*/  ENDCOLLECTIVE ;  /* 0x000000000000791b */ /* 0x003fea0003800000 */
.L_x_424:
[----:B------:R-:W-:Y:S01]  /*3c40*/  DADD R18, R12, R18 ;  /* 0x000000000c127229 */ /* 0x000fe20000000012 */
[----:B------:R-:W-:Y:S01]  /*3c50*/  MOV R11, R20 ;  /* 0x00000014000b7202 */ /* 0x000fe20000000f00 */
[----:B------:R-:W-:-:S09]  /*3c60*/  IMAD.MOV.U32 R15, RZ, RZ, R16 ;  /* 0x000000ffff0f7224 */ /* 0x000fd200078e0010 */
[----:B------:R-:W-:Y:S05]  /*3c70*/  WARPSYNC.COLLECTIVE R8, `(.L_x_425) ;  /* 0x0000000008087348 */ /* 0x000fea0003c00000 */
[----:B------:R0:W1:Y:S02]  /*3c80*/  SHFL.BFLY P2, R16, R11, R10, R9 ;  /* 0x0c00000a0b107389 */ /* 0x0000640000040009 */
[----:B01----:R-:W-:Y:S05]  /*3c90*/  ENDCOLLECTIVE ;  /* 0x000000000000791b */ /* 0x003fea0003800000 */
.L_x_425:
[----:B------:R-:W-:Y:S02]  /*3ca0*/  IMAD.MOV.U32 R11, RZ, RZ, R19 ;  /* 0x000000ffff0b7224 */ /* 0x000fe400078e0013 */
[----:B------:R-:W-:Y:S02]  /*3cb0*/  IMAD.MOV.U32 R10, RZ, RZ, 0x2 ;  /* 0x00000002ff0a7424 */ /* 0x000fe400078e00ff */
[----:B------:R-:W-:-:S07]  /*3cc0*/  IMAD.MOV.U32 R14, RZ, RZ, R16 ;  /* 0x000000ffff0e7224 */ /* 0x000fce00078e0010 */
[----:B------:R-:W-:Y:S05]  /*3cd0*/  WARPSYNC.COLLECTIVE R8, `(.L_x_426) ;  /* 0x0000000008087348 */ /* 0x000fea0003c00000 */
[----:B------:R0:W1:Y:S02]  /*3ce0*/  SHFL.BFLY P2, R16, R11, R10, R9 ;  /* 0x0c00000a0b107389 */ /* 0x0000640000040009 */
[----:B01----:R-:W-:Y:S05]  /*3cf0*/  ENDCOLLECTIVE ;  /* 0x000000000000791b */ /* 0x003fea0003800000 */
.L_x_426:
[----:B------:R-:W-:Y:S01]  /*3d00*/  DADD R14, R20, R14 ;  /* 0x00000000140e7229 */ /* 0x000fe2000000000e */
[----:B------:R-:W-:Y:S02]  /*3d10*/  IMAD.MOV.U32 R11, RZ, RZ, R18 ;  /* 0x000000ffff0b7224 */ /* 0x000fe400078e0012 */
[----:B------:R-:W-:-:S08]  /*3d20*/  IMAD.MOV.U32 R13, RZ, RZ, R16 ;  /* 0x000000ffff0d7224 */ /* 0x000fd000078e0010 */
[----:B------:R-:W-:Y:S05]  /*3d30*/  WARPSYNC.COLLECTIVE R8, `(.L_x_427) ;  /* 0x0000000008087348 */ /* 0x000fea0003c00000 */
[----:B------:R0:W1:Y:S02]  /*3d40*/  SHFL.BFLY P2, R16, R11, R10, R9 ;  /* 0x0c00000a0b107389 */ /* 0x0000640000040009 */
[----:B01----:R-:W-:Y:S05]  /*3d50*/  ENDCOLLECTIVE ;  /* 0x000000000000791b */ /* 0x003fea0003800000 */
.L_x_427:
[----:B------:R-:W-:Y:S01]  /*3d60*/  IMAD.MOV.U32 R11, RZ, RZ, R15 ;  /* 0x000000ffff0b7224 */ /* 0x000fe200078e000f */
[----:B------:R-:W-:-:S07]  /*3d70*/  MOV R12, R16 ;  /* 0x00000010000c7202 */ /* 0x000fce0000000f00 */
[----:B------:R-:W-:Y:S05]  /*3d80*/  WARPSYNC.COLLECTIVE R8, `(.L_x_428) ;  /* 0x0000000008087348 */ /* 0x000fea0003c00000 */
[----:B------:R0:W1:Y:S02]  /*3d90*/  SHFL.BFLY P2, R16, R11, R10, R9 ;  /* 0x0c00000a0b107389 */ /* 0x0000640000040009 */
[----:B01----:R-:W-:Y:S05]  /*3da0*/  ENDCOLLECTIVE ;  /* 0x000000000000791b */ /* 0x003fea0003800000 */
.L_x_428:
[----:B------:R-:W-:Y:S01]  /*3db0*/  DADD R12, R18, R12 ;  /* 0x00000000120c7229 */ /* 0x000fe2000000000c */
[----:B------:R-:W-:Y:S02]  /*3dc0*/  IMAD.MOV.U32 R11, RZ, RZ, R14 ;  /* 0x000000ffff0b7224 */ /* 0x000fe400078e000e */
[----:B------:R-:W-:-:S08]  /*3dd0*/  IMAD.MOV.U32 R43, RZ, RZ, R16 ;  /* 0x000000ffff2b7224 */ /* 0x000fd000078e0010 */
[----:B------:R-:W-:Y:S05]  /*3de0*/  WARPSYNC.COLLECTIVE R8, `(.L_x_429) ;  /* 0x0000000008087348 */ /* 0x000fea0003c00000 */
[----:B------:R0:W1:Y:S02]  /*3df0*/  SHFL.BFLY P2, R16, R11, R10, R9 ;  /* 0x0c00000a0b107389 */ /* 0x0000640000040009 */
[----:B01----:R-:W-:Y:S05]  /*3e00*/  ENDCOLLECTIVE ;  /* 0x000000000000791b */ /* 0x003fea0003800000 */
.L_x_429:
[----:B------:R-:W-:Y:S01]  /*3e10*/  IMAD.MOV.U32 R11, RZ, RZ, R13 ;  /* 0x000000ffff0b7224 */ /* 0x000fe200078e000d */
[----:B------:R-:W-:Y:S01]  /*3e20*/  MOV R10, 0x1 ;  /* 0x00000001000a7802 */ /* 0x000fe20000000f00 */
[----:B------:R-:W-:-:S07]  /*3e30*/  IMAD.MOV.U32 R42, RZ, RZ, R16 ;  /* 0x000000ffff2a7224 */ /* 0x000fce00078e0010 */
[----:B------:R-:W-:Y:S05]  /*3e40*/  WARPSYNC.COLLECTIVE R8, `(.L_x_430) ;  /* 0x0000000008087348 */ /* 0x000fea0003c00000 */
[----:B------:R0:W1:Y:S02]  /*3e50*/  SHFL.BFLY P2, R16, R11, R10, R9 ;  /* 0x0c00000a0b107389 */ /* 0x0000640000040009 */
[----:B01----:R-:W-:Y:S05]  /*3e60*/  ENDCOLLECTIVE ;  /* 0x000000000000791b */ /* 0x003fea0003800000 */
.L_x_430:
[----:B------:R-:W-:Y:S01]  /*3e70*/  DADD R42, R14, R42 ;  /* 0x000000000e2a7229 */ /* 0x000fe2000000002a */
[----:B------:R-:W-:Y:S02]  /*3e80*/  IMAD.MOV.U32 R11, RZ, RZ, R12 ;  /* 0x000000ffff0b7224 */ /* 0x000fe400078e000c */
[----:B------:R-:W-:-:S08]  /*3e90*/  IMAD.MOV.U32 R27, RZ, RZ, R16 ;  /* 0x000000ffff1b7224 */ /* 0x000fd000078e0010 */
[----:B------:R-:W-:Y:S05]  /*3ea0*/  WARPSYNC.COLLECTIVE R8, `(.L_x_431) ;  /* 0x0000000008087348 */ /* 0x000fea0003c00000 */
[----:B------:R0:W1:Y:S02]  /*3eb0*/  SHFL.BFLY P2, R16, R11, R10, R9 ;  /* 0x0c00000a0b107389 */ /* 0x0000640000040009 */
[----:B01----:R-:W-:Y:S05]  /*3ec0*/  ENDCOLLECTIVE ;  /* 0x000000000000791b */ /* 0x003fea0003800000 */
.L_x_431:
[----:B------:R-:W-:Y:S02]  /*3ed0*/  IMAD.MOV.U32 R11, RZ, RZ, R43 ;  /* 0x000000ffff0b7224 */ /* 0x000fe400078e002b */
[----:B------:R-:W-:-:S07]  /*3ee0*/  IMAD.MOV.U32 R26, RZ, RZ, R16 ;  /* 0x000000ffff1a7224 */ /* 0x000fce00078e0010 */
[----:B------:R-:W-:Y:S05]  /*3ef0*/  WARPSYNC.COLLECTIVE R8, `(.L_x_432) ;  /* 0x0000000008087348 */ /* 0x000fea0003c00000 */
[----:B------:R0:W1:Y:S02]  /*3f00*/  SHFL.BFLY P2, R16, R11, R10, R9 ;  /* 0x0c00000a0b107389 */ /* 0x0000640000040009 */
[----:B01----:R-:W-:Y:S05]  /*3f10*/  ENDCOLLECTIVE ;  /* 0x000000000000791b */ /* 0x003fea0003800000 */
.L_x_432:
[----:B------:R-:W-:Y:S01]  /*3f20*/  DADD R26, R12, R26 ;  /* 0x000000000c1a7229 */ /* 0x000fe2000000001a */
[----:B------:R-:W-:Y:S01]  /*3f30*/  MOV R11, R42 ;  /* 0x0000002a000b7202 */ /* 0x000fe20000000f00 */
[----:B------:R-:W-:-:S09]  /*3f40*/  IMAD.MOV.U32 R17, RZ, RZ, R16 ;  /* 0x000000ffff117224 */ /* 0x000fd200078e0010 */
[----:B------:R-:W-:Y:S05]  /*3f50*/  WARPSYNC.COLLECTIVE R8, `(.L_x_433) ;  /* 0x0000000008087348 */ /* 0x000fea0003c00000 */
[----:B------:R0:W1:Y:S02]  /*3f60*/  SHFL.BFLY P2, R16, R11, R10, R9 ;  /* 0x0c00000a0b107389 */ /* 0x0000640000040009 */
[----:B01----:R-:W-:Y:S05]  /*3f70*/  ENDCOLLECTIVE ;  /* 0x000000000000791b */ /* 0x003fea0003800000 */
.L_x_433:
[----:B------:R-:W-:Y:S05]  /*3f80*/  BRA `(.L_x_434) ;  /* 0xffffffcc00907947 */ /* 0x000fea000383ffff */
.L_x_397:
[----:B------:R-:W-:Y:S02]  /*3f90*/  IMAD.MOV.U32 R11, RZ, RZ, R13 ;  /* 0x000000ffff0b7224 */ /* 0x000fe400078e000d */
[----:B------:R-:W-:Y:S02]  /*3fa0*/  IMAD.MOV.U32 R10, RZ, RZ, 0x8 ;  /* 0x00000008ff0a7424 */ /* 0x000fe400078e00ff */
[----:B------:R-:W-:Y:S02]  /*3fb0*/  IMAD.MOV.U32 R9, RZ, RZ, 0x1f ;  /* 0x0000001fff097424 */ /* 0x000fe400078e00ff */
[----:B------:R-:W-:-:S07]  /*3fc0*/  IMAD.MOV.U32 R8, RZ, RZ, -0x1 ;  /* 0xffffffffff087424 */ /* 0x000fce00078e00ff */
[----:B------:R-:W-:Y:S05]  /*3fd0*/  WARPSYNC.COLLECTIVE R8, `(.L_x_435) ;  /* 0x0000000008087348 */ /* 0x000fea0003c00000 */
[----:B------:R0:W1:Y:S02]  /*3fe0*/  SHFL.BFLY P2, R16, R11, R10, R9 ;  /* 0x0c00000a0b107389 */ /* 0x0000640000040009 */
[----:B01----:R-:W-:Y:S05]  /*3ff0*/  ENDCOLLECTIVE ;  /* 0x000000000000791b */ /* 0x003fea0003800000 */
.L_x_435:
[----:B------:R-:W-:Y:S01]  /*4000*/  MOV R11, R12 ;  /* 0x0000000c000b7202 */ /* 0x000fe20000000f00 */
[----:B------:R-:W-:-:S07]  /*4010*/  IMAD.MOV.U32 R15, RZ, RZ, R16 ;  /* 0x000000ffff0f7224 */ /* 0x000fce00078e0010 */
[----:B------:R-:W-:Y:S05]  /*4020*/  WARPSYNC.COLLECTIVE R8, `(.L_x_436) ;  /* 0x0000000008087348 */ /* 0x000fea0003c00000 */
[----:B------:R0:W1:Y:S02]  /*4030*/  SHFL.BFLY P2, R16, R11, R10, R9 ;  /* 0x0c00000a0b107389 */ /* 0x0000640000040009 */
[----:B01----:R-:W-:Y:S05]  /*4040*/  ENDCOLLECTIVE ;  /* 0x000000000000791b */ /* 0x003fea0003800000 */
.L_x_436:
[----:B------:R-:W-:Y:S02]  /*4050*/  IMAD.MOV.U32 R10, RZ, RZ, 0x4 ;  /* 0x00000004ff0a7424 */ /* 0x000fe400078e00ff */
[----:B------:R-:W-:-:S06]  /*4060*/  IMAD.MOV.U32 R14, RZ, RZ, R16 ;  /* 0x000000ffff0e7224 */ /* 0x000fcc00078e0010 */
[----:B------:R-:W-:-:S10]  /*4070*/  DADD R14, R12, R14 ;  /* 0x000000000c0e7229 */ /* 0x000fd4000000000e */
[----:B------:R-:W-:-:S07]  /*4080*/  IMAD.MOV.U32 R11, RZ, RZ, R15 ;  /* 0x000000ffff0b7224 */ /* 0x000fce00078e000f */
[----:B------:R-:W-:Y:S05]  /*4090*/  WARPSYNC.COLLECTIVE R8, `(.L_x_437) ;  /* 0x0000000008087348 */ /* 0x000fea0003c00000 */
[----:B------:R0:W1:Y:S02]  /*40a0*/  SHFL.BFLY P2, R16, R11, R10, R9 ;  /* 0x0c00000a0b107389 */ /* 0x0000640000040009 */
[----:B01----:R-:W-:Y:S05]  /*40b0*/  ENDCOLLECTIVE ;  /* 0x000000000000791b */ /* 0x003fea0003800000 */
.L_x_437:
[----:B------:R-:W-:Y:S02]  /*40c0*/  IMAD.MOV.U32 R11, RZ, RZ, R14 ;  /* 0x000000ffff0b7224 */ /* 0x000fe400078e000e */
[----:B------:R-:W-:-:S07]  /*40d0*/  IMAD.MOV.U32 R19, RZ, RZ, R16 ;  /* 0x000000ffff137224 */ /* 0x000fce00078e0010 */
[----:B------:R-:W-:Y:S05]  /*40e0*/  WARPSYNC.COLLECTIVE R8, `(.L_x_438) ;  /* 0x0000000008087348 */ /* 0x000fea0003c00000 */
[----:B------:R0:W1:Y:S02]  /*40f0*/  SHFL.BFLY P2, R16, R11, R10, R9 ;  /* 0x0c00000a0b107389 */ /* 0x0000640000040009 */
[----:B01----:R-:W-:Y:S05]  /*4100*/  ENDCOLLECTIVE ;  /* 0x000000000000791b */ /* 0x003fea0003800000 */
.L_x_438:
[----:B------:R-:W-:Y:S01]  /*4110*/  IMAD.MOV.U32 R10, RZ, RZ, 0x2 ;  /* 0x00000002ff0a7424 */ /* 0x000fe200078e00ff */
[----:B------:R-:W-:-:S06]  /*4120*/  MOV R18, R16 ;  /* 0x0000001000127202 */ /* 0x000fcc0000000f00 */
[----:B------:R-:W-:-:S10]  /*4130*/  DADD R18, R14, R18 ;  /* 0x000000000e127229 */ /* 0x000fd40000000012 */
[----:B------:R-:W-:-:S07]  /*4140*/  IMAD.MOV.U32 R11, RZ, RZ, R19 ;  /* 0x000000ffff0b7224 */ /* 0x000fce00078e0013 */
[----:B------:R-:W-:Y:S05]  /*4150*/  WARPSYNC.COLLECTIVE R8, `(.L_x_439) ;  /* 0x0000000008087348 */ /* 0x000fea0003c00000 */
[----:B------:R0:W1:Y:S02]  /*4160*/  SHFL.BFLY P2, R16, R11, R10, R9 ;  /* 0x0c00000a0b107389 */ /* 0x0000640000040009 */
[----:B01----:R-:W-:Y:S05]  /*4170*/  ENDCOLLECTIVE ;  /* 0x000000000000791b */ /* 0x003fea0003800000 */
.L_x_439:
[----:B------:R-:W-:Y:S02]  /*4180*/  IMAD.MOV.U32 R11, RZ, RZ, R18 ;  /* 0x000000ffff0b7224 */ /* 0x000fe400078e0012 */
[----:B------:R-:W-:-:S07]  /*4190*/  IMAD.MOV.U32 R21, RZ, RZ, R16 ;  /* 0x000000ffff157224 */ /* 0x000fce00078e0010 */
[----:B------:R-:W-:Y:S05]  /*41a0*/  WARPSYNC.COLLECTIVE R8, `(.L_x_440) ;  /* 0x0000000008087348 */ /* 0x000fea0003c00000 */
[----:B------:R0:W1:Y:S02]  /*41b0*/  SHFL.BFLY P2, R16, R11, R10, R9 ;  /* 0x0c00000a0b107389 */ /* 0x0000640000040009 */
[----:B01----:R-:W-:Y:S05]  /*41c0*/  ENDCOLLECTIVE ;  /* 0x000000000000791b */ /* 0x003fea0003800000 */
.L_x_440:
[----:B------:R-:W-:Y:S02]  /*41d0*/  IMAD.MOV.U32 R10, RZ, RZ, 0x1 ;  /* 0x00000001ff0a7424 */ /* 0x000fe400078e00ff */
[----:B------:R-:W-:-:S06]  /*41e0*/  IMAD.MOV.U32 R20, RZ, RZ, R16 ;  /* 0x000000ffff147224 */ /* 0x000fcc00078e0010 */
[----:B------:R-:W-:-:S10]  /*41f0*/  DADD R20, R18, R20 ;  /* 0x0000000012147229 */ /* 0x000fd40000000014 */
[----:B------:R-:W-:-:S07]  /*4200*/  MOV R11, R21 ;  /* 0x00000015000b7202 */ /* 0x000fce0000000f00 */
[----:B------:R-:W-:Y:S05]  /*4210*/  WARPSYNC.COLLECTIVE R8, `(.L_x_441) ;  /* 0x0000000008087348 */ /* 0x000fea0003c00000 */
[----:B------:R0:W1:Y:S02]  /*4220*/  SHFL.BFLY P2, R16, R11, R10, R9 ;  /* 0x0c00000a0b107389 */ /* 0x0000640000040009 */
[----:B01----:R-:W-:Y:S05]  /*4230*/  ENDCOLLECTIVE ;  /* 0x000000000000791b */ /* 0x003fea0003800000 */
.L_x_441:
[----:B------:R-:W-:Y:S02]  /*4240*/  IMAD.MOV.U32 R11, RZ, RZ, R20 ;  /* 0x000000ffff0b7224 */ /* 0x000fe400078e0014 */
[----:B------:R-:W-:-:S07]  /*4250*/  IMAD.MOV.U32 R15, RZ, RZ, R16 ;  /* 0x000000ffff0f7224 */ /* 0x000fce00078e0010 */
[----:B------:R-:W-:Y:S05]  /*4260*/  WARPSYNC.COLLECTIVE R8, `(.L_x_442) ;  /* 0x0000000008087348 */ /* 0x000fea0003c00000 */
[----:B------:R0:W1:Y:S02]  /*4270*/  SHFL.BFLY P2, R16, R11, R10, R9 ;  /* 0x0c00000a0b107389 */ /* 0x0000640000040009 */
[----:B01----:R-:W-:Y:S05]  /*4280*/  ENDCOLLECTIVE ;  /* 0x000000000000791b */ /* 0x003fea0003800000 */
.L_x_442:
[----:B------:R-:W-:Y:S05]  /*4290*/  BRA `(.L_x_443) ;  /* 0xffffffe8008c7947 */ /* 0x000fea000383ffff */
        .weak           $__internal_9_$__cuda_sm20_dblrcp_rn_slowpath_v3
        .type           $__internal_9_$__cuda_sm20_dblrcp_rn_slowpath_v3,@function
        .size           $__internal_9_$__cuda_sm20_dblrcp_rn_slowpath_v3,($__internal_10_$__cuda_sm20_div_rn_f64_full - $__internal_9_$__cuda_sm20_dblrcp_rn_slowpath_v3)
$__internal_9_$__cuda_sm20_dblrcp_rn_slowpath_v3:
        /* <DEDUP_REMOVED lines=25> */
.L_x_447:
        /* <DEDUP_REMOVED lines=10> */
.L_x_445:
[----:B------:R-:W-:Y:S01]  /*44d0*/  LOP3.LUT R11, R9, 0x80000, RZ, 0xfc, !PT ;  /* 0x00080000090b7812 */ /* 0x000fe200078efcff */
[----:B------:R-:W-:-:S07]  /*44e0*/  IMAD.MOV.U32 R10, RZ, RZ, R8 ;  /* 0x000000ffff0a7224 */ /* 0x000fce00078e0008 */
.L_x_446:
[----:B------:R-:W-:Y:S05]  /*44f0*/  BSYNC.RECONVERGENT B2 ;  /* 0x0000000000027941 */ /* 0x000fea0003800200 */
.L_x_444:
[----:B------:R-:W-:Y:S01]  /*4500*/  IMAD.MOV.U32 R17, RZ, RZ, 0x0 ;  /* 0x00000000ff117424 */ /* 0x000fe200078e00ff */
[----:B------:R-:W-:Y:S01]  /*4510*/  MOV R9, R11 ;  /* 0x0000000b00097202 */ /* 0x000fe20000000f00 */
[----:B------:R-:W-:Y:S02]  /*4520*/  IMAD.MOV.U32 R8, RZ, RZ, R10 ;  /* 0x000000ffff087224 */ /* 0x000fe400078e000a */
[----:B------:R-:W-:Y:S05]  /*4530*/  RET.REL.NODEC R16 `(_Z20small_svd_odd_columnPdiiS_S_S_Pi) ;  /* 0xffffffb810b07950 */ /* 0x000fea0003c3ffff */
        .weak           $__internal_10_$__cuda_sm20_div_rn_f64_full
        .type           $__internal_10_$__cuda_sm20_div_rn_f64_full,@function
        .size           $__internal_10_$__cuda_sm20_div_rn_f64_full,($__internal_11_$__cuda_sm20_dsqrt_rn_f64_mediumpath_v1 - $__internal_10_$__cuda_sm20_div_rn_f64_full)
$__internal_10_$__cuda_sm20_div_rn_f64_full:
[----:B------:R-:W-:Y:S01]  /*4540*/  FSETP.GEU.AND P5, PT, |R11|, 1.469367938527859385e-39, PT ;  /* 0x001000000b00780b */ /* 0x000fe20003fae200 */
[----:B------:R-:W-:Y:S01]  /*4550*/  IMAD.MOV.U32 R20, RZ, RZ, 0x1ca00000 ;  /* 0x1ca00000ff147424 */ /* 0x000fe200078e00ff */
[C---:B------:R-:W-:Y:S01]  /*4560*/  FSETP.GEU.AND P2, PT, |R9|.reuse, 1.469367938527859385e-39, PT ;  /* 0x001000000900780b */ /* 0x040fe20003f4e200 */
[----:B------:R-:W-:Y:S01]  /*4570*/  IMAD.MOV.U32 R14, RZ, RZ, R10 ;  /* 0x000000ffff0e7224 */ /* 0x000fe200078e000a */
[----:B------:R-:W-:Y:S01]  /*4580*/  LOP3.LUT R16, R9, 0x800fffff, RZ, 0xc0, !PT ;  /* 0x800fffff09107812 */ /* 0x000fe200078ec0ff */
[----:B------:R-:W-:Y:S01]  /*4590*/  BSSY.RECONVERGENT B1, `(.L_x_448) ;  /* 0x0000057000017945 */ /* 0x000fe20003800200 */
[----:B------:R-:W-:Y:S02]  /*45a0*/  LOP3.LUT R19, R11, 0x7ff00000, RZ, 0xc0, !PT ;  /* 0x7ff000000b137812 */ /* 0x000fe400078ec0ff */
[----:B------:R-:W-:Y:S01]  /*45b0*/  LOP3.LUT R17, R16, 0x3ff00000, RZ, 0xfc, !PT ;  /* 0x3ff0000010117812 */ /* 0x000fe200078efcff */
[----:B------:R-:W-:Y:S01]  /*45c0*/  IMAD.MOV.U32 R16, RZ, RZ, R8 ;  /* 0x000000ffff107224 */ /* 0x000fe200078e0008 */
[----:B------:R-:W-:Y:S01]  /*45d0*/  LOP3.LUT R22, R9, 0x7ff00000, RZ, 0xc0, !PT ;  /* 0x7ff0000009167812 */ /* 0x000fe200078ec0ff */
[----:B------:R-:W-:Y:S01]  /*45e0*/  IMAD.MOV.U32 R21, RZ, RZ, R19 ;  /* 0x000000ffff157224 */ /* 0x000fe200078e0013 */
[----:B------:R-:W-:-:S02]  /*45f0*/  MOV R44, 0x1 ;  /* 0x00000001002c7802 */ /* 0x000fc40000000f00 */
[----:B------:R-:W-:Y:S01]  /*4600*/  @!P5 LOP3.LUT R12, R9, 0x7ff00000, RZ, 0xc0, !PT ;  /* 0x7ff00000090cd812 */ /* 0x000fe200078ec0ff */
[----:B------:R-:W-:Y:S01]  /*4610*/  @!P2 DMUL R16, R8, 8.98846567431157953865e+307 ;  /* 0x7fe000000810a828 */ /* 0x000fe20000000000 */
[C---:B------:R-:W-:Y:S02]  /*4620*/  ISETP.GE.U32.AND P4, PT, R19.reuse, R22, PT ;  /* 0x000000161300720c */ /* 0x040fe40003f86070 */
[----:B------:R-:W-:Y:S02]  /*4630*/  @!P5 ISETP.GE.U32.AND P6, PT, R19, R12, PT ;  /* 0x0000000c1300d20c */ /* 0x000fe40003fc6070 */
[C---:B------:R-:W-:Y:S01]  /*4640*/  SEL R15, R20.reuse, 0x63400000, !P4 ;  /* 0x63400000140f7807 */ /* 0x040fe20006000000 */
[----:B------:R-:W0:Y:S01]  /*4650*/  MUFU.RCP64H R45, R17 ;  /* 0x00000011002d7308 */ /* 0x000e220000001800 */
[----:B------:R-:W-:Y:S02]  /*4660*/  @!P5 SEL R13, R20, 0x63400000, !P6 ;  /* 0x63400000140dd807 */ /* 0x000fe40007000000 */
[----:B------:R-:W-:-:S02]  /*4670*/  LOP3.LUT R15, R15, 0x800fffff, R11, 0xf8, !PT ;  /* 0x800fffff0f0f7812 */ /* 0x000fc400078ef80b */
[----:B------:R-:W-:Y:S02]  /*4680*/  @!P5 LOP3.LUT R12, R13, 0x80000000, R11, 0xf8, !PT ;  /* 0x800000000d0cd812 */ /* 0x000fe400078ef80b */
[----:B------:R-:W-:Y:S02]  /*4690*/  @!P2 LOP3.LUT R22, R17, 0x7ff00000, RZ, 0xc0, !PT ;  /* 0x7ff000001116a812 */ /* 0x000fe400078ec0ff */
[----:B------:R-:W-:Y:S01]  /*46a0*/  @!P5 LOP3.LUT R13, R12, 0x100000, RZ, 0xfc, !PT ;  /* 0x001000000c0dd812 */ /* 0x000fe200078efcff */
[----:B------:R-:W-:-:S06]  /*46b0*/  @!P5 IMAD.MOV.U32 R12, RZ, RZ, RZ ;  /* 0x000000ffff0cd224 */ /* 0x000fcc00078e00ff */
[----:B------:R-:W-:Y:S02]  /*46c0*/  @!P5 DFMA R14, R14, 2, -R12 ;  /* 0x400000000e0ed82b */ /* 0x000fe4000000080c */
[----:B0-----:R-:W-:-:S08]  /*46d0*/  DFMA R12, R44, -R16, 1 ;  /* 0x3ff000002c0c742b */ /* 0x001fd00000000810 */
[----:B------:R-:W-:Y:S01]  /*46e0*/  DFMA R12, R12, R12, R12 ;  /* 0x0000000c0c0c722b */ /* 0x000fe2000000000c */
[----:B------:R-:W-:-:S05]  /*46f0*/  @!P5 LOP3.LUT R21, R15, 0x7ff00000, RZ, 0xc0, !PT ;  /* 0x7ff000000f15d812 */ /* 0x000fca00078ec0ff */
[----:B------:R-:W-:Y:S02]  /*4700*/  VIADD R23, R21, 0xffffffff ;  /* 0xffffffff15177836 */ /* 0x000fe40000000000 */
[----:B------:R-:W-:-:S03]  /*4710*/  DFMA R44, R44, R12, R44 ;  /* 0x0000000c2c2c722b */ /* 0x000fc6000000002c */
[----:B------:R-:W-:Y:S01]  /*4720*/  ISETP.GT.U32.AND P2, PT, R23, 0x7feffffe, PT ;  /* 0x7feffffe1700780c */ /* 0x000fe20003f44070 */
[----:B------:R-:W-:-:S04]  /*4730*/  VIADD R23, R22, 0xffffffff ;  /* 0xffffffff16177836 */ /* 0x000fc80000000000 */
[----:B------:R-:W-:Y:S01]  /*4740*/  DFMA R46, R44, -R16, 1 ;  /* 0x3ff000002c2e742b */ /* 0x000fe20000000810 */
[----:B------:R-:W-:-:S07]  /*4750*/  ISETP.GT.U32.OR P2, PT, R23, 0x7feffffe, P2 ;  /* 0x7feffffe1700780c */ /* 0x000fce0001744470 */
[----:B------:R-:W-:-:S08]  /*4760*/  DFMA R46, R44, R46, R44 ;  /* 0x0000002e2c2e722b */ /* 0x000fd0000000002c */
[----:B------:R-:W-:-:S08]  /*4770*/  DMUL R44, R46, R14 ;  /* 0x0000000e2e2c7228 */ /* 0x000fd00000000000 */
[----:B------:R-:W-:-:S08]  /*4780*/  DFMA R12, R44, -R16, R14 ;  /* 0x800000102c0c722b */ /* 0x000fd0000000000e */
[----:B------:R-:W-:Y:S01]  /*4790*/  DFMA R12, R46, R12, R44 ;  /* 0x0000000c2e0c722b */ /* 0x000fe2000000002c */
[----:B------:R-:W-:Y:S10]  /*47a0*/  @P2 BRA `(.L_x_449) ;  /* 0x0000000000742947 */ /* 0x000ff40003800000 */
[----:B------:R-:W-:-:S04]  /*47b0*/  LOP3.LUT R10, R9, 0x7ff00000, RZ, 0xc0, !PT ;  /* 0x7ff00000090a7812 */ /* 0x000fc800078ec0ff */
[CC--:B------:R-:W-:Y:S02]  /*47c0*/  VIADDMNMX R11, R19.reuse, -R10.reuse, 0xb9600000, !PT ;  /* 0xb9600000130b7446 */ /* 0x0c0fe4000780090a */
[----:B------:R-:W-:Y:S02]  /*47d0*/  ISETP.GE.U32.AND P2, PT, R19, R10, PT ;  /* 0x0000000a1300720c */ /* 0x000fe40003f46070 */
[----:B------:R-:W-:Y:S02]  /*47e0*/  VIMNMX R11, PT, PT, R11, 0x46a00000, PT ;  /* 0x46a000000b0b7848 */ /* 0x000fe40003fe0100 */
[----:B------:R-:W-:-:S05]  /*47f0*/  SEL R20, R20, 0x63400000, !P2 ;  /* 0x6340000014147807 */ /* 0x000fca0005000000 */
        /* <DEDUP_REMOVED lines=20> */
[----:B------:R-:W-:-:S03]  /*4940*/  FSEL R11, R8, R45, !P2 ;  /* 0x0000002d080b7208 */ /* 0x000fc60005000000 */
[----:B------:R-:W-:Y:S01]  /*4950*/  IMAD.MOV.U32 R44, RZ, RZ, R10 ;  /* 0x000000ffff2c7224 */ /* 0x000fe200078e000a */
[----:B------:R-:W-:Y:S01]  /*4960*/  MOV R45, R11 ;  /* 0x0000000b002d7202 */ /* 0x000fe20000000f00 */
[----:B------:R-:W-:Y:S06]  /*4970*/  BRA `(.L_x_450) ;  /* 0x0000000000607947 */ /* 0x000fec0003800000 */
.L_x_449:
        /* <DEDUP_REMOVED lines=13> */
[----:B------:R-:W-:Y:S01]  /*4a50*/  @P2 MOV R44, RZ ;  /* 0x000000ff002c2202 */ /* 0x000fe20000000f00 */
[----:B------:R-:W-:Y:S02]  /*4a60*/  @!P2 IMAD.MOV.U32 R45, RZ, RZ, R9 ;  /* 0x000000ffff2da224 */ /* 0x000fe400078e0009 */
[----:B------:R-:W-:Y:S01]  /*4a70*/  @P2 IMAD.MOV.U32 R45, RZ, RZ, R8 ;  /* 0x000000ffff2d2224 */ /* 0x000fe200078e0008 */
[----:B------:R-:W-:Y:S06]  /*4a80*/  BRA `(.L_x_450) ;  /* 0x00000000001c7947 */ /* 0x000fec0003800000 */
.L_x_452:
[----:B------:R-:W-:Y:S01]  /*4a90*/  LOP3.LUT R9, R9, 0x80000, RZ, 0xfc, !PT ;  /* 0x0008000009097812 */ /* 0x000fe200078efcff */
[----:B------:R-:W-:-:S04]  /*4aa0*/  IMAD.MOV.U32 R44, RZ, RZ, R8 ;  /* 0x000000ffff2c7224 */ /* 0x000fc800078e0008 */
[----:B------:R-:W-:Y:S01]  /*4ab0*/  IMAD.MOV.U32 R45, RZ, RZ, R9 ;  /* 0x000000ffff2d7224 */ /* 0x000fe200078e0009 */
[----:B------:R-:W-:Y:S06]  /*4ac0*/  BRA `(.L_x_450) ;  /* 0x00000000000c7947 */ /* 0x000fec0003800000 */
.L_x_451:
[----:B------:R-:W-:Y:S01]  /*4ad0*/  LOP3.LUT R9, R11, 0x80000, RZ, 0xfc, !PT ;  /* 0x000800000b097812 */ /* 0x000fe200078efcff */
[----:B------:R-:W-:-:S03]  /*4ae0*/  IMAD.MOV.U32 R44, RZ, RZ, R10 ;  /* 0x000000ffff2c7224 */ /* 0x000fc600078e000a */
[----:B------:R-:W-:-:S07]  /*4af0*/  MOV R45, R9 ;  /* 0x00000009002d7202 */ /* 0x000fce0000000f00 */
.L_x_450:
[----:B------:R-:W-:Y:S05]  /*4b00*/  BSYNC.RECONVERGENT B1 ;  /* 0x0000000000017941 */ /* 0x000fea0003800200 */
.L_x_448:
[----:B------:R-:W-:Y:S02]  /*4b10*/  IMAD.MOV.U32 R19, RZ, RZ, 0x0 ;  /* 0x00000000ff137424 */ /* 0x000fe400078e00ff */
[----:B------:R-:W-:Y:S02]  /*4b20*/  IMAD.MOV.U32 R8, RZ, RZ, R44 ;  /* 0x000000ffff087224 */ /* 0x000fe400078e002c */
[----:B------:R-:W-:Y:S01]  /*4b30*/  IMAD.MOV.U32 R9, RZ, RZ, R45 ;  /* 0x000000ffff097224 */ /* 0x000fe200078e002d */
[----:B------:R-:W-:Y:S06]  /*4b40*/  RET.REL.NODEC R18 `(_Z20small_svd_odd_columnPdiiS_S_S_Pi) ;  /* 0xffffffb4122c7950 */ /* 0x000fec0003c3ffff */
        .weak           $__internal_11_$__cuda_sm20_dsqrt_rn_f64_mediumpath_v1
        .type           $__internal_11_$__cuda_sm20_dsqrt_rn_f64_mediumpath_v1,@function
        .size           $__internal_11_$__cuda_sm20_dsqrt_rn_f64_mediumpath_v1,(.L_x_571 - $__internal_11_$__cuda_sm20_dsqrt_rn_f64_mediumpath_v1)
$__internal_11_$__cuda_sm20_dsqrt_rn_f64_mediumpath_v1:
[----:B------:R-:W-:Y:S01]  /*4b50*/  ISETP.GE.U32.AND P2, PT, R8, -0x3400000, PT ;  /* 0xfcc000000800780c */ /* 0x000fe20003f46070 */
[----:B------:R-:W-:Y:S01]  /*4b60*/  BSSY.RECONVERGENT B2, `(.L_x_453) ;  /* 0x0000024000027945 */ /* 0x000fe20003800200 */
[----:B------:R-:W-:-:S11]  /*4b70*/  IMAD.MOV.U32 R17, RZ, RZ, R9 ;  /* 0x000000ffff117224 */ /* 0x000fd600078e0009 */
[----:B------:R-:W-:Y:S05]  /*4b80*/  @!P2 BRA `(.L_x_454) ;  /* 0x000000000020a947 */ /* 0x000fea0003800000 */
[----:B------:R-:W-:-:S10]  /*4b90*/  DFMA.RM R10, R12, R16, R10 ;  /* 0x000000100c0a722b */ /* 0x000fd4000000400a */
[----:B------:R-:W-:-:S04]  /*4ba0*/  IADD3 R8, P2, PT, R10, 0x1, RZ ;  /* 0x000000010a087810 */ /* 0x000fc80007f5e0ff */
[----:B------:R-:W-:-:S06]  /*4bb0*/  IADD3.X R9, PT, PT, RZ, R11, RZ, P2, !PT ;  /* 0x0000000bff097210 */ /* 0x000fcc00017fe4ff */
[----:B------:R-:W-:-:S08]  /*4bc0*/  DFMA.RP R14, -R10, R8, R14 ;  /* 0x000000080a0e722b */ /* 0x000fd0000000810e */
[----:B------:R-:W-:-:S06]  /*4bd0*/  DSETP.GT.AND P2, PT, R14, RZ, PT ;  /* 0x000000ff0e00722a */ /* 0x000fcc0003f44000 */
[----:B------:R-:W-:Y:S02]  /*4be0*/  FSEL R8, R8, R10, P2 ;  /* 0x0000000a08087208 */ /* 0x000fe40001000000 */
[----:B------:R-:W-:Y:S01]  /*4bf0*/  FSEL R9, R9, R11, P2 ;  /* 0x0000000b09097208 */ /* 0x000fe20001000000 */
[----:B------:R-:W-:Y:S06]  /*4c00*/  BRA `(.L_x_455) ;  /* 0x0000000000647947 */ /* 0x000fec0003800000 */
.L_x_454:
        /* <DEDUP_REMOVED lines=24> */
.L_x_456:
[----:B------:R-:W-:-:S11]  /*4d90*/  DADD R8, R14, R14 ;  /* 0x000000000e087229 */ /* 0x000fd6000000000e */
.L_x_455:
[----:B------:R-:W-:Y:S05]  /*4da0*/  BSYNC.RECONVERGENT B2 ;  /* 0x0000000000027941 */ /* 0x000fea0003800200 */
.L_x_453:
[----:B------:R-:W-:-:S04]  /*4db0*/  IMAD.MOV.U32 R19, RZ, RZ, 0x0 ;  /* 0x00000000ff137424 */ /* 0x000fc800078e00ff */
[----:B------:R-:W-:Y:S05]  /*4dc0*/  RET.REL.NODEC R18 `(_Z20small_svd_odd_columnPdiiS_S_S_Pi) ;  /* 0xffffffb0128c7950 */ /* 0x000fea0003c3ffff */
.L_x_457:
        /* <DEDUP_REMOVED lines=11> */
.L_x_571:


//--------------------- .text._Z21small_svd_even_columnPdiiS_S_S_Pi --------------------------
	.section	.text._Z21small_svd_even_columnPdiiS_S_S_Pi,"ax",@progbits
	.align	128
        .global         _Z21small_svd_even_columnPdiiS_S_S_Pi
        .type           _Z21small_svd_even_columnPdiiS_S_S_Pi,@function
        .size           _Z21small_svd_even_columnPdiiS_S_S_Pi,(.L_x_574 - _Z21small_svd_even_columnPdiiS_S_S_Pi)
        .other          _Z21small_svd_even_columnPdiiS_S_S_Pi,@"STO_CUDA_ENTRY STV_DEFAULT"
_Z21small_svd_even_columnPdiiS_S_S_Pi:
.text._Z21small_svd_even_columnPdiiS_S_S_Pi:
        /* <DEDUP_REMOVED lines=29> */
[----:B0-----:R-:W-:Y:S02]  /*01d0*/  IMAD.MOV.U32 R4, RZ, RZ, RZ ;  /* 0x000000ffff047224 */ /* 0x001fe400078e00ff */
[----:B--2---:R-:W-:-:S04]  /*01e0*/  IMAD.MOV R8, RZ, RZ, -R5 ;  /* 0x000000ffff087224 */ /* 0x004fc800078e0a05 */
[----:B------:R-:W-:-:S04]  /*01f0*/  IMAD R9, R8, R11, RZ ;  /* 0x0000000b08097224 */ /* 0x000fc800078e02ff */
[----:B-1-3--:R-:W-:-:S07]  /*0200*/  IMAD.HI.U32 R8, R5, R9, R4 ;  /* 0x0000000905087227 */ /* 0x00afce00078e0004 */
.L_x_460:
[----:B0-----:R-:W-:-:S05]  /*0210*/  IADD3 R5, PT, PT, R6, R7, RZ ;  /* 0x0000000706057210 */ /* 0x001fca0007ffe0ff */
        /* <DEDUP_REMOVED lines=24> */
.L_x_459:
[----:B------:R-:W-:Y:S05]  /*03a0*/  BSYNC.RECONVERGENT B0 ;  /* 0x0000000000007941 */ /* 0x000fea0003800200 */
.L_x_458:
[----:B------:R1:W-:Y:S01]  /*03b0*/  @!P0 STS [R20+0xb3a0], R15 ;  /* 0x00b3a00f14008388 */ /* 0x0003e20000000800 */
[----:B------:R-:W-:Y:S04]  /*03c0*/  BSSY.RECONVERGENT B1, `(.L_x_461) ;  /* 0x0000014000017945 */ /* 0x000fe80003800200 */
[----:B------:R-:W-:Y:S01]  /*03d0*/  BSSY.RELIABLE B0, `(.L_x_462) ;  /* 0x0000007000007945 */ /* 0x000fe20003800100 */
[----:B------:R-:W-:Y:S02]  /*03e0*/  LOP3.LUT R30, R31, 0xf, RZ, 0xc0, !PT ;  /* 0x0000000f1f1e7812 */ /* 0x000fe400078ec0ff */
[----:B0-----:R-:W-:Y:S01]  /*03f0*/  SHF.R.U32.HI R9, RZ, 0x4, R31 ;  /* 0x00000004ff097819 */ /* 0x001fe2000001161f */
[----:B------:R-:W-:Y:S06]  /*0400*/  @!P0 BRA `(.L_x_463) ;  /* 0x00000000000c8947 */ /* 0x000fec0003800000 */
[----:B------:R-:W-:-:S13]  /*0410*/  ISETP.GT.U32.AND P0, PT, R31, 0xf, PT ;  /* 0x0000000f1f00780c */ /* 0x000fda0003f04070 */
[----:B------:R-:W-:Y:S05]  /*0420*/  @P0 BREAK.RELIABLE B0 ;  /* 0x0000000000000942 */ /* 0x000fea0003800100 */
[----:B------:R-:W-:Y:S05]  /*0430*/  @P0 BRA `(.L_x_464) ;  /* 0x0000000000300947 */ /* 0x000fea0003800000 */
.L_x_463:
[----:B------:R-:W-:Y:S05]  /*0440*/  BSYNC.RELIABLE B0 ;  /* 0x0000000000007941 */ /* 0x000fea0003800100 */
.L_x_462:
[----:B------:R-:W0:Y:S01]  /*0450*/  S2R R3, SR_CgaCtaId ;  /* 0x0000000000037919 */ /* 0x000e220000008800 */
[----:B------:R-:W-:Y:S01]  /*0460*/  MOV R0, 0x400 ;  /* 0x0000040000007802 */ /* 0x000fe20000000f00 */
[----:B------:R-:W-:-:S04]  /*0470*/  IMAD.MOV.U32 R2, RZ, RZ, 0x0 ;  /* 0x00000000ff027424 */ /* 0x000fc800078e00ff */
[----:B------:R-:W-:-:S05]  /*0480*/  VIADD R0, R0, 0x4800 ;  /* 0x0000480000007836 */ /* 0x000fca0000000000 */
[----:B0-----:R-:W-:-:S05]  /*0490*/  LEA R3, R3, R0, 0x18 ;  /* 0x0000000003037211 */ /* 0x001fca00078ec0ff */
[----:B------:R-:W-:Y:S02]  /*04a0*/  IMAD R5, R30, 0x180, R3 ;  /* 0x000001801e057824 */ /* 0x000fe400078e0203 */
[----:B------:R-:W-:-:S03]  /*04b0*/  IMAD.MOV.U32 R3, RZ, RZ, 0x3ff00000 ;  /* 0x3ff00000ff037424 */ /* 0x000fc600078e00ff */
[----:B------:R-:W-:-:S05]  /*04c0*/  LEA R5, R30, R5, 0x3 ;  /* 0x000000051e057211 */ /* 0x000fca00078e18ff */
[----:B------:R0:W-:Y:S04]  /*04d0*/  STS.64 [R5], R2 ;  /* 0x0000000205007388 */ /* 0x0001e80000000a00 */
[----:B------:R0:W-:Y:S04]  /*04e0*/  STS.64 [R5+0x1880], R2 ;  /* 0x0018800205007388 */ /* 0x0001e80000000a00 */
[----:B------:R0:W-:Y:S02]  /*04f0*/  STS.64 [R5+0x3100], R2 ;  /* 0x0031000205007388 */ /* 0x0001e40000000a00 */
.L_x_464:
[----:B------:R-:W-:Y:S05]  /*0500*/  BSYNC.RECONVERGENT B1 ;  /* 0x0000000000017941 */ /* 0x000fea0003800200 */
.L_x_461:
[----:B------:R-:W-:Y:S05]  /*0510*/  WARPSYNC.ALL ;  /* 0x0000000000007948 */ /* 0x000fea0003800000 */
[----:B------:R-:W2:Y:S01]  /*0520*/  LDC R13, c[0x0][0x38c] ;  /* 0x0000e300ff0d7b82 */ /* 0x000ea20000000800 */
[----:B------:R-:W-:Y:S01]  /*0530*/  BSSY.RECONVERGENT B1, `(.L_x_465) ;  /* 0x0000013000017945 */ /* 0x000fe20003800200 */
[----:B--2---:R-:W-:-:S04]  /*0540*/  VIADD R0, R13, 0xffffffff ;  /* 0xffffffff0d007836 */ /* 0x004fc80000000000 */
[----:B------:R-:W-:-:S05]  /*0550*/  IMAD R0, R0, R13, RZ ;  /* 0x0000000d00007224 */ /* 0x000fca00078e02ff */
[----:B------:R-:W-:-:S13]  /*0560*/  ISETP.GE.AND P0, PT, R31, R0, PT ;  /* 0x000000001f00720c */ /* 0x000fda0003f06270 */
[----:B------:R-:W-:Y:S05]  /*0570*/  @P0 BRA `(.L_x_466) ;  /* 0x0000000000380947 */ /* 0x000fea0003800000 */
[----:B0-----:R-:W0:Y:S01]  /*0580*/  S2R R3, SR_CgaCtaId ;  /* 0x0000000000037919 */ /* 0x001e220000008800 */
[----:B------:R-:W2:Y:S01]  /*0590*/  LDC R8, c[0x0][0x360] ;  /* 0x0000d800ff087b82 */ /* 0x000ea20000000800 */
[----:B------:R-:W-:Y:S01]  /*05a0*/  MOV R2, 0x400 ;  /* 0x0000040000027802 */ /* 0x000fe20000000f00 */
[----:B------:R-:W-:-:S04]  /*05b0*/  IMAD.MOV.U32 R7, RZ, RZ, R31 ;  /* 0x000000ffff077224 */ /* 0x000fc800078e001f */
[----:B------:R-:W-:Y:S02]  /*05c0*/  VIADD R2, R2, 0x9000 ;  /* 0x0000900002027836 */ /* 0x000fe40000000000 */
[----:B------:R-:W3:Y:S03]  /*05d0*/  LDC.64 R4, c[0x0][0x3a8] ;  /* 0x0000ea00ff047b82 */ /* 0x000ee60000000a00 */
[----:B0-----:R-:W-:-:S07]  /*05e0*/  LEA R6, R3, R2, 0x18 ;  /* 0x0000000203067211 */ /* 0x001fce00078ec0ff */
.L_x_467:
[----:B---34-:R-:W-:-:S06]  /*05f0*/  IMAD.WIDE R2, R7, 0x4, R4 ;  /* 0x0000000407027825 */ /* 0x018fcc00078e0204 */
[----:B------:R-:W3:Y:S01]  /*0600*/  LDG.E R2, desc[UR6][R2.64] ;  /* 0x0000000602027981 */ /* 0x000ee2000c1e1900 */
[----:B------:R-:W-:Y:S02]  /*0610*/  IMAD R11, R7, 0x4, R6 ;  /* 0x00000004070b7824 */ /* 0x000fe400078e0206 */
[----:B--2---:R-:W-:-:S05]  /*0620*/  IMAD.IADD R7, R8, 0x1, R7 ;  /* 0x0000000108077824 */ /* 0x004fca00078e0207 */
[----:B------:R-:W-:Y:S01]  /*0630*/  ISETP.GE.AND P0, PT, R7, R0, PT ;  /* 0x000000000700720c */ /* 0x000fe20003f06270 */
[----:B---3--:R4:W-:-:S12]  /*0640*/  STS [R11], R2 ;  /* 0x000000020b007388 */ /* 0x0089d80000000800 */
[----:B------:R-:W-:Y:S05]  /*0650*/  @!P0 BRA `(.L_x_467) ;  /* 0xfffffffc00e48947 */ /* 0x000fea000383ffff */
.L_x_466:
[----:B------:R-:W-:Y:S05]  /*0660*/  BSYNC.RECONVERGENT B1 ;  /* 0x0000000000017941 */ /* 0x000fea0003800200 */
.L_x_465:
[----:B------:R-:W2:Y:S08]  /*0670*/  S2UR UR5, SR_CgaCtaId ;  /* 0x00000000000579c3 */ /* 0x000eb00000008800 */
[----:B------:R-:W-:Y:S06]  /*0680*/  BAR.SYNC.DEFER_BLOCKING 0x0 ;  /* 0x0000000000007b1d */ /* 0x000fec0000010000 */
[----:B------:R-:W-:-:S02]  /*0690*/  UMOV UR4, 0x400 ;  /* 0x0000040000047882 */ /* 0x000fc40000000000 */
[----:B--2---:R-:W-:-:S06]  /*06a0*/  ULEA UR4, UR5, UR4, 0x18 ;  /* 0x0000000405047291 */ /* 0x004fcc000f8ec0ff */
[----:B------:R-:W-:-:S05]  /*06b0*/  MOV R12, UR4 ;  /* 0x00000004000c7c02 */ /* 0x000fca0008000f00 */
[----:B------:R-:W2:Y:S02]  /*06c0*/  LDS R0, [R12+0xb3a0] ;  /* 0x00b3a0000c007984 */ /* 0x000ea40000000800 */
[----:B--2---:R-:W-:-:S13]  /*06d0*/  ISETP.GE.AND P0, PT, R0, 0x1, PT ;  /* 0x000000010000780c */ /* 0x004fda0003f06270 */
[----:B------:R-:W-:Y:S05]  /*06e0*/  @!P0 BRA `(.L_x_468) ;  /* 0x00000018006c8947 */ /* 0x000fea0003800000 */
[----:B------:R-:W-:Y:S01]  /*06f0*/  LEA.HI R0, R13, 0xffffffff, RZ, 0x1f ;  /* 0xffffffff0d007811 */ /* 0x000fe200078ff8ff */
[----:B------:R-:W-:Y:S01]  /*0700*/  IMAD.SHL.U32 R8, R9, 0x4, RZ ;  /* 0x0000000409087824 */ /* 0x000fe200078e00ff */
[----:B0---4-:R-:W-:Y:S01]  /*0710*/  LEA.HI R2, R13, R13, RZ, 0x1 ;  /* 0x0000000d0d027211 */ /* 0x011fe200078f08ff */
[----:B------:R-:W-:Y:S01]  /*0720*/  IMAD.MOV.U32 R7, RZ, RZ, 0xa ;  /* 0x0000000aff077424 */ /* 0x000fe200078e00ff */
[----:B------:R-:W-:Y:S02]  /*0730*/  LEA.HI R0, R0, R0, RZ, 0x1 ;  /* 0x0000000000007211 */ /* 0x000fe400078f08ff */
[----:B------:R-:W-:Y:S02]  /*0740*/  CS2R R10, SRZ ;  /* 0x00000000000a7805 */ /* 0x000fe4000001ff00 */
[----:B------:R-:W-:Y:S02]  /*0750*/  SHF.R.S32.HI R2, RZ, 0x1, R2 ;  /* 0x00000001ff027819 */ /* 0x000fe40000011402 */
[----:B------:R-:W-:-:S02]  /*0760*/  CS2R R28, SRZ ;  /* 0x00000000001c7805 */ /* 0x000fc4000001ff00 */
[----:B------:R-:W-:Y:S02]  /*0770*/  LOP3.LUT R0, R0, 0xfffffffe, RZ, 0xc0, !PT ;  /* 0xfffffffe00007812 */ /* 0x000fe400078ec0ff */
[C---:B------:R-:W-:Y:S01]  /*0780*/  LOP3.LUT R5, R2.reuse, 0xf, RZ, 0xc0, !PT ;  /* 0x0000000f02057812 */ /* 0x040fe200078ec0ff */
[C---:B------:R-:W-:Y:S01]  /*0790*/  VIADD R6, R2.reuse, 0xffffffff ;  /* 0xffffffff02067836 */ /* 0x040fe20000000000 */
[----:B------:R-:W-:Y:S01]  /*07a0*/  LOP3.LUT R4, R2, 0x7, RZ, 0xc0, !PT ;  /* 0x0000000702047812 */ /* 0x000fe200078ec0ff */
[----:B------:R-:W-:Y:S01]  /*07b0*/  VIADD R0, R0, 0x2 ;  /* 0x0000000200007836 */ /* 0x000fe20000000000 */
[C---:B------:R-:W-:Y:S02]  /*07c0*/  LOP3.LUT R3, R2.reuse, 0x3ffffff0, RZ, 0xc0, !PT ;  /* 0x3ffffff002037812 */ /* 0x040fe400078ec0ff */
[----:B------:R-:W-:-:S07]  /*07d0*/  LOP3.LUT R2, R2, 0x3, RZ, 0xc0, !PT ;  /* 0x0000000302027812 */ /* 0x000fce00078ec0ff */
.L_x_494:
[----:B0-----:R-:W0:Y:S02]  /*07e0*/  LDCU UR4, c[0x0][0x38c] ;  /* 0x00007180ff0477ac */ /* 0x001e240008000800 */
[----:B0-----:R-:W-:-:S05]  /*07f0*/  IMAD.U32 R37, RZ, RZ, UR4 ;  /* 0x00000004ff257e24 */ /* 0x001fca000f8e00ff */
[----:B------:R-:W-:-:S13]  /*0800*/  ISETP.GE.AND P0, PT, R37, 0x2, PT ;  /* 0x000000022500780c */ /* 0x000fda0003f06270 */
[----:B---34-:R-:W-:Y:S05]  /*0810*/  @!P0 BRA `(.L_x_469) ;  /* 0x00000010008c8947 */ /* 0x018fea0003800000 */
[----:B------:R-:W0:Y:S01]  /*0820*/  S2UR UR5, SR_CgaCtaId ;  /* 0x00000000000579c3 */ /* 0x000e220000008800 */
[----:B------:R-:W-:Y:S01]  /*0830*/  UMOV UR4, 0x400 ;  /* 0x0000040000047882 */ /* 0x000fe20000000000 */
[----:B------:R-:W-:Y:S01]  /*0840*/  IADD3 R41, PT, PT, -R37, RZ, RZ ;  /* 0x000000ff25297210 */ /* 0x000fe20007ffe1ff */
[----:B------:R-:W-:Y:S01]  /*0850*/  UIADD3 UR4, UPT, UPT, UR4, 0x9000, URZ ;  /* 0x0000900004047890 */ /* 0x000fe2000fffe0ff */
[----:B------:R-:W2:Y:S01]  /*0860*/  LDCU UR9, c[0x0][0x388] ;  /* 0x00007100ff0977ac */ /* 0x000ea20008000800 */
[----:B------:R-:W3:Y:S01]  /*0870*/  LDCU UR12, c[0x0][0x38c] ;  /* 0x00007180ff0c77ac */ /* 0x000ee20008000800 */
[----:B------:R-:W4:Y:S01]  /*0880*/  LDCU.64 UR10, c[0x0][0x388] ;  /* 0x00007100ff0a77ac */ /* 0x000f220008000a00 */
[----:B0-----:R-:W-:-:S06]  /*0890*/  ULEA UR4, UR5, UR4, 0x18 ;  /* 0x0000000405047291 */ /* 0x001fcc000f8ec0ff */
[----:B--234-:R-:W-:-:S07]  /*08a0*/  IMAD.U32 R42, RZ, RZ, UR4 ;  /* 0x00000004ff2a7e24 */ /* 0x01cfce000f8e00ff */
.L_x_484:
[----:B------:R-:W-:Y:S01]  /*08b0*/  IMAD.U32 R37, RZ, RZ, UR11 ;  /* 0x0000000bff257e24 */ /* 0x000fe2000f8e00ff */
[----:B0-----:R-:W0:Y:S01]  /*08c0*/  S2R R13, SR_CgaCtaId ;  /* 0x00000000000d7919 */ /* 0x001e220000008800 */
[----:B------:R-:W-:Y:S01]  /*08d0*/  IMAD R44, R9, 0x4, R42 ;  /* 0x00000004092c7824 */ /* 0x000fe200078e022a */
[----:B------:R-:W-:Y:S01]  /*08e0*/  MOV R10, 0x400 ;  /* 0x00000400000a7802 */ /* 0x000fe20000000f00 */
[----:B------:R-:W-:Y:S01]  /*08f0*/  IMAD R11, R37, 0x4, -R8 ;  /* 0x00000004250b7824 */ /* 0x000fe200078e0a08 */
[----:B------:R-:W-:Y:S02]  /*0900*/  CS2R R16, SRZ ;  /* 0x0000000000107805 */ /* 0x000fe4000001ff00 */
[----:B------:R-:W-:Y:S02]  /*0910*/  CS2R R18, SRZ ;  /* 0x0000000000127805 */ /* 0x000fe4000001ff00 */
[----:B-1----:R-:W-:Y:S01]  /*0920*/  CS2R R20, SRZ ;  /* 0x0000000000147805 */ /* 0x002fe2000001ff00 */
        /* <DEDUP_REMOVED lines=14> */
[----:B------:R-:W-:-:S03]  /*0a10*/  IMAD R46, R30, 0x8, R15 ;  /* 0x000000081e2e7824 */ /* 0x000fc600078e020f */
[----:B------:R-:W-:Y:S02]  /*0a20*/  LEA R45, R30, R45, 0x3 ;  /* 0x0000002d1e2d7211 */ /* 0x000fe400078e18ff */
[----:B------:R-:W-:Y:S04]  /*0a30*/  LDS.64 R14, [R46] ;  /* 0x000000002e0e7984 */ /* 0x000fe80000000a00 */
[----:B------:R-:W0:Y:S04]  /*0a40*/  LDS.64 R12, [R45] ;  /* 0x000000002d0c7984 */ /* 0x000e280000000a00 */
[----:B------:R-:W-:Y:S04]  /*0a50*/  @!P1 LDS.64 R16, [R46+0x80] ;  /* 0x000080002e109984 */ /* 0x000fe80000000a00 */
[----:B------:R-:W1:Y:S04]  /*0a60*/  @!P1 LDS.64 R18, [R45+0x80] ;  /* 0x000080002d129984 */ /* 0x000e680000000a00 */
[----:B------:R-:W-:Y:S04]  /*0a70*/  @!P0 LDS.64 R20, [R46+0x100] ;  /* 0x000100002e148984 */ /* 0x000fe80000000a00 */
[----:B------:R-:W2:Y:S01]  /*0a80*/  @!P0 LDS.64 R22, [R45+0x100] ;  /* 0x000100002d168984 */ /* 0x000ea20000000a00 */
[----:B------:R-:W-:Y:S01]  /*0a90*/  ISETP.GE.U32.AND P0, PT, R9, R0, PT ;  /* 0x000000000900720c */ /* 0x000fe20003f06070 */
[----:B0-----:R-:W-:-:S08]  /*0aa0*/  DMUL R10, R12, R12 ;  /* 0x0000000c0c0a7228 */ /* 0x001fd00000000000 */
[----:B------:R-:W-:Y:S02]  /*0ab0*/  DFMA R10, R14, R14, -R10 ;  /* 0x0000000e0e0a722b */ /* 0x000fe4000000080a */
[----:B-1----:R-:W-:-:S06]  /*0ac0*/  DMUL R28, R16, R18 ;  /* 0x00000012101c7228 */ /* 0x002fcc0000000000 */
[----:B------:R-:W-:Y:S02]  /*0ad0*/  DFMA R10, R16, R16, R10 ;  /* 0x00000010100a722b */ /* 0x000fe4000000000a */
[----:B------:R-:W-:-:S06]  /*0ae0*/  DFMA R28, R14, R12, R28 ;  /* 0x0000000c0e1c722b */ /* 0x000fcc000000001c */
[----:B------:R-:W-:Y:S02]  /*0af0*/  DFMA R10, -R18, R18, R10 ;  /* 0x00000012120a722b */ /* 0x000fe4000000010a */
[----:B--2---:R-:W-:-:S06]  /*0b00*/  DFMA R28, R20, R22, R28 ;  /* 0x00000016141c722b */ /* 0x004fcc000000001c */
[----:B------:R-:W-:-:S08]  /*0b10*/  DFMA R10, R20, R20, R10 ;  /* 0x00000014140a722b */ /* 0x000fd0000000000a */
[----:B------:R-:W-:Y:S01]  /*0b20*/  DFMA R10, -R22, R22, R10 ;  /* 0x00000016160a722b */ /* 0x000fe2000000010a */
[----:B------:R-:W-:Y:S10]  /*0b30*/  @P0 BRA `(.L_x_471) ;  /* 0x0000000000980947 */ /* 0x000ff40003800000 */
[----:B------:R-:W-:-:S03]  /*0b40*/  UMOV UR4, 0xffffffff ;  /* 0xffffffff00047882 */ /* 0x000fc60000000000 */
[----:B------:R-:W-:Y:S05]  /*0b50*/  BRA.DIV UR4, `(.L_x_472) ;  /* 0x0000002e04a07947 */ /* 0x000fea000b800000 */
[----:B------:R-:W-:Y:S04]  /*0b60*/  SHFL.BFLY PT, R25, R11, 0x8, 0x1f ;  /* 0x0d001f000b197f89 */ /* 0x000fe800000e0000 */
[----:B------:R-:W0:Y:S04]  /*0b70*/  SHFL.BFLY PT, R24, R10, 0x8, 0x1f ;  /* 0x0d001f000a187f89 */ /* 0x000e2800000e0000 */
[----:B------:R-:W1:Y:S04]  /*0b80*/  SHFL.BFLY PT, R26, R29, 0x8, 0x1f ;  /* 0x0d001f001d1a7f89 */ /* 0x000e6800000e0000 */
[----:B------:R-:W2:Y:S01]  /*0b90*/  SHFL.BFLY PT, R27, R28, 0x8, 0x1f ;  /* 0x0d001f001c1b7f89 */ /* 0x000ea200000e0000 */
[----:B0-----:R-:W-:Y:S01]  /*0ba0*/  DADD R10, R10, R24 ;  /* 0x000000000a0a7229 */ /* 0x001fe20000000018 */
[----:B-1----:R-:W-:-:S06]  /*0bb0*/  IMAD.MOV.U32 R25, RZ, RZ, R26 ;  /* 0x000000ffff197224 */ /* 0x002fcc00078e001a */
[----:B------:R-:W0:Y:S01]  /*0bc0*/  SHFL.BFLY PT, R40, R11, 0x4, 0x1f ;  /* 0x0c801f000b287f89 */ /* 0x000e2200000e0000 */
[----:B--2---:R-:W-:-:S03]  /*0bd0*/  IMAD.MOV.U32 R24, RZ, RZ, R27 ;  /* 0x000000ffff187224 */ /* 0x004fc600078e001b */
[----:B------:R-:W1:Y:S03]  /*0be0*/  SHFL.BFLY PT, R47, R10, 0x4, 0x1f ;  /* 0x0c801f000a2f7f89 */ /* 0x000e6600000e0000 */
[----:B------:R-:W-:-:S07]  /*0bf0*/  DADD R28, R28, R24 ;  /* 0x000000001c1c7229 */ /* 0x000fce0000000018 */
[----:B------:R-:W2:Y:S04]  /*0c00*/  SHFL.BFLY PT, R24, R29, 0x4, 0x1f ;  /* 0x0c801f001d187f89 */ /* 0x000ea800000e0000 */
[----:B------:R-:W3:Y:S01]  /*0c10*/  SHFL.BFLY PT, R25, R28, 0x4, 0x1f ;  /* 0x0c801f001c197f89 */ /* 0x000ee200000e0000 */
[----:B0-----:R-:W-:Y:S01]  /*0c20*/  MOV R27, R40 ;  /* 0x00000028001b7202 */ /* 0x001fe20000000f00 */
[----:B-1----:R-:W-:-:S06]  /*0c30*/  IMAD.MOV.U32 R26, RZ, RZ, R47 ;  /* 0x000000ffff1a7224 */ /* 0x002fcc00078e002f */
[----:B------:R-:W-:Y:S01]  /*0c40*/  DADD R26, R10, R26 ;  /* 0x000000000a1a7229 */ /* 0x000fe2000000001a */
[----:B--2---:R-:W-:-:S06]  /*0c50*/  IMAD.MOV.U32 R11, RZ, RZ, R24 ;  /* 0x000000ffff0b7224 */ /* 0x004fcc00078e0018 */
[----:B------:R-:W0:Y:S01]  /*0c60*/  SHFL.BFLY PT, R40, R27, 0x2, 0x1f ;  /* 0x0c401f001b287f89 */ /* 0x000e2200000e0000 */
[----:B---3--:R-:W-:-:S03]  /*0c70*/  IMAD.MOV.U32 R10, RZ, RZ, R25 ;  /* 0x000000ffff0a7224 */ /* 0x008fc600078e0019 */
[----:B------:R-:W1:Y:S03]  /*0c80*/  SHFL.BFLY PT, R47, R26, 0x2, 0x1f ;  /* 0x0c401f001a2f7f89 */ /* 0x000e6600000e0000 */
[----:B------:R-:W-:-:S07]  /*0c90*/  DADD R10, R28, R10 ;  /* 0x000000001c0a7229 */ /* 0x000fce000000000a */
[----:B------:R-:W-:Y:S04]  /*0ca0*/  SHFL.BFLY PT, R29, R11, 0x2, 0x1f ;  /* 0x0c401f000b1d7f89 */ /* 0x000fe800000e0000 */
[----:B------:R-:W2:Y:S01]  /*0cb0*/  SHFL.BFLY PT, R28, R10, 0x2, 0x1f ;  /* 0x0c401f000a1c7f89 */ /* 0x000ea200000e0000 */
[----:B0-----:R-:W-:Y:S02]  /*0cc0*/  IMAD.MOV.U32 R25, RZ, RZ, R40 ;  /* 0x000000ffff197224 */ /* 0x001fe400078e0028 */
[----:B-1----:R-:W-:-:S06]  /*0cd0*/  IMAD.MOV.U32 R24, RZ, RZ, R47 ;  /* 0x000000ffff187224 */ /* 0x002fcc00078e002f */
[----:B------:R-:W-:-:S07]  /*0ce0*/  DADD R24, R26, R24 ;  /* 0x000000001a187229 */ /* 0x000fce0000000018 */
[----:B------:R-:W0:Y:S01]  /*0cf0*/  SHFL.BFLY PT, R40, R25, 0x1, 0x1f ;  /* 0x0c201f0019287f89 */ /* 0x000e2200000e0000 */
[----:B--2---:R-:W-:-:S03]  /*0d00*/  DADD R28, R10, R28 ;  /* 0x000000000a1c7229 */ /* 0x004fc6000000001c */
[----:B------:R-:W1:Y:S04]  /*0d10*/  SHFL.BFLY PT, R47, R24, 0x1, 0x1f ;  /* 0x0c201f00182f7f89 */ /* 0x000e6800000e0000 */
[----:B------:R2:W3:Y:S04]  /*0d20*/  SHFL.BFLY PT, R26, R29, 0x1, 0x1f ;  /* 0x0c201f001d1a7f89 */ /* 0x0004e800000e0000 */
[----:B------:R2:W4:Y:S01]  /*0d30*/  SHFL.BFLY PT, R38, R28, 0x1, 0x1f ;  /* 0x0c201f001c267f89 */ /* 0x00052200000e0000 */
[----:B0-----:R-:W-:Y:S01]  /*0d40*/  MOV R11, R40 ;  /* 0x00000028000b7202 */ /* 0x001fe20000000f00 */
[----:B-1----:R-:W-:-:S06]  /*0d50*/  IMAD.MOV.U32 R10, RZ, RZ, R47 ;  /* 0x000000ffff0a7224 */ /* 0x002fcc00078e002f */
[----:B--23--:R-:W-:-:S11]  /*0d60*/  DADD R10, R24, R10 ;  /* 0x00000000180a7229 */ /* 0x00cfd6000000000a */
.L_x_545:
[----:B----4-:R-:W-:Y:S02]  /*0d70*/  IMAD.MOV.U32 R24, RZ, RZ, R38 ;  /* 0x000000ffff187224 */ /* 0x010fe400078e0026 */
[----:B------:R-:W-:-:S06]  /*0d80*/  IMAD.MOV.U32 R25, RZ, RZ, R26 ;  /* 0x000000ffff197224 */ /* 0x000fcc00078e001a */
[----:B------:R-:W-:-:S11]  /*0d90*/  DADD R28, R28, R24 ;  /* 0x000000001c1c7229 */ /* 0x000fd60000000018 */
.L_x_471:
[----:B------:R-:W-:Y:S05]  /*0da0*/  BSYNC B1 ;  /* 0x0000000000017941 */ /* 0x000fea0003800000 */
.L_x_470:
        /* <DEDUP_REMOVED lines=23> */
[----:B------:R-:W-:Y:S05]  /*0f20*/  CALL.REL.NOINC `($__internal_13_$__cuda_sm20_div_rn_f64_full) ;  /* 0x0000003000f07944 */ /* 0x000fea0003c00000 */
[----:B------:R-:W-:Y:S02]  /*0f30*/  IMAD.MOV.U32 R48, RZ, RZ, R24 ;  /* 0x000000ffff307224 */ /* 0x000fe400078e0018 */
[----:B------:R-:W-:-:S07]  /*0f40*/  IMAD.MOV.U32 R49, RZ, RZ, R25 ;  /* 0x000000ffff317224 */ /* 0x000fce00078e0019 */
.L_x_475:
[----:B------:R-:W-:Y:S05]  /*0f50*/  BSYNC.RECONVERGENT B2 ;  /* 0x0000000000027941 */ /* 0x000fea0003800200 */
.L_x_474:
        /* <DEDUP_REMOVED lines=26> */
[----:B------:R-:W-:Y:S02]  /*1100*/  IMAD.MOV.U32 R36, RZ, RZ, R35 ;  /* 0x000000ffff247224 */ /* 0x000fe400078e0023 */
[----:B------:R-:W-:Y:S02]  /*1110*/  IMAD.MOV.U32 R25, RZ, RZ, R24 ;  /* 0x000000ffff197224 */ /* 0x000fe400078e0018 */
[----:B------:R-:W-:Y:S01]  /*1120*/  IMAD.MOV.U32 R35, RZ, RZ, R26 ;  /* 0x000000ffff237224 */ /* 0x000fe200078e001a */
[----:B------:R-:W-:Y:S01]  /*1130*/  MOV R26, R51 ;  /* 0x00000033001a7202 */ /* 0x000fe20000000f00 */
[----:B------:R-:W-:Y:S02]  /*1140*/  IMAD.MOV.U32 R34, RZ, RZ, R27 ;  /* 0x000000ffff227224 */ /* 0x000fe400078e001b */
[----:B------:R-:W-:Y:S01]  /*1150*/  IMAD.MOV.U32 R24, RZ, RZ, R39 ;  /* 0x000000ffff187224 */ /* 0x000fe200078e0027 */
[----:B------:R-:W-:Y:S01]  /*1160*/  MOV R39, 0x1190 ;  /* 0x0000119000277802 */ /* 0x000fe20000000f00 */
[----:B------:R-:W-:-:S07]  /*1170*/  IMAD.MOV.U32 R27, RZ, RZ, R50 ;  /* 0x000000ffff1b7224 */ /* 0x000fce00078e0032 */
[----:B------:R-:W-:Y:S05]  /*1180*/  CALL.REL.NOINC `($__internal_14_$__cuda_sm20_dsqrt_rn_f64_mediumpath_v1) ;  /* 0x0000003400dc7944 */ /* 0x000fea0003c00000 */
[----:B------:R-:W-:Y:S02]  /*1190*/  IMAD.MOV.U32 R52, RZ, RZ, R24 ;  /* 0x000000ffff347224 */ /* 0x000fe400078e0018 */
[----:B------:R-:W-:-:S07]  /*11a0*/  IMAD.MOV.U32 R53, RZ, RZ, R25 ;  /* 0x000000ffff357224 */ /* 0x000fce00078e0019 */
.L_x_477:
[----:B------:R-:W-:Y:S05]  /*11b0*/  BSYNC.RECONVERGENT B1 ;  /* 0x0000000000017941 */ /* 0x000fea0003800200 */
.L_x_476:
        /* <DEDUP_REMOVED lines=9> */
[----:B------:R-:W-:Y:S01]  /*1250*/  DFMA R26, R24, R26, R24 ;  /* 0x0000001a181a722b */ /* 0x000fe20000000018 */
[----:B------:R-:W-:Y:S02]  /*1260*/  IMAD.MOV.U32 R24, RZ, RZ, R32 ;  /* 0x000000ffff187224 */ /* 0x000fe400078e0020 */
        /* <DEDUP_REMOVED lines=15> */
.L_x_479:
[----:B------:R-:W-:Y:S05]  /*1360*/  BSYNC.RECONVERGENT B2 ;  /* 0x0000000000027941 */ /* 0x000fea0003800200 */
.L_x_478:
[----:B------:R-:W-:Y:S01]  /*1370*/  DFMA R34, R48, R48, 1 ;  /* 0x3ff000003022742b */ /* 0x000fe20000000030 */
[----:B------:R-:W-:Y:S01]  /*1380*/  MOV R26, 0x0 ;  /* 0x00000000001a7802 */ /* 0x000fe20000000f00 */
[----:B------:R-:W-:Y:S01]  /*1390*/  IMAD.MOV.U32 R27, RZ, RZ, 0x3fd80000 ;  /* 0x3fd80000ff1b7424 */ /* 0x000fe200078e00ff */
        /* <DEDUP_REMOVED lines=28> */
.L_x_481:
[----:B------:R-:W-:Y:S05]  /*1560*/  BSYNC.RECONVERGENT B1 ;  /* 0x0000000000017941 */ /* 0x000fea0003800200 */
.L_x_480:
        /* <DEDUP_REMOVED lines=15> */
[----:B------:R-:W-:Y:S05]  /*1660*/  CALL.REL.NOINC `($__internal_12_$__cuda_sm20_dblrcp_rn_slowpath_v3) ;  /* 0x0000002800787944 */ /* 0x000fea0003c00000 */
.L_x_483:
[----:B------:R-:W-:Y:S05]  /*1670*/  BSYNC.RECONVERGENT B1 ;  /* 0x0000000000017941 */ /* 0x000fea0003800200 */
.L_x_482:
        /* <DEDUP_REMOVED lines=12> */
[-C--:B------:R-:W-:Y:S02]  /*1740*/  DFMA R34, R12, R24.reuse, -R34 ;  /* 0x000000180c22722b */ /* 0x080fe40000000822 */
[----:B------:R-:W-:Y:S02]  /*1750*/  DFMA R14, R14, R24, R38 ;  /* 0x000000180e0e722b */ /* 0x000fe40000000026 */
        /* <DEDUP_REMOVED lines=43> */
.L_x_473:
[----:B------:R-:W-:Y:S05]  /*1a10*/  WARPSYNC.ALL ;  /* 0x0000000000007948 */ /* 0x000fea0003800000 */
[----:B------:R-:W-:Y:S01]  /*1a20*/  BAR.SYNC.DEFER_BLOCKING 0x0 ;  /* 0x0000000000007b1d */ /* 0x000fe20000010000 */
[----:B------:R-:W-:-:S05]  /*1a30*/  LEA R42, R37, R42, 0x2 ;  /* 0x0000002a252a7211 */ /* 0x000fca00078e10ff */
[----:B------:R-:W-:Y:S05]  /*1a40*/  @P2 BRA `(.L_x_484) ;  /* 0xffffffec00982947 */ /* 0x000fea000383ffff */
.L_x_469:
        /* <DEDUP_REMOVED lines=15> */
.L_x_486:
[----:B------:R-:W-:Y:S05]  /*1b40*/  BSYNC.RECONVERGENT B1 ;  /* 0x0000000000017941 */ /* 0x000fea0003800200 */
.L_x_485:
[----:B------:R-:W-:Y:S01]  /*1b50*/  BAR.SYNC.DEFER_BLOCKING 0x0 ;  /* 0x0000000000007b1d */ /* 0x000fe20000010000 */
[----:B------:R-:W-:-:S05]  /*1b60*/  ISETP.NE.AND P0, PT, R31, RZ, PT ;  /* 0x000000ff1f00720c */ /* 0x000fca0003f05270 */
[----:B------:R-:W-:Y:S08]  /*1b70*/  BSSY.RECONVERGENT B1, `(.L_x_487) ;  /* 0x0000049000017945 */ /* 0x000ff00003800200 */
[----:B------:R-:W-:Y:S05]  /*1b80*/  @P0 BRA `(.L_x_488) ;  /* 0x00000004001c0947 */ /* 0x000fea0003800000 */
[----:B------:R-:W3:Y:S01]  /*1b90*/  S2R R36, SR_CgaCtaId ;  /* 0x0000000000247919 */ /* 0x000ee20000008800 */
[----:B------:R-:W-:Y:S02]  /*1ba0*/  MOV R39, 0x400 ;  /* 0x0000040000277802 */ /* 0x000fe40000000f00 */
[----:B------:R-:W-:Y:S02]  /*1bb0*/  ISETP.GE.AND P0, PT, R37, 0x2, PT ;  /* 0x000000022500780c */ /* 0x000fe40003f06270 */
[----:B---3--:R-:W-:-:S05]  /*1bc0*/  LEA R34, R36, R39, 0x18 ;  /* 0x0000002724227211 */ /* 0x008fca00078ec0ff */
[----:B------:R3:W-:Y:S06]  /*1bd0*/  STS [R34+0xb3a0], RZ ;  /* 0x00b3a0ff22007388 */ /* 0x0007ec0000000800 */
[----:B------:R-:W-:Y:S05]  /*1be0*/  @!P0 BRA `(.L_x_488) ;  /* 0x0000000400048947 */ /* 0x000fea0003800000 */
[----:B------:R-:W-:Y:S01]  /*1bf0*/  ISETP.GE.U32.AND P0, PT, R6, 0xf, PT ;  /* 0x0000000f0600780c */ /* 0x000fe20003f06070 */
[----:B------:R-:W-:Y:S02]  /*1c00*/  IMAD.MOV.U32 R35, RZ, RZ, RZ ;  /* 0x000000ffff237224 */ /* 0x000fe400078e00ff */
[----:B01----:R-:W-:-:S10]  /*1c10*/  IMAD.MOV.U32 R20, RZ, RZ, RZ ;  /* 0x000000ffff147224 */ /* 0x003fd400078e00ff */
[----:B------:R-:W-:Y:S05]  /*1c20*/  @!P0 BRA `(.L_x_489) ;  /* 0x0000000000548947 */ /* 0x000fea0003800000 */
[----:B--2---:R-:W-:Y:S01]  /*1c30*/  VIADD R13, R39, 0xb340 ;  /* 0x0000b340270d7836 */ /* 0x004fe20000000000 */
[----:B------:R-:W-:Y:S01]  /*1c40*/  MOV R35, RZ ;  /* 0x000000ff00237202 */ /* 0x000fe20000000f00 */
[----:B------:R-:W-:-:S03]  /*1c50*/  IMAD.MOV.U32 R38, RZ, RZ, RZ ;  /* 0x000000ffff267224 */ /* 0x000fc600078e00ff */
[----:B------:R-:W-:-:S07]  /*1c60*/  LEA R41, R36, R13, 0x18 ;  /* 0x0000000d24297211 */ /* 0x000fce00078ec0ff */
.L_x_490:
[C---:B------:R-:W-:Y:S02]  /*1c70*/  IMAD R37, R38.reuse, 0x4, R41 ;  /* 0x0000000426257824 */ /* 0x040fe400078e0229 */
[----:B------:R-:W-:-:S03]  /*1c80*/  VIADD R38, R38, 0x10 ;  /* 0x0000001026267836 */ /* 0x000fc60000000000 */
[----:B------:R-:W0:Y:S02]  /*1c90*/  LDS.128 R12, [R37] ;  /* 0x00000000250c7984 */ /* 0x000e240000000c00 */
        /* <DEDUP_REMOVED lines=13> */
[----:B------:R-:W-:-:S07]  /*1d70*/  IMAD.MOV.U32 R20, RZ, RZ, R3 ;  /* 0x000000ffff147224 */ /* 0x000fce00078e0003 */
.L_x_489:
[----:B------:R-:W-:-:S13]  /*1d80*/  ISETP.NE.AND P0, PT, R5, RZ, PT ;  /* 0x000000ff0500720c */ /* 0x000fda0003f05270 */
[----:B------:R-:W-:Y:S05]  /*1d90*/  @!P0 BRA `(.L_x_491) ;  /* 0x0000000000948947 */ /* 0x000fea0003800000 */
[----:B--2---:R-:W-:Y:S02]  /*1da0*/  IADD3 R12, PT, PT, R5, -0x1, RZ ;  /* 0xffffffff050c7810 */ /* 0x004fe40007ffe0ff */
[----:B------:R-:W-:Y:S02]  /*1db0*/  ISETP.NE.AND P1, PT, R4, RZ, PT ;  /* 0x000000ff0400720c */ /* 0x000fe40003f25270 */
[----:B------:R-:W-:-:S13]  /*1dc0*/  ISETP.GE.U32.AND P0, PT, R12, 0x7, PT ;  /* 0x000000070c00780c */ /* 0x000fda0003f06070 */
[----:B------:R-:W-:Y:S05]  /*1dd0*/  @!P0 BRA `(.L_x_492) ;  /* 0x0000000000288947 */ /* 0x000fea0003800000 */
[----:B------:R-:W-:-:S05]  /*1de0*/  VIADD R13, R39, 0xb340 ;  /* 0x0000b340270d7836 */ /* 0x000fca0000000000 */
[----:B------:R-:W-:-:S05]  /*1df0*/  LEA R13, R36, R13, 0x18 ;  /* 0x0000000d240d7211 */ /* 0x000fca00078ec0ff */
[C---:B------:R-:W-:Y:S02]  /*1e00*/  IMAD R21, R20.reuse, 0x4, R13 ;  /* 0x0000000414157824 */ /* 0x040fe400078e020d */
[----:B------:R-:W-:-:S03]  /*1e10*/  VIADD R20, R20, 0x8 ;  /* 0x0000000814147836 */ /* 0x000fc60000000000 */
[----:B------:R-:W0:Y:S04]  /*1e20*/  LDS.128 R12, [R21] ;  /* 0x00000000150c7984 */ /* 0x000e280000000c00 */
[----:B------:R-:W1:Y:S01]  /*1e30*/  LDS.128 R16, [R21+0x10] ;  /* 0x0000100015107984 */ /* 0x000e620000000c00 */
[----:B0-----:R-:W-:-:S04]  /*1e40*/  IADD3 R12, PT, PT, R13, R35, R12 ;  /* 0x000000230d0c7210 */ /* 0x001fc80007ffe00c */
[----:B------:R-:W-:-:S04]  /*1e50*/  IADD3 R12, PT, PT, R15, R12, R14 ;  /* 0x0000000c0f0c7210 */ /* 0x000fc80007ffe00e */
[----:B-1----:R-:W-:-:S04]  /*1e60*/  IADD3 R12, PT, PT, R17, R12, R16 ;  /* 0x0000000c110c7210 */ /* 0x002fc80007ffe010 */
[----:B------:R-:W-:-:S07]  /*1e70*/  IADD3 R35, PT, PT, R19, R12, R18 ;  /* 0x0000000c13237210 */ /* 0x000fce0007ffe012 */
.L_x_492:
[----:B------:R-:W-:Y:S05]  /*1e80*/  @!P1 BRA `(.L_x_491) ;  /* 0x0000000000589947 */ /* 0x000fea0003800000 */
[----:B------:R-:W-:Y:S01]  /*1e90*/  VIADD R12, R4, 0xffffffff ;  /* 0xffffffff040c7836 */ /* 0x000fe20000000000 */
[----:B------:R-:W-:-:S04]  /*1ea0*/  ISETP.NE.AND P1, PT, R2, RZ, PT ;  /* 0x000000ff0200720c */ /* 0x000fc80003f25270 */
[----:B------:R-:W-:-:S13]  /*1eb0*/  ISETP.GE.U32.AND P0, PT, R12, 0x3, PT ;  /* 0x000000030c00780c */ /* 0x000fda0003f06070 */
[----:B------:R-:W-:Y:S05]  /*1ec0*/  @!P0 BRA `(.L_x_493) ;  /* 0x00000000001c8947 */ /* 0x000fea0003800000 */
[----:B------:R-:W-:-:S04]  /*1ed0*/  IADD3 R13, PT, PT, R39, 0xb340, RZ ;  /* 0x0000b340270d7810 */ /* 0x000fc80007ffe0ff */
[----:B------:R-:W-:-:S05]  /*1ee0*/  LEA R13, R36, R13, 0x18 ;  /* 0x0000000d240d7211 */ /* 0x000fca00078ec0ff */
[C---:B------:R-:W-:Y:S02]  /*1ef0*/  IMAD R13, R20.reuse, 0x4, R13 ;  /* 0x00000004140d7824 */ /* 0x040fe400078e020d */
[----:B------:R-:W-:-:S04]  /*1f00*/  VIADD R20, R20, 0x4 ;  /* 0x0000000414147836 */ /* 0x000fc80000000000 */
[----:B------:R-:W0:Y:S02]  /*1f10*/  LDS.128 R12, [R13] ;  /* 0x000000000d0c7984 */ /* 0x000e240000000c00 */
[----:B0-----:R-:W-:-:S04]  /*1f20*/  IADD3 R12, PT, PT, R13, R35, R12 ;  /* 0x000000230d0c7210 */ /* 0x001fc80007ffe00c */
[----:B------:R-:W-:-:S07]  /*1f30*/  IADD3 R35, PT, PT, R15, R12, R14 ;  /* 0x0000000c0f237210 */ /* 0x000fce0007ffe00e */
.L_x_493:
[----:B------:R-:W-:Y:S05]  /*1f40*/  @!P1 BRA `(.L_x_491) ;  /* 0x0000000000289947 */ /* 0x000fea0003800000 */
        /* <DEDUP_REMOVED lines=10> */
.L_x_491:
[----:B------:R4:W-:Y:S02]  /*1ff0*/  STS [R34+0xb3a0], R35 ;  /* 0x00b3a02322007388 */ /* 0x0009e40000000800 */
.L_x_488:
[----:B------:R-:W-:Y:S05]  /*2000*/  BSYNC.RECONVERGENT B1 ;  /* 0x0000000000017941 */ /* 0x000fea0003800200 */
.L_x_487:
[----:B--2---:R-:W2:Y:S01]  /*2010*/  S2R R13, SR_CgaCtaId ;  /* 0x00000000000d7919 */ /* 0x004ea20000008800 */
[----:B------:R-:W-:Y:S01]  /*2020*/  MOV R12, 0x400 ;  /* 0x00000400000c7802 */ /* 0x000fe20000000f00 */
[----:B------:R-:W-:Y:S01]  /*2030*/  BAR.SYNC.DEFER_BLOCKING 0x0 ;  /* 0x0000000000007b1d */ /* 0x000fe20000010000 */
[C---:B------:R-:W-:Y:S01]  /*2040*/  ISETP.GT.U32.AND P0, PT, R7.reuse, 0x1, PT ;  /* 0x000000010700780c */ /* 0x040fe20003f04070 */
[----:B------:R-:W-:Y:S01]  /*2050*/  VIADD R7, R7, 0xffffffff ;  /* 0xffffffff07077836 */ /* 0x000fe20000000000 */
[----:B--2---:R-:W-:-:S05]  /*2060*/  LEA R12, R13, R12, 0x18 ;  /* 0x0000000c0d0c7211 */ /* 0x004fca00078ec0ff */
[----:B------:R-:W2:Y:S02]  /*2070*/  LDS R13, [R12+0xb3a0] ;  /* 0x00b3a0000c0d7984 */ /* 0x000ea40000000800 */
[----:B--2---:R-:W-:-:S13]  /*2080*/  ISETP.GT.AND P1, PT, R13, RZ, PT ;  /* 0x000000ff0d00720c */ /* 0x004fda0003f24270 */
[----:B------:R-:W-:Y:S05]  /*2090*/  @P0 BRA P1, `(.L_x_494) ;  /* 0xffffffe400d00947 */ /* 0x000fea000083ffff */
.L_x_468:
[----:B------:R-:W2:Y:S01]  /*20a0*/  LDCU UR4, c[0x0][0x388] ;  /* 0x00007100ff0477ac */ /* 0x000ea20008000800 */
[C---:B----4-:R-:W-:Y:S01]  /*20b0*/  LOP3.LUT R11, R30.reuse, 0x10, RZ, 0xfc, !PT ;  /* 0x000000101e0b7812 */ /* 0x050fe200078efcff */
[----:B------:R-:W-:Y:S01]  /*20c0*/  IMAD R10, R9, 0x180, R12 ;  /* 0x00000180090a7824 */ /* 0x000fe200078e020c */
[----:B0-----:R-:W-:Y:S02]  /*20d0*/  CS2R R2, SRZ ;  /* 0x0000000000027805 */ /* 0x001fe4000001ff00 */
        /* <DEDUP_REMOVED lines=11> */
[----:B------:R-:W4:Y:S01]  /*2190*/  @!P1 LDS.64 R6, [R0+0x100] ;  /* 0x0001000000069984 */ /* 0x000f220000000a00 */
[----:B0-----:R-:W-:-:S08]  /*21a0*/  DMUL R12, R2, R2 ;  /* 0x00000002020c7228 */ /* 0x001fd00000000000 */
[----:B--2---:R-:W-:-:S08]  /*21b0*/  DFMA R12, R4, R4, R12 ;  /* 0x00000004040c722b */ /* 0x004fd0000000000c */
[----:B----4-:R-:W-:-:S07]  /*21c0*/  DFMA R12, R6, R6, R12 ;  /* 0x00000006060c722b */ /* 0x010fce000000000c */
[----:B-1----:R-:W-:Y:S04]  /*21d0*/  SHFL.BFLY PT, R15, R13, 0x8, 0x1f ;  /* 0x0d001f000d0f7f89 */ /* 0x002fe800000e0000 */
        /* <DEDUP_REMOVED lines=27> */
[----:B------:R-:W-:Y:S01]  /*2390*/  MOV R37, R22 ;  /* 0x0000001600257202 */ /* 0x000fe20000000f00 */
[----:B------:R-:W-:Y:S01]  /*23a0*/  IMAD.MOV.U32 R36, RZ, RZ, R23 ;  /* 0x000000ffff247224 */ /* 0x000fe200078e0017 */
[----:B------:R-:W-:Y:S01]  /*23b0*/  MOV R26, R21 ;  /* 0x00000015001a7202 */ /* 0x000fe20000000f00 */
[----:B------:R-:W-:Y:S01]  /*23c0*/  IMAD.MOV.U32 R35, RZ, RZ, R18 ;  /* 0x000000ffff237224 */ /* 0x000fe200078e0012 */
[----:B------:R-:W-:Y:S01]  /*23d0*/  MOV R39, 0x2430 ;  /* 0x0000243000277802 */ /* 0x000fe20000000f00 */
[----:B---3--:R-:W-:Y:S02]  /*23e0*/  IMAD.MOV.U32 R34, RZ, RZ, R19 ;  /* 0x000000ffff227224 */ /* 0x008fe400078e0013 */
[----:B------:R-:W-:Y:S02]  /*23f0*/  IMAD.MOV.U32 R27, RZ, RZ, R20 ;  /* 0x000000ffff1b7224 */ /* 0x000fe400078e0014 */
[----:B------:R-:W-:Y:S02]  /*2400*/  IMAD.MOV.U32 R25, RZ, RZ, R12 ;  /* 0x000000ffff197224 */ /* 0x000fe400078e000c */
[----:B------:R-:W-:-:S07]  /*2410*/  IMAD.MOV.U32 R24, RZ, RZ, R17 ;  /* 0x000000ffff187224 */ /* 0x000fce00078e0011 */
[----:B------:R-:W-:Y:S05]  /*2420*/  CALL.REL.NOINC `($__internal_14_$__cuda_sm20_dsqrt_rn_f64_mediumpath_v1) ;  /* 0x0000002400347944 */ /* 0x000fea0003c00000 */
[----:B------:R-:W-:Y:S02]  /*2430*/  IMAD.MOV.U32 R14, RZ, RZ, R24 ;  /* 0x000000ffff0e7224 */ /* 0x000fe400078e0018 */
[----:B------:R-:W-:-:S07]  /*2440*/  IMAD.MOV.U32 R15, RZ, RZ, R25 ;  /* 0x000000ffff0f7224 */ /* 0x000fce00078e0019 */
.L_x_496:
[----:B------:R-:W-:Y:S05]  /*2450*/  BSYNC.RECONVERGENT B1 ;  /* 0x0000000000017941 */ /* 0x000fea0003800200 */
.L_x_495:
[----:B------:R-:W-:Y:S04]  /*2460*/  BSSY.RECONVERGENT B2, `(.L_x_497) ;  /* 0x000001e000027945 */ /* 0x000fe80003800200 */
[----:B------:R-:W-:Y:S05]  /*2470*/  @P0 BRA `(.L_x_498) ;  /* 0x0000000000700947 */ /* 0x000fea0003800000 */
[----:B------:R-:W0:Y:S01]  /*2480*/  MUFU.RCP64H R13, R15 ;  /* 0x0000000f000d7308 */ /* 0x000e220000001800 */
[----:B------:R-:W-:Y:S01]  /*2490*/  MOV R12, 0x1 ;  /* 0x00000001000c7802 */ /* 0x000fe20000000f00 */
[----:B------:R-:W-:Y:S01]  /*24a0*/  BSSY.RECONVERGENT B3, `(.L_x_499) ;  /* 0x0000013000037945 */ /* 0x000fe20003800200 */
[----:B------:R-:W-:-:S04]  /*24b0*/  FSETP.GEU.AND P1, PT, |R5|, 6.5827683646048100446e-37, PT ;  /* 0x036000000500780b */ /* 0x000fc80003f2e200 */
        /* <DEDUP_REMOVED lines=16> */
[----:B---3--:R-:W-:Y:S05]  /*25c0*/  CALL.REL.NOINC `($__internal_13_$__cuda_sm20_div_rn_f64_full) ;  /* 0x0000001c00487944 */ /* 0x008fea0003c00000 */
.L_x_500:
[----:B------:R-:W-:Y:S05]  /*25d0*/  BSYNC.RECONVERGENT B3 ;  /* 0x0000000000037941 */ /* 0x000fea0003800200 */
.L_x_499:
[----:B------:R-:W0:Y:S08]  /*25e0*/  LDC R0, c[0x0][0x388] ;  /* 0x0000e200ff007b82 */ /* 0x000e300000000800 */
[----:B------:R-:W1:Y:S01]  /*25f0*/  LDC.64 R12, c[0x0][0x390] ;  /* 0x0000e400ff0c7b82 */ /* 0x000e620000000a00 */
[----:B0-----:R-:W-:-:S04]  /*2600*/  IMAD R17, R0, UR8, R9 ;  /* 0x0000000800117c24 */ /* 0x001fc8000f8e0209 */
[----:B------:R-:W-:-:S04]  /*2610*/  IMAD R17, R17, R0, R30 ;  /* 0x0000000011117224 */ /* 0x000fc800078e021e */
[----:B-1----:R-:W-:-:S05]  /*2620*/  IMAD.WIDE.U32 R12, R17, 0x8, R12 ;  /* 0x00000008110c7825 */ /* 0x002fca00078e000c */
[----:B------:R0:W-:Y:S02]  /*2630*/  STG.E.64 desc[UR6][R12.64], R24 ;  /* 0x000000180c007986 */ /* 0x0001e4000c101b06 */
.L_x_498:
[----:B------:R-:W-:Y:S05]  /*2640*/  BSYNC.RECONVERGENT B2 ;  /* 0x0000000000027941 */ /* 0x000fea0003800200 */
.L_x_497:
[----:B------:R-:W1:Y:S01]  /*2650*/  LDC R18, c[0x0][0x388] ;  /* 0x0000e200ff127b82 */ /* 0x000e620000000800 */
[----:B------:R-:W2:Y:S01]  /*2660*/  LDCU.64 UR4, c[0x0][0x390] ;  /* 0x00007200ff0477ac */ /* 0x000ea20008000a00 */
[----:B------:R-:W-:Y:S01]  /*2670*/  BSSY.RECONVERGENT B2, `(.L_x_501) ;  /* 0x0000020000027945 */ /* 0x000fe20003800200 */
[----:B-1----:R-:W-:Y:S01]  /*2680*/  IMAD R0, R18, UR8, R9 ;  /* 0x0000000812007c24 */ /* 0x002fe2000f8e0209 */
[----:B------:R-:W-:-:S03]  /*2690*/  ISETP.GE.AND P1, PT, R11, R18, PT ;  /* 0x000000120b00720c */ /* 0x000fc60003f26270 */
[----:B0-----:R-:W-:-:S05]  /*26a0*/  IMAD R13, R0, R18, RZ ;  /* 0x00000012000d7224 */ /* 0x001fca00078e02ff */
[----:B------:R-:W-:-:S04]  /*26b0*/  IADD3 R13, P0, PT, R13, R30, RZ ;  /* 0x0000001e0d0d7210 */ /* 0x000fc80007f1e0ff */
[----:B------:R-:W-:Y:S02]  /*26c0*/  IADD3.X R16, PT, PT, RZ, RZ, RZ, P0, !PT ;  /* 0x000000ffff107210 */ /* 0x000fe400007fe4ff */
        /* <DEDUP_REMOVED lines=23> */
[----:B---3--:R-:W-:Y:S05]  /*2840*/  CALL.REL.NOINC `($__internal_13_$__cuda_sm20_div_rn_f64_full) ;  /* 0x0000001800a87944 */ /* 0x008fea0003c00000 */
.L_x_504:
[----:B------:R-:W-:Y:S05]  /*2850*/  BSYNC.RECONVERGENT B3 ;  /* 0x0000000000037941 */ /* 0x000fea0003800200 */
.L_x_503:
[----:B------:R0:W-:Y:S02]  /*2860*/  STG.E.64 desc[UR6][R12.64+0x80], R24 ;  /* 0x000080180c007986 */ /* 0x0001e4000c101b06 */
.L_x_502:
[----:B------:R-:W-:Y:S05]  /*2870*/  BSYNC.RECONVERGENT B2 ;  /* 0x0000000000027941 */ /* 0x000fea0003800200 */
.L_x_501:
        /* <DEDUP_REMOVED lines=25> */
.L_x_508:
[----:B------:R-:W-:Y:S05]  /*2a10*/  BSYNC.RECONVERGENT B3 ;  /* 0x0000000000037941 */ /* 0x000fea0003800200 */
.L_x_507:
[----:B------:R1:W-:Y:S02]  /*2a20*/  STG.E.64 desc[UR6][R12.64+0x100], R24 ;  /* 0x000100180c007986 */ /* 0x0003e4000c101b06 */
.L_x_506:
[----:B------:R-:W-:Y:S05]  /*2a30*/  BSYNC.RECONVERGENT B2 ;  /* 0x0000000000027941 */ /* 0x000fea0003800200 */
.L_x_505:
[----:B------:R-:W2:Y:S01]  /*2a40*/  LDCU UR4, c[0x0][0x388] ;  /* 0x00007100ff0477ac */ /* 0x000ea20008000800 */
[----:B------:R-:W-:Y:S01]  /*2a50*/  BSSY.RECONVERGENT B1, `(.L_x_509) ;  /* 0x0000047000017945 */ /* 0x000fe20003800200 */
[----:B--2---:R-:W-:Y:S02]  /*2a60*/  ISETP.GE.AND P1, PT, R11, UR4, PT ;  /* 0x000000040b007c0c */ /* 0x004fe4000bf26270 */
[----:B------:R-:W-:Y:S02]  /*2a70*/  ISETP.GE.AND P0, PT, R30, UR4, PT ;  /* 0x000000041e007c0c */ /* 0x000fe4000bf06270 */
[----:B------:R-:W-:-:S09]  /*2a80*/  ISETP.GE.AND P2, PT, R8, UR4, PT ;  /* 0x0000000408007c0c */ /* 0x000fd2000bf46270 */
[----:B01----:R-:W0:Y:S08]  /*2a90*/  @!P1 LDC R13, c[0x0][0x38c] ;  /* 0x0000e300ff0d9b82 */ /* 0x003e300000000800 */
[----:B------:R-:W1:Y:S08]  /*2aa0*/  @!P0 LDC R12, c[0x0][0x38c] ;  /* 0x0000e300ff0c8b82 */ /* 0x000e700000000800 */
[----:B------:R-:W2:Y:S01]  /*2ab0*/  @!P2 LDC R16, c[0x0][0x38c] ;  /* 0x0000e300ff10ab82 */ /* 0x000ea20000000800 */
[----:B0-----:R-:W-:-:S04]  /*2ac0*/  @!P1 LEA.HI R13, R13, R13, RZ, 0x1 ;  /* 0x0000000d0d0d9211 */ /* 0x001fc800078f08ff */
[----:B------:R-:W-:Y:S02]  /*2ad0*/  @!P1 SHF.R.U32.HI R17, RZ, 0x1, R13 ;  /* 0x00000001ff119819 */ /* 0x000fe4000001160d */
[----:B-1----:R-:W-:-:S03]  /*2ae0*/  @!P0 LEA.HI R13, R12, R12, RZ, 0x1 ;  /* 0x0000000c0c0d8211 */ /* 0x002fc600078f08ff */
[----:B------:R-:W-:Y:S01]  /*2af0*/  @!P1 IMAD R17, R17, 0x180, R10 ;  /* 0x0000018011119824 */ /* 0x000fe200078e020a */
[----:B------:R-:W-:-:S03]  /*2b00*/  @!P0 SHF.R.U32.HI R13, RZ, 0x1, R13 ;  /* 0x00000001ff0d8819 */ /* 0x000fc6000001160d */
[----:B------:R-:W-:Y:S01]  /*2b10*/  @!P1 IMAD R19, R30, 0x8, R17 ;  /* 0x000000081e139824 */ /* 0x000fe200078e0211 */
[----:B--2---:R-:W-:Y:S01]  /*2b20*/  @!P2 LEA.HI R16, R16, R16, RZ, 0x1 ;  /* 0x000000101010a211 */ /* 0x004fe200078f08ff */
[----:B------:R-:W-:-:S03]  /*2b30*/  @!P0 IMAD R13, R13, 0x180, R10 ;  /* 0x000001800d0d8824 */ /* 0x000fc600078e020a */
[----:B------:R-:W0:Y:S01]  /*2b40*/  @!P1 LDS.64 R2, [R19+0x80] ;  /* 0x0000800013029984 */ /* 0x000e220000000a00 */
[C---:B------:R-:W-:Y:S02]  /*2b50*/  ISETP.NE.AND P1, PT, R30.reuse, RZ, PT ;  /* 0x000000ff1e00720c */ /* 0x040fe40003f25270 */
[----:B------:R-:W-:Y:S01]  /*2b60*/  @!P2 SHF.R.U32.HI R17, RZ, 0x1, R16 ;  /* 0x00000001ff11a819 */ /* 0x000fe20000011610 */
[----:B------:R-:W-:-:S04]  /*2b70*/  @!P0 IMAD R18, R30, 0x8, R13 ;  /* 0x000000081e128824 */ /* 0x000fc800078e020d */
[----:B------:R-:W-:Y:S01]  /*2b80*/  @!P2 IMAD R17, R17, 0x180, R10 ;  /* 0x000001801111a824 */ /* 0x000fe200078e020a */
[----:B------:R-:W1:Y:S03]  /*2b90*/  @!P0 LDS.64 R4, [R18] ;  /* 0x0000000012048984 */ /* 0x000e660000000a00 */
[----:B------:R-:W-:Y:S02]  /*2ba0*/  @!P2 IMAD R10, R30, 0x8, R17 ;  /* 0x000000081e0aa824 */ /* 0x000fe400078e0211 */
[----:B------:R-:W2:Y:S03]  /*2bb0*/  @!P1 LDC.64 R26, c[0x0][0x3a0] ;  /* 0x0000e800ff1a9b82 */ /* 0x000ea60000000a00 */
[----:B------:R4:W5:Y:S05]  /*2bc0*/  @!P2 LDS.64 R6, [R10+0x100] ;  /* 0x000100000a06a984 */ /* 0x00096a0000000a00 */
[----:B----4-:R-:W4:Y:S01]  /*2bd0*/  @!P1 LDC R10, c[0x0][0x38c] ;  /* 0x0000e300ff0a9b82 */ /* 0x010f220000000800 */
[----:B0-----:R-:W-:-:S08]  /*2be0*/  DMUL R12, R2, R2 ;  /* 0x00000002020c7228 */ /* 0x001fd00000000000 */
[----:B-1----:R-:W-:-:S08]  /*2bf0*/  DFMA R12, R4, R4, R12 ;  /* 0x00000004040c722b */ /* 0x002fd0000000000c */
[----:B-----5:R-:W-:-:S07]  /*2c00*/  DFMA R12, R6, R6, R12 ;  /* 0x00000006060c722b */ /* 0x020fce000000000c */
[----:B------:R-:W-:Y:S04]  /*2c10*/  SHFL.BFLY PT, R17, R13, 0x8, 0x1f ;  /* 0x0d001f000d117f89 */ /* 0x000fe800000e0000 */
[----:B------:R-:W0:Y:S02]  /*2c20*/  SHFL.BFLY PT, R16, R12, 0x8, 0x1f ;  /* 0x0d001f000c107f89 */ /* 0x000e2400000e0000 */
[----:B0-----:R-:W-:-:S07]  /*2c30*/  DADD R20, R12, R16 ;  /* 0x000000000c147229 */ /* 0x001fce0000000010 */
[----:B------:R-:W-:Y:S04]  /*2c40*/  SHFL.BFLY PT, R17, R21, 0x4, 0x1f ;  /* 0x0c801f0015117f89 */ /* 0x000fe800000e0000 */
[----:B------:R-:W0:Y:S02]  /*2c50*/  SHFL.BFLY PT, R16, R20, 0x4, 0x1f ;  /* 0x0c801f0014107f89 */ /* 0x000e2400000e0000 */
[----:B0-----:R-:W-:Y:S01]  /*2c60*/  DADD R22, R20, R16 ;  /* 0x0000000014167229 */ /* 0x001fe20000000010 */
[----:B------:R-:W-:Y:S01]  /*2c70*/  MOV R20, 0x0 ;  /* 0x0000000000147802 */ /* 0x000fe20000000f00 */
[----:B------:R-:W-:-:S05]  /*2c80*/  IMAD.MOV.U32 R21, RZ, RZ, 0x3fd80000 ;  /* 0x3fd80000ff157424 */ /* 0x000fca00078e00ff */
[----:B------:R-:W-:Y:S04]  /*2c90*/  SHFL.BFLY PT, R17, R23, 0x2, 0x1f ;  /* 0x0c401f0017117f89 */ /* 0x000fe800000e0000 */
[----:B------:R-:W0:Y:S02]  /*2ca0*/  SHFL.BFLY PT, R16, R22, 0x2, 0x1f ;  /* 0x0c401f0016107f89 */ /* 0x000e2400000e0000 */
[----:B0-----:R-:W-:-:S07]  /*2cb0*/  DADD R24, R22, R16 ;  /* 0x0000000016187229 */ /* 0x001fce0000000010 */
        /* <DEDUP_REMOVED lines=11> */
[----:B--2---:R-:W-:-:S03]  /*2d70*/  @!P1 IMAD.WIDE R20, R21, 0x8, R26 ;  /* 0x0000000815149825 */ /* 0x004fc600078e021a */
[----:B------:R-:W-:Y:S02]  /*2d80*/  DMUL R24, R18, R38 ;  /* 0x0000002612187228 */ /* 0x000fe40000000000 */
[----:B------:R-:W-:Y:S01]  /*2d90*/  VIADD R23, R39, 0xfff00000 ;  /* 0xfff0000027177836 */ /* 0x000fe20000000000 */
[----:B------:R0:W-:Y:S01]  /*2da0*/  @!P1 STG.E.64 desc[UR6][R20.64], R14 ;  /* 0x0000000e14009986 */ /* 0x0001e2000c101b06 */
[----:B------:R-:W-:Y:S01]  /*2db0*/  ISETP.GE.U32.AND P1, PT, R16, 0x7ca00000, PT ;  /* 0x7ca000001000780c */ /* 0x000fe20003f26070 */
[----:B------:R-:W-:-:S03]  /*2dc0*/  IMAD.MOV.U32 R22, RZ, RZ, R38 ;  /* 0x000000ffff167224 */ /* 0x000fc600078e0026 */
[----:B------:R-:W-:-:S08]  /*2dd0*/  DFMA R26, R24, -R24, R18 ;  /* 0x80000018181a722b */ /* 0x000fd00000000012 */
[----:B------:R-:W-:Y:S01]  /*2de0*/  DFMA R12, R26, R22, R24 ;  /* 0x000000161a0c722b */ /* 0x000fe20000000018 */
[----:B0-----:R-:W-:Y:S10]  /*2df0*/  @!P1 BRA `(.L_x_510) ;  /* 0x0000000000309947 */ /* 0x001ff40003800000 */
[----:B------:R-:W-:Y:S01]  /*2e00*/  IMAD.MOV.U32 R35, RZ, RZ, R26 ;  /* 0x000000ffff237224 */ /* 0x000fe200078e001a */
[----:B------:R-:W-:Y:S01]  /*2e10*/  MOV R36, R19 ;  /* 0x0000001300247202 */ /* 0x000fe20000000f00 */
[----:B---3--:R-:W-:Y:S01]  /*2e20*/  IMAD.MOV.U32 R34, RZ, RZ, R27 ;  /* 0x000000ffff227224 */ /* 0x008fe200078e001b */
[----:B------:R-:W-:Y:S01]  /*2e30*/  MOV R39, 0x2ea0 ;  /* 0x00002ea000277802 */ /* 0x000fe20000000f00 */
[----:B------:R-:W-:Y:S02]  /*2e40*/  IMAD.MOV.U32 R27, RZ, RZ, R24 ;  /* 0x000000ffff1b7224 */ /* 0x000fe400078e0018 */
[----:B------:R-:W-:Y:S01]  /*2e50*/  IMAD.MOV.U32 R26, RZ, RZ, R25 ;  /* 0x000000ffff1a7224 */ /* 0x000fe200078e0019 */
[----:B------:R-:W-:Y:S01]  /*2e60*/  MOV R25, R16 ;  /* 0x0000001000197202 */ /* 0x000fe20000000f00 */
[----:B------:R-:W-:Y:S02]  /*2e70*/  IMAD.MOV.U32 R37, RZ, RZ, R18 ;  /* 0x000000ffff257224 */ /* 0x000fe400078e0012 */
[----:B------:R-:W-:-:S07]  /*2e80*/  IMAD.MOV.U32 R24, RZ, RZ, R23 ;  /* 0x000000ffff187224 */ /* 0x000fce00078e0017 */
[----:B------:R-:W-:Y:S05]  /*2e90*/  CALL.REL.NOINC `($__internal_14_$__cuda_sm20_dsqrt_rn_f64_mediumpath_v1) ;  /* 0x0000001800987944 */ /* 0x000fea0003c00000 */
[----:B------:R-:W-:Y:S02]  /*2ea0*/  IMAD.MOV.U32 R12, RZ, RZ, R24 ;  /* 0x000000ffff0c7224 */ /* 0x000fe400078e0018 */
[----:B------:R-:W-:-:S07]  /*2eb0*/  IMAD.MOV.U32 R13, RZ, RZ, R25 ;  /* 0x000000ffff0d7224 */ /* 0x000fce00078e0019 */
.L_x_510:
[----:B------:R-:W-:Y:S05]  /*2ec0*/  BSYNC.RECONVERGENT B1 ;  /* 0x0000000000017941 */ /* 0x000fea0003800200 */
.L_x_509:
        /* <DEDUP_REMOVED lines=22> */
[----:B---3--:R-:W-:Y:S05]  /*3030*/  CALL.REL.NOINC `($__internal_13_$__cuda_sm20_div_rn_f64_full) ;  /* 0x0000001000ac7944 */ /* 0x008fea0003c00000 */
.L_x_514:
[----:B------:R-:W-:Y:S05]  /*3040*/  BSYNC.RECONVERGENT B3 ;  /* 0x0000000000037941 */ /* 0x000fea0003800200 */
.L_x_513:
[----:B------:R-:W0:Y:S08]  /*3050*/  LDC.64 R14, c[0x0][0x388] ;  /* 0x0000e200ff0e7b82 */ /* 0x000e300000000a00 */
[----:B------:R-:W1:Y:S01]  /*3060*/  LDC.64 R4, c[0x0][0x390] ;  /* 0x0000e400ff047b82 */ /* 0x000e620000000a00 */
[----:B0-----:R-:W-:-:S04]  /*3070*/  LEA.HI R15, R15, R15, RZ, 0x1 ;  /* 0x0000000f0f0f7211 */ /* 0x001fc800078f08ff */
[----:B------:R-:W-:-:S05]  /*3080*/  LEA.HI.SX32 R15, R15, R0, 0x1f ;  /* 0x000000000f0f7211 */ /* 0x000fca00078ffaff */
[----:B------:R-:W-:-:S04]  /*3090*/  IMAD R15, R15, R14, R30 ;  /* 0x0000000e0f0f7224 */ /* 0x000fc800078e021e */
[----:B-1----:R-:W-:-:S05]  /*30a0*/  IMAD.WIDE R4, R15, 0x8, R4 ;  /* 0x000000080f047825 */ /* 0x002fca00078e0204 */
[----:B------:R0:W-:Y:S02]  /*30b0*/  STG.E.64 desc[UR6][R4.64], R24 ;  /* 0x0000001804007986 */ /* 0x0001e4000c101b06 */
.L_x_512:
[----:B------:R-:W-:Y:S05]  /*30c0*/  BSYNC.RECONVERGENT B2 ;  /* 0x0000000000027941 */ /* 0x000fea0003800200 */
.L_x_511:
[----:B------:R-:W0:Y:S01]  /*30d0*/  LDCU UR4, c[0x0][0x388] ;  /* 0x00007100ff0477ac */ /* 0x000e220008000800 */
[----:B------:R-:W-:Y:S01]  /*30e0*/  BSSY.RECONVERGENT B2, `(.L_x_515) ;  /* 0x0000021000027945 */ /* 0x000fe20003800200 */
[----:B0-----:R-:W-:-:S05]  /*30f0*/  IMAD.U32 R4, RZ, RZ, UR4 ;  /* 0x00000004ff047e24 */ /* 0x001fca000f8e00ff */
[----:B------:R-:W-:-:S13]  /*3100*/  ISETP.GE.AND P0, PT, R11, R4, PT ;  /* 0x000000040b00720c */ /* 0x000fda0003f06270 */
        /* <DEDUP_REMOVED lines=22> */
.L_x_518:
[----:B------:R-:W-:Y:S05]  /*3270*/  BSYNC.RECONVERGENT B3 ;  /* 0x0000000000037941 */ /* 0x000fea0003800200 */
.L_x_517:
[----:B------:R-:W0:Y:S08]  /*3280*/  LDC.64 R4, c[0x0][0x388] ;  /* 0x0000e200ff047b82 */ /* 0x000e300000000a00 */
[----:B------:R-:W1:Y:S01]  /*3290*/  LDC.64 R2, c[0x0][0x390] ;  /* 0x0000e400ff027b82 */ /* 0x000e620000000a00 */
[----:B0-----:R-:W-:-:S04]  /*32a0*/  LEA.HI R5, R5, R5, RZ, 0x1 ;  /* 0x0000000505057211 */ /* 0x001fc800078f08ff */
[----:B------:R-:W-:-:S05]  /*32b0*/  LEA.HI.SX32 R5, R5, R0, 0x1f ;  /* 0x0000000005057211 */ /* 0x000fca00078ffaff */
[----:B------:R-:W-:-:S04]  /*32c0*/  IMAD R5, R5, R4, R11 ;  /* 0x0000000405057224 */ /* 0x000fc800078e020b */
[----:B-1----:R-:W-:-:S05]  /*32d0*/  IMAD.WIDE R2, R5, 0x8, R2 ;  /* 0x0000000805027825 */ /* 0x002fca00078e0202 */
[----:B------:R0:W-:Y:S02]  /*32e0*/  STG.E.64 desc[UR6][R2.64], R24 ;  /* 0x0000001802007986 */ /* 0x0001e4000c101b06 */
.L_x_516:
[----:B------:R-:W-:Y:S05]  /*32f0*/  BSYNC.RECONVERGENT B2 ;  /* 0x0000000000027941 */ /* 0x000fea0003800200 */
.L_x_515:
[----:B------:R-:W-:Y:S01]  /*3300*/  ISETP.GE.AND P0, PT, R8, R4, PT ;  /* 0x000000040800720c */ /* 0x000fe20003f06270 */
[----:B------:R-:W-:-:S12]  /*3310*/  BSSY.RECONVERGENT B2, `(.L_x_519) ;  /* 0x000001f000027945 */ /* 0x000fd80003800200 */
[----:B------:R-:W-:Y:S05]  /*3320*/  @P0 BRA `(.L_x_520) ;  /* 0x0000000000740947 */ /* 0x000fea0003800000 */
[----:B0-----:R-:W0:Y:S01]  /*3330*/  MUFU.RCP64H R3, R13 ;  /* 0x0000000d00037308 */ /* 0x001e220000001800 */
        /* <DEDUP_REMOVED lines=20> */
.L_x_522:
[----:B------:R-:W-:Y:S05]  /*3480*/  BSYNC.RECONVERGENT B3 ;  /* 0x0000000000037941 */ /* 0x000fea0003800200 */
.L_x_521:
[----:B------:R-:W0:Y:S08]  /*3490*/  LDC.64 R4, c[0x0][0x388] ;  /* 0x0000e200ff047b82 */ /* 0x000e300000000a00 */
[----:B------:R-:W1:Y:S01]  /*34a0*/  LDC.64 R2, c[0x0][0x390] ;  /* 0x0000e400ff027b82 */ /* 0x000e620000000a00 */
[----:B0-----:R-:W-:-:S04]  /*34b0*/  LEA.HI R5, R5, R5, RZ, 0x1 ;  /* 0x0000000505057211 */ /* 0x001fc800078f08ff */
[----:B------:R-:W-:-:S05]  /*34c0*/  LEA.HI.SX32 R5, R5, R0, 0x1f ;  /* 0x0000000005057211 */ /* 0x000fca00078ffaff */
[----:B------:R-:W-:-:S04]  /*34d0*/  IMAD R5, R5, R4, R8 ;  /* 0x0000000405057224 */ /* 0x000fc800078e0208 */
[----:B-1----:R-:W-:-:S05]  /*34e0*/  IMAD.WIDE R2, R5, 0x8, R2 ;  /* 0x0000000805027825 */ /* 0x002fca00078e0202 */
[----:B------:R1:W-:Y:S02]  /*34f0*/  STG.E.64 desc[UR6][R2.64], R24 ;  /* 0x0000001802007986 */ /* 0x0003e4000c101b06 */
.L_x_520:
[----:B------:R-:W-:Y:S05]  /*3500*/  BSYNC.RECONVERGENT B2 ;  /* 0x0000000000027941 */ /* 0x000fea0003800200 */
.L_x_519:
[----:B------:R-:W2:Y:S01]  /*3510*/  S2R R7, SR_CgaCtaId ;  /* 0x0000000000077919 */ /* 0x000ea20000008800 */
[----:B------:R-:W-:Y:S01]  /*3520*/  ISETP.NE.AND P1, PT, R30, RZ, PT ;  /* 0x000000ff1e00720c */ /* 0x000fe20003f25270 */
[----:B01----:R-:W0:Y:S01]  /*3530*/  LDC R3, c[0x0][0x38c] ;  /* 0x0000e300ff037b82 */ /* 0x003e220000000800 */
[----:B------:R-:W-:Y:S01]  /*3540*/  MOV R2, 0x400 ;  /* 0x0000040000027802 */ /* 0x000fe20000000f00 */
[----:B------:R-:W1:Y:S01]  /*3550*/  LDCU.64 UR4, c[0x0][0x398] ;  /* 0x00007300ff0477ac */ /* 0x000e620008000a00 */
[----:B------:R-:W-:Y:S02]  /*3560*/  BSSY.RECONVERGENT B1, `(.L_x_523) ;  /* 0x0000029000017945 */ /* 0x000fe40003800200 */
[----:B------:R-:W-:-:S07]  /*3570*/  IADD3 R2, PT, PT, R2, 0x4800, RZ ;  /* 0x0000480002027810 */ /* 0x000fce0007ffe0ff */
[----:B------:R-:W4:Y:S01]  /*3580*/  @!P1 LDC.64 R4, c[0x0][0x3a0] ;  /* 0x0000e800ff049b82 */ /* 0x000f220000000a00 */
[CC--:B0-----:R-:W-:Y:S01]  /*3590*/  @!P1 LEA.HI R0, R3.reuse, R3.reuse, RZ, 0x1 ;  /* 0x0000000303009211 */ /* 0x0c1fe200078f08ff */
[----:B------:R-:W-:Y:S01]  /*35a0*/  IMAD R18, R3, UR8, R9 ;  /* 0x0000000803127c24 */ /* 0x000fe2000f8e0209 */
[----:B------:R-:W-:Y:S02]  /*35b0*/  ISETP.GE.AND P2, PT, R30, R3, PT ;  /* 0x000000031e00720c */ /* 0x000fe40003f46270 */
[----:B------:R-:W-:Y:S02]  /*35c0*/  @!P1 LEA.HI.SX32 R0, R0, R9, 0x1f ;  /* 0x0000000900009211 */ /* 0x000fe400078ffaff */
[----:B--2---:R-:W-:Y:S02]  /*35d0*/  LEA R2, R7, R2, 0x18 ;  /* 0x0000000207027211 */ /* 0x004fe400078ec0ff */
[-C--:B------:R-:W-:Y:S01]  /*35e0*/  ISETP.GE.AND P3, PT, R11, R3.reuse, PT ;  /* 0x000000030b00720c */ /* 0x080fe20003f66270 */
[----:B------:R-:W-:Y:S01]  /*35f0*/  @!P1 IMAD R7, R3, UR8, R0 ;  /* 0x0000000803079c24 */ /* 0x000fe2000f8e0200 */
[----:B------:R-:W-:Y:S01]  /*3600*/  ISETP.GE.AND P0, PT, R8, R3, PT ;  /* 0x000000030800720c */ /* 0x000fe20003f06270 */
[----:B------:R-:W-:-:S02]  /*3610*/  IMAD R19, R9, 0x180, R2 ;  /* 0x0000018009137824 */ /* 0x000fc400078e0202 */
[----:B----4-:R-:W-:Y:S02]  /*3620*/  @!P1 IMAD.WIDE R4, R7, 0x8, R4 ;  /* 0x0000000807049825 */ /* 0x010fe400078e0204 */
[----:B------:R-:W0:Y:S02]  /*3630*/  @!P2 LDC.64 R16, c[0x0][0x398] ;  /* 0x0000e600ff10ab82 */ /* 0x000e240000000a00 */
[----:B------:R-:W-:Y:S01]  /*3640*/  IMAD R0, R30, 0x8, R19 ;  /* 0x000000081e007824 */ /* 0x000fe200078e0213 */
[----:B------:R2:W-:Y:S01]  /*3650*/  @!P1 STG.E.64 desc[UR6][R4.64], R12 ;  /* 0x0000000c04009986 */ /* 0x0005e2000c101b06 */
[----:B------:R-:W-:-:S04]  /*3660*/  IMAD R9, R18, R3, RZ ;  /* 0x0000000312097224 */ /* 0x000fc800078e02ff */
[----:B------:R-:W-:Y:S01]  /*3670*/  BAR.SYNC.DEFER_BLOCKING 0x0 ;  /* 0x0000000000007b1d */ /* 0x000fe20000010000 */
[----:B------:R-:W-:Y:S01]  /*3680*/  IADD3 R2, P1, PT, R9, R30, RZ ;  /* 0x0000001e09027210 */ /* 0x000fe20007f3e0ff */
[----:B------:R-:W-:-:S04]  /*3690*/  @!P2 IMAD R9, R18, R3, R30 ;  /* 0x000000031209a224 */ /* 0x000fc800078e021e */
[----:B--2---:R-:W-:Y:S01]  /*36a0*/  IMAD.X R13, RZ, RZ, RZ, P1 ;  /* 0x000000ffff0d7224 */ /* 0x004fe200008e06ff */
[----:B-1----:R-:W-:Y:S01]  /*36b0*/  LEA R8, P1, R2, UR4, 0x3 ;  /* 0x0000000402087c11 */ /* 0x002fe2000f8218ff */
[----:B0-----:R-:W-:-:S03]  /*36c0*/  @!P2 IMAD.WIDE.U32 R4, R9, 0x8, R16 ;  /* 0x000000080904a825 */ /* 0x001fc600078e0010 */
[----:B------:R-:W-:Y:S01]  /*36d0*/  LEA.HI.X R9, R2, UR5, R13, 0x3, P1 ;  /* 0x0000000502097c11 */ /* 0x000fe200088f1c0d */
        /* <DEDUP_REMOVED lines=17> */
.L_x_524:
[----:B------:R-:W-:Y:S05]  /*37f0*/  BSYNC.RECONVERGENT B1 ;  /* 0x0000000000017941 */ /* 0x000fea0003800200 */
.L_x_523:
[----:B------:R-:W-:Y:S04]  /*3800*/  BSSY.RECONVERGENT B1, `(.L_x_525) ;  /* 0x000000d000017945 */ /* 0x000fe80003800200 */
[----:B------:R-:W-:Y:S05]  /*3810*/  @P3 BRA `(.L_x_526) ;  /* 0x00000000002c3947 */ /* 0x000fea0003800000 */
[----:B------:R-:W-:-:S05]  /*3820*/  SHF.R.U32.HI R0, RZ, 0x1, R3 ;  /* 0x00000001ff007819 */ /* 0x000fca0000011603 */
[----:B01----:R-:W-:Y:S02]  /*3830*/  IMAD R5, R0, 0x180, R19 ;  /* 0x0000018000057824 */ /* 0x003fe400078e0213 */
[----:B------:R-:W-:-:S03]  /*3840*/  IMAD.IADD R0, R18, 0x1, R0 ;  /* 0x0000000112007824 */ /* 0x000fc600078e0200 */
[----:B------:R-:W-:Y:S01]  /*3850*/  LEA R5, R30, R5, 0x3 ;  /* 0x000000051e057211 */ /* 0x000fe200078e18ff */
[----:B------:R-:W-:-:S05]  /*3860*/  IMAD R7, R0, R3, RZ ;  /* 0x0000000300077224 */ /* 0x000fca00078e02ff */
[----:B------:R-:W0:Y:S01]  /*3870*/  LDS.64 R4, [R5+0x80] ;  /* 0x0000800005047984 */ /* 0x000e220000000a00 */
[----:B------:R-:W-:-:S05]  /*3880*/  IADD3 R0, P1, PT, R7, R30, RZ ;  /* 0x0000001e07007210 */ /* 0x000fca0007f3e0ff */
[----:B------:R-:W-:Y:S01]  /*3890*/  IMAD.X R7, RZ, RZ, RZ, P1 ;  /* 0x000000ffff077224 */ /* 0x000fe200008e06ff */
[----:B------:R-:W-:-:S04]  /*38a0*/  LEA R6, P1, R0, UR4, 0x3 ;  /* 0x0000000400067c11 */ /* 0x000fc8000f8218ff */
[----:B------:R-:W-:-:S05]  /*38b0*/  LEA.HI.X R7, R0, UR5, R7, 0x3, P1 ;  /* 0x0000000500077c11 */ /* 0x000fca00088f1c07 */
[----:B0-----:R2:W-:Y:S04]  /*38c0*/  STG.E.64 desc[UR6][R6.64+0x80], R4 ;  /* 0x0000800406007986 */ /* 0x0015e8000c101b06 */
.L_x_526:
[----:B------:R-:W-:Y:S05]  /*38d0*/  BSYNC.RECONVERGENT B1 ;  /* 0x0000000000017941 */ /* 0x000fea0003800200 */
.L_x_525:
[----:B------:R-:W-:Y:S04]  /*38e0*/  BSSY.RECONVERGENT B1, `(.L_x_527) ;  /* 0x000000d000017945 */ /* 0x000fe80003800200 */
[----:B------:R-:W-:Y:S05]  /*38f0*/  @P0 BRA `(.L_x_528) ;  /* 0x00000000002c0947 */ /* 0x000fea0003800000 */
[----:B------:R-:W-:-:S05]  /*3900*/  SHF.R.U32.HI R0, RZ, 0x1, R3 ;  /* 0x00000001ff007819 */ /* 0x000fca0000011603 */
[----:B------:R-:W-:Y:S02]  /*3910*/  IMAD R19, R0, 0x180, R19 ;  /* 0x0000018000137824 */ /* 0x000fe400078e0213 */
[----:B------:R-:W-:Y:S02]  /*3920*/  IMAD.IADD R0, R18, 0x1, R0 ;  /* 0x0000000112007824 */ /* 0x000fe400078e0200 */
[----:B012---:R-:W-:Y:S02]  /*3930*/  IMAD R4, R30, 0x8, R19 ;  /* 0x000000081e047824 */ /* 0x007fe400078e0213 */
[----:B------:R-:W-:-:S04]  /*3940*/  IMAD R3, R0, R3, RZ ;  /* 0x0000000300037224 */ /* 0x000fc800078e02ff */
[----:B------:R-:W0:Y:S01]  /*3950*/  LDS.64 R4, [R4+0x100] ;  /* 0x0001000004047984 */ /* 0x000e220000000a00 */
[----:B------:R-:W-:-:S04]  /*3960*/  IADD3 R30, P0, PT, R3, R30, RZ ;  /* 0x0000001e031e7210 */ /* 0x000fc80007f1e0ff */
[----:B------:R-:W-:Y:S02]  /*3970*/  IADD3.X R3, PT, PT, RZ, RZ, RZ, P0, !PT ;  /* 0x000000ffff037210 */ /* 0x000fe400007fe4ff */
[----:B------:R-:W-:-:S04]  /*3980*/  LEA R2, P0, R30, UR4, 0x3 ;  /* 0x000000041e027c11 */ /* 0x000fc8000f8018ff */
[----:B------:R-:W-:-:S05]  /*3990*/  LEA.HI.X R3, R30, UR5, R3, 0x3, P0 ;  /* 0x000000051e037c11 */ /* 0x000fca00080f1c03 */
[----:B0-----:R4:W-:Y:S04]  /*39a0*/  STG.E.64 desc[UR6][R2.64+0x100], R4 ;  /* 0x0001000402007986 */ /* 0x0019e8000c101b06 */
.L_x_528:
[----:B------:R-:W-:Y:S05]  /*39b0*/  BSYNC.RECONVERGENT B1 ;  /* 0x0000000000017941 */ /* 0x000fea0003800200 */
.L_x_527:
[----:B------:R-:W-:Y:S06]  /*39c0*/  BAR.SYNC.DEFER_BLOCKING 0x0 ;  /* 0x0000000000007b1d */ /* 0x000fec0000010000 */
[----:B------:R-:W-:Y:S05]  /*39d0*/  EXIT ;  /* 0x000000000000794d */ /* 0x000fea0003800000 */
.L_x_472:
[----:B------:R-:W-:Y:S02]  /*39e0*/  IMAD.MOV.U32 R39, RZ, RZ, R11 ;  /* 0x000000ffff277224 */ /* 0x000fe400078e000b */
[----:B------:R-:W-:Y:S02]  /*39f0*/  IMAD.MOV.U32 R36, RZ, RZ, 0x8 ;  /* 0x00000008ff247424 */ /* 0x000fe400078e00ff */
[----:B------:R-:W-:Y:S02]  /*3a00*/  IMAD.MOV.U32 R35, RZ, RZ, 0x1f ;  /* 0x0000001fff237424 */ /* 0x000fe400078e00ff */
[----:B------:R-:W-:-:S07]  /*3a10*/  IMAD.MOV.U32 R34, RZ, RZ, -0x1 ;  /* 0xffffffffff227424 */ /* 0x000fce00078e00ff */
[----:B------:R-:W-:Y:S05]  /*3a20*/  WARPSYNC.COLLECTIVE R34, `(.L_x_529) ;  /* 0x0000000022087348 */ /* 0x000fea0003c00000 */
[----:B------:R0:W1:Y:S02]  /*3a30*/  SHFL.BFLY P0, R38, R39, R36, R35 ;  /* 0x0c00002427267389 */ /* 0x0000640000000023 */
[----:B01----:R-:W-:Y:S05]  /*3a40*/  ENDCOLLECTIVE ;  /* 0x000000000000791b */ /* 0x003fea0003800000 */
.L_x_529:
[----:B------:R-:W-:Y:S01]  /*3a50*/  IMAD.MOV.U32 R39, RZ, RZ, R10 ;  /* 0x000000ffff277224 */ /* 0x000fe200078e000a */
[----:B------:R-:W-:-:S07]  /*3a60*/  MOV R25, R38 ;  /* 0x0000002600197202 */ /* 0x000fce0000000f00 */
[----:B------:R-:W-:Y:S05]  /*3a70*/  WARPSYNC.COLLECTIVE R34, `(.L_x_530) ;  /* 0x0000000022087348 */ /* 0x000fea0003c00000 */
[----:B------:R0:W1:Y:S02]  /*3a80*/  SHFL.BFLY P0, R38, R39, R36, R35 ;  /* 0x0c00002427267389 */ /* 0x0000640000000023 */
[----:B01----:R-:W-:Y:S05]  /*3a90*/  ENDCOLLECTIVE ;  /* 0x000000000000791b */ /* 0x003fea0003800000 */
.L_x_530:
[----:B------:R-:W-:Y:S02]  /*3aa0*/  IMAD.MOV.U32 R39, RZ, RZ, R29 ;  /* 0x000000ffff277224 */ /* 0x000fe400078e001d */
[----:B------:R-:W-:-:S07]  /*3ab0*/  IMAD.MOV.U32 R24, RZ, RZ, R38 ;  /* 0x000000ffff187224 */ /* 0x000fce00078e0026 */
[----:B------:R-:W-:Y:S05]  /*3ac0*/  WARPSYNC.COLLECTIVE R34, `(.L_x_531) ;  /* 0x0000000022087348 */ /* 0x000fea0003c00000 */
[----:B------:R0:W1:Y:S02]  /*3ad0*/  SHFL.BFLY P0, R38, R39, R36, R35 ;  /* 0x0c00002427267389 */ /* 0x0000640000000023 */
[----:B01----:R-:W-:Y:S05]  /*3ae0*/  ENDCOLLECTIVE ;  /* 0x000000000000791b */ /* 0x003fea0003800000 */
.L_x_531:
[----:B------:R-:W-:Y:S01]  /*3af0*/  DADD R10, R10, R24 ;  /* 0x000000000a0a7229 */ /* 0x000fe20000000018 */
[----:B------:R-:W-:Y:S01]  /*3b00*/  MOV R39, R28 ;  /* 0x0000001c00277202 */ /* 0x000fe20000000f00 */
[----:B------:R-:W-:-:S09]  /*3b10*/  IMAD.MOV.U32 R26, RZ, RZ, R38 ;  /* 0x000000ffff1a7224 */ /* 0x000fd200078e0026 */
[----:B------:R-:W-:Y:S05]  /*3b20*/  WARPSYNC.COLLECTIVE R34, `(.L_x_532) ;  /* 0x0000000022087348 */ /* 0x000fea0003c00000 */
[----:B------:R0:W1:Y:S02]  /*3b30*/  SHFL.BFLY P0, R38, R39, R36, R35 ;  /* 0x0c00002427267389 */ /* 0x0000640000000023 */
[----:B01----:R-:W-:Y:S05]  /*3b40*/  ENDCOLLECTIVE ;  /* 0x000000000000791b */ /* 0x003fea0003800000 */
.L_x_532:
[----:B------:R-:W-:Y:S02]  /*3b50*/  IMAD.MOV.U32 R25, RZ, RZ, R26 ;  /* 0x000000ffff197224 */ /* 0x000fe400078e001a */
[----:B------:R-:W-:Y:S02]  /*3b60*/  IMAD.MOV.U32 R39, RZ, RZ, R11 ;  /* 0x000000ffff277224 */ /* 0x000fe400078e000b */
[----:B------:R-:W-:Y:S02]  /*3b70*/  IMAD.MOV.U32 R36, RZ, RZ, 0x4 ;  /* 0x00000004ff247424 */ /* 0x000fe400078e00ff */
[----:B------:R-:W-:-:S07]  /*3b80*/  IMAD.MOV.U32 R27, RZ, RZ, R38 ;  /* 0x000000ffff1b7224 */ /* 0x000fce00078e0026 */
[----:B------:R-:W-:Y:S05]  /*3b90*/  WARPSYNC.COLLECTIVE R34, `(.L_x_533) ;  /* 0x0000000022087348 */ /* 0x000fea0003c00000 */
[----:B------:R0:W1:Y:S02]  /*3ba0*/  SHFL.BFLY P0, R38, R39, R36, R35 ;  /* 0x0c00002427267389 */ /* 0x0000640000000023 */
[----:B01----:R-:W-:Y:S05]  /*3bb0*/  ENDCOLLECTIVE ;  /* 0x000000000000791b */ /* 0x003fea0003800000 */
.L_x_533:
[----:B------:R-:W-:-:S06]  /*3bc0*/  IMAD.MOV.U32 R24, RZ, RZ, R27 ;  /* 0x000000ffff187224 */ /* 0x000fcc00078e001b */
[----:B------:R-:W-:Y:S01]  /*3bd0*/  DADD R28, R28, R24 ;  /* 0x000000001c1c7229 */ /* 0x000fe20000000018 */
[----:B------:R-:W-:Y:S01]  /*3be0*/  MOV R39, R10 ;  /* 0x0000000a00277202 */ /* 0x000fe20000000f00 */
[----:B------:R-:W-:-:S09]  /*3bf0*/  IMAD.MOV.U32 R40, RZ, RZ, R38 ;  /* 0x000000ffff287224 */ /* 0x000fd200078e0026 */
[----:B------:R-:W-:Y:S05]  /*3c00*/  WARPSYNC.COLLECTIVE R34, `(.L_x_534) ;  /* 0x0000000022087348 */ /* 0x000fea0003c00000 */
[----:B------:R0:W1:Y:S02]  /*3c10*/  SHFL.BFLY P0, R38, R39, R36, R35 ;  /* 0x0c00002427267389 */ /* 0x0000640000000023 */
[----:B01----:R-:W-:Y:S05]  /*3c20*/  ENDCOLLECTIVE ;  /* 0x000000000000791b */ /* 0x003fea0003800000 */
.L_x_534:
[----:B------:R-:W-:Y:S02]  /*3c30*/  IMAD.MOV.U32 R27, RZ, RZ, R40 ;  /* 0x000000ffff1b7224 */ /* 0x000fe400078e0028 */
[----:B------:R-:W-:Y:S02]  /*3c40*/  IMAD.MOV.U32 R39, RZ, RZ, R29 ;  /* 0x000000ffff277224 */ /* 0x000fe400078e001d */
[----:B------:R-:W-:-:S07]  /*3c50*/  IMAD.MOV.U32 R47, RZ, RZ, R38 ;  /* 0x000000ffff2f7224 */ /* 0x000fce00078e0026 */
[----:B------:R-:W-:Y:S05]  /*3c60*/  WARPSYNC.COLLECTIVE R34, `(.L_x_535) ;  /* 0x0000000022087348 */ /* 0x000fea0003c00000 */
[----:B------:R0:W1:Y:S02]  /*3c70*/  SHFL.BFLY P0, R38, R39, R36, R35 ;  /* 0x0c00002427267389 */ /* 0x0000640000000023 */
[----:B01----:R-:W-:Y:S05]  /*3c80*/  ENDCOLLECTIVE ;  /* 0x000000000000791b */ /* 0x003fea0003800000 */
.L_x_535:
[----:B------:R-:W-:-:S06]  /*3c90*/  IMAD.MOV.U32 R26, RZ, RZ, R47 ;  /* 0x000000ffff1a7224 */ /* 0x000fcc00078e002f */
[----:B------:R-:W-:Y:S01]  /*3ca0*/  DADD R26, R10, R26 ;  /* 0x000000000a1a7229 */ /* 0x000fe2000000001a */
[----:B------:R-:W-:Y:S01]  /*3cb0*/  IMAD.MOV.U32 R39, RZ, RZ, R28 ;  /* 0x000000ffff277224 */ /* 0x000fe200078e001c */
[----:B------:R-:W-:-:S09]  /*3cc0*/  MOV R24, R38 ;  /* 0x0000002600187202 */ /* 0x000fd20000000f00 */
[----:B------:R-:W-:Y:S05]  /*3cd0*/  WARPSYNC.COLLECTIVE R34, `(.L_x_536) ;  /* 0x0000000022087348 */ /* 0x000fea0003c00000 */
[----:B------:R0:W1:Y:S02]  /*3ce0*/  SHFL.BFLY P0, R38, R39, R36, R35 ;  /* 0x0c00002427267389 */ /* 0x0000640000000023 */
[----:B01----:R-:W-:Y:S05]  /*3cf0*/  ENDCOLLECTIVE ;  /* 0x000000000000791b */ /* 0x003fea0003800000 */
.L_x_536:
[----:B------:R-:W-:Y:S01]  /*3d00*/  IMAD.MOV.U32 R11, RZ, RZ, R24 ;  /* 0x000000ffff0b7224 */ /* 0x000fe200078e0018 */
[----:B------:R-:W-:Y:S01]  /*3d10*/  MOV R39, R27 ;  /* 0x0000001b00277202 */ /* 0x000fe20000000f00 */
[----:B------:R-:W-:Y:S02]  /*3d20*/  IMAD.MOV.U32 R36, RZ, RZ, 0x2 ;  /* 0x00000002ff247424 */ /* 0x000fe400078e00ff */
[----:B------:R-:W-:-:S07]  /*3d30*/  IMAD.MOV.U32 R25, RZ, RZ, R38 ;  /* 0x000000ffff197224 */ /* 0x000fce00078e0026 */
[----:B------:R-:W-:Y:S05]  /*3d40*/  WARPSYNC.COLLECTIVE R34, `(.L_x_537) ;  /* 0x0000000022087348 */ /* 0x000fea0003c00000 */
[----:B------:R0:W1:Y:S02]  /*3d50*/  SHFL.BFLY P0, R38, R39, R36, R35 ;  /* 0x0c00002427267389 */ /* 0x0000640000000023 */
[----:B01----:R-:W-:Y:S05]  /*3d60*/  ENDCOLLECTIVE ;  /* 0x000000000000791b */ /* 0x003fea0003800000 */
.L_x_537:
[----:B------:R-:W-:-:S06]  /*3d70*/  MOV R10, R25 ;  /* 0x00000019000a7202 */ /* 0x000fcc0000000f00 */
[----:B------:R-:W-:Y:S01]  /*3d80*/  DADD R10, R28, R10 ;  /* 0x000000001c0a7229 */ /* 0x000fe2000000000a */
[----:B------:R-:W-:Y:S02]  /*3d90*/  IMAD.MOV.U32 R39, RZ, RZ, R26 ;  /* 0x000000ffff277224 */ /* 0x000fe400078e001a */
[----:B------:R-:W-:-:S08]  /*3da0*/  IMAD.MOV.U32 R40, RZ, RZ, R38 ;  /* 0x000000ffff287224 */ /* 0x000fd000078e0026 */
[----:B------:R-:W-:Y:S05]  /*3db0*/  WARPSYNC.COLLECTIVE R34, `(.L_x_538) ;  /* 0x0000000022087348 */ /* 0x000fea0003c00000 */
[----:B------:R0:W1:Y:S02]  /*3dc0*/  SHFL.BFLY P0, R38, R39, R36, R35 ;  /* 0x0c00002427267389 */ /* 0x0000640000000023 */
[----:B01----:R-:W-:Y:S05]  /*3dd0*/  ENDCOLLECTIVE ;  /* 0x000000000000791b */ /* 0x003fea0003800000 */
.L_x_538:
[----:B------:R-:W-:Y:S02]  /*3de0*/  IMAD.MOV.U32 R25, RZ, RZ, R40 ;  /* 0x000000ffff197224 */ /* 0x000fe400078e0028 */
[----:B------:R-:W-:Y:S02]  /*3df0*/  IMAD.MOV.U32 R39, RZ, RZ, R11 ;  /* 0x000000ffff277224 */ /* 0x000fe400078e000b */
[----:B------:R-:W-:-:S07]  /*3e00*/  IMAD.MOV.U32 R47, RZ, RZ, R38 ;  /* 0x000000ffff2f7224 */ /* 0x000fce00078e0026 */
[----:B------:R-:W-:Y:S05]  /*3e10*/  WARPSYNC.COLLECTIVE R34, `(.L_x_539) ;  /* 0x0000000022087348 */ /* 0x000fea0003c00000 */
[----:B------:R0:W1:Y:S02]  /*3e20*/  SHFL.BFLY P0, R38, R39, R36, R35 ;  /* 0x0c00002427267389 */ /* 0x0000640000000023 */
[----:B01----:R-:W-:Y:S05]  /*3e30*/  ENDCOLLECTIVE ;  /* 0x000000000000791b */ /* 0x003fea0003800000 */
.L_x_539:
[----:B------:R-:W-:-:S06]  /*3e40*/  IMAD.MOV.U32 R24, RZ, RZ, R47 ;  /* 0x000000ffff187224 */ /* 0x000fcc00078e002f */
[----:B------:R-:W-:Y:S01]  /*3e50*/  DADD R24, R26, R24 ;  /* 0x000000001a187229 */ /* 0x000fe20000000018 */
[----:B------:R-:W-:Y:S02]  /*3e60*/  IMAD.MOV.U32 R39, RZ, RZ, R10 ;  /* 0x000000ffff277224 */ /* 0x000fe400078e000a */
[----:B------:R-:W-:-:S08]  /*3e70*/  IMAD.MOV.U32 R29, RZ, RZ, R38 ;  /* 0x000000ffff1d7224 */ /* 0x000fd000078e0026 */
[----:B------:R-:W-:Y:S05]  /*3e80*/  WARPSYNC.COLLECTIVE R34, `(.L_x_540) ;  /* 0x0000000022087348 */ /* 0x000fea0003c00000 */
[----:B------:R0:W1:Y:S02]  /*3e90*/  SHFL.BFLY P0, R38, R39, R36, R35 ;  /* 0x0c00002427267389 */ /* 0x0000640000000023 */
[----:B01----:R-:W-:Y:S05]  /*3ea0*/  ENDCOLLECTIVE ;  /* 0x000000000000791b */ /* 0x003fea0003800000 */
.L_x_540:
[----:B------:R-:W-:Y:S02]  /*3eb0*/  IMAD.MOV.U32 R39, RZ, RZ, R25 ;  /* 0x000000ffff277224 */ /* 0x000fe400078e0019 */
[----:B------:R-:W-:Y:S01]  /*3ec0*/  IMAD.MOV.U32 R36, RZ, RZ, 0x1 ;  /* 0x00000001ff247424 */ /* 0x000fe200078e00ff */
[----:B------:R-:W-:-:S07]  /*3ed0*/  MOV R28, R38 ;  /* 0x00000026001c7202 */ /* 0x000fce0000000f00 */
[----:B------:R-:W-:Y:S05]  /*3ee0*/  WARPSYNC.COLLECTIVE R34, `(.L_x_541) ;  /* 0x0000000022087348 */ /* 0x000fea0003c00000 */
[----:B------:R0:W1:Y:S02]  /*3ef0*/  SHFL.BFLY P0, R38, R39, R36, R35 ;  /* 0x0c00002427267389 */ /* 0x0000640000000023 */
[----:B01----:R-:W-:Y:S05]  /*3f00*/  ENDCOLLECTIVE ;  /* 0x000000000000791b */ /* 0x003fea0003800000 */
.L_x_541:
[----:B------:R-:W-:Y:S01]  /*3f10*/  DADD R28, R10, R28 ;  /* 0x000000000a1c7229 */ /* 0x000fe2000000001c */
[----:B------:R-:W-:Y:S01]  /*3f20*/  IMAD.MOV.U32 R39, RZ, RZ, R24 ;  /* 0x000000ffff277224 */ /* 0x000fe200078e0018 */
[----:B------:R-:W-:-:S09]  /*3f30*/  MOV R40, R38 ;  /* 0x0000002600287202 */ /* 0x000fd20000000f00 */
[----:B------:R-:W-:Y:S05]  /*3f40*/  WARPSYNC.COLLECTIVE R34, `(.L_x_542) ;  /* 0x0000000022087348 */ /* 0x000fea0003c00000 */
[----:B------:R0:W1:Y:S02]  /*3f50*/  SHFL.BFLY P0, R38, R39, R36, R35 ;  /* 0x0c00002427267389 */ /* 0x0000640000000023 */
[----:B01----:R-:W-:Y:S05]  /*3f60*/  ENDCOLLECTIVE ;  /* 0x000000000000791b */ /* 0x003fea0003800000 */
.L_x_542:
[----:B------:R-:W-:Y:S02]  /*3f70*/  IMAD.MOV.U32 R11, RZ, RZ, R40 ;  /* 0x000000ffff0b7224 */ /* 0x000fe400078e0028 */
[----:B------:R-:W-:Y:S02]  /*3f80*/  IMAD.MOV.U32 R39, RZ, RZ, R29 ;  /* 0x000000ffff277224 */ /* 0x000fe400078e001d */
[----:B------:R-:W-:-:S07]  /*3f90*/  IMAD.MOV.U32 R47, RZ, RZ, R38 ;  /* 0x000000ffff2f7224 */ /* 0x000fce00078e0026 */
[----:B------:R-:W-:Y:S05]  /*3fa0*/  WARPSYNC.COLLECTIVE R34, `(.L_x_543) ;  /* 0x0000000022087348 */ /* 0x000fea0003c00000 */
[----:B------:R0:W1:Y:S02]  /*3fb0*/  SHFL.BFLY P0, R38, R39, R36, R35 ;  /* 0x0c00002427267389 */ /* 0x0000640000000023 */
[----:B01----:R-:W-:Y:S05]  /*3fc0*/  ENDCOLLECTIVE ;  /* 0x000000000000791b */ /* 0x003fea0003800000 */
.L_x_543:
[----:B------:R-:W-:-:S06]  /*3fd0*/  IMAD.MOV.U32 R10, RZ, RZ, R47 ;  /* 0x000000ffff0a7224 */ /* 0x000fcc00078e002f */
[----:B------:R-:W-:Y:S01]  /*3fe0*/  DADD R10, R24, R10 ;  /* 0x00000000180a7229 */ /* 0x000fe2000000000a */
[----:B------:R-:W-:Y:S01]  /*3ff0*/  MOV R39, R28 ;  /* 0x0000001c00277202 */ /* 0x000fe20000000f00 */
[----:B------:R-:W-:-:S09]  /*4000*/  IMAD.MOV.U32 R26, RZ, RZ, R38 ;  /* 0x000000ffff1a7224 */ /* 0x000fd200078e0026 */
[----:B------:R-:W-:Y:S05]  /*4010*/  WARPSYNC.COLLECTIVE R34, `(.L_x_544) ;  /* 0x0000000022087348 */ /* 0x000fea0003c00000 */
[----:B------:R0:W1:Y:S02]  /*4020*/  SHFL.BFLY P0, R38, R39, R36, R35 ;  /* 0x0c00002427267389 */ /* 0x0000640000000023 */
[----:B01----:R-:W-:Y:S05]  /*4030*/  ENDCOLLECTIVE ;  /* 0x000000000000791b */ /* 0x003fea0003800000 */
.L_x_544:
[----:B------:R-:W-:Y:S05]  /*4040*/  BRA `(.L_x_545) ;  /* 0xffffffcc00487947 */ /* 0x000fea000383ffff */
        .weak           $__internal_12_$__cuda_sm20_dblrcp_rn_slowpath_v3
        .type           $__internal_12_$__cuda_sm20_dblrcp_rn_slowpath_v3,@function
        .size           $__internal_12_$__cuda_sm20_dblrcp_rn_slowpath_v3,($__internal_13_$__cuda_sm20_div_rn_f64_full - $__internal_12_$__cuda_sm20_dblrcp_rn_slowpath_v3)
$__internal_12_$__cuda_sm20_dblrcp_rn_slowpath_v3:
        /* <DEDUP_REMOVED lines=25> */
.L_x_549:
        /* <DEDUP_REMOVED lines=10> */
.L_x_547:
[----:B------:R-:W-:Y:S01]  /*4280*/  LOP3.LUT R27, R25, 0x80000, RZ, 0xfc, !PT ;  /* 0x00080000191b7812 */ /* 0x000fe200078efcff */
[----:B------:R-:W-:-:S07]  /*4290*/  IMAD.MOV.U32 R26, RZ, RZ, R24 ;  /* 0x000000ffff1a7224 */ /* 0x000fce00078e0018 */
.L_x_548:
[----:B------:R-:W-:Y:S05]  /*42a0*/  BSYNC.RECONVERGENT B2 ;  /* 0x0000000000027941 */ /* 0x000fea0003800200 */
.L_x_546:
[----:B------:R-:W-:Y:S01]  /*42b0*/  IMAD.MOV.U32 R39, RZ, RZ, 0x0 ;  /* 0x00000000ff277424 */ /* 0x000fe200078e00ff */
[----:B------:R-:W-:Y:S01]  /*42c0*/  MOV R24, R26 ;  /* 0x0000001a00187202 */ /* 0x000fe20000000f00 */
[----:B------:R-:W-:Y:S02]  /*42d0*/  IMAD.MOV.U32 R25, RZ, RZ, R27 ;  /* 0x000000ffff197224 */ /* 0x000fe400078e001b */
[----:B------:R-:W-:Y:S05]  /*42e0*/  RET.REL.NODEC R38 `(_Z21small_svd_even_columnPdiiS_S_S_Pi) ;  /* 0xffffffbc26447950 */ /* 0x000fea0003c3ffff */
        .weak           $__internal_13_$__cuda_sm20_div_rn_f64_full
        .type           $__internal_13_$__cuda_sm20_div_rn_f64_full,@function
        .size           $__internal_13_$__cuda_sm20_div_rn_f64_full,($__internal_14_$__cuda_sm20_dsqrt_rn_f64_mediumpath_v1 - $__internal_13_$__cuda_sm20_div_rn_f64_full)
$__internal_13_$__cuda_sm20_div_rn_f64_full:
[----:B------:R-:W-:Y:S01]  /*42f0*/  FSETP.GEU.AND P4, PT, |R25|, 1.469367938527859385e-39, PT ;  /* 0x001000001900780b */ /* 0x000fe20003f8e200 */
[----:B------:R-:W-:Y:S01]  /*4300*/  IMAD.MOV.U32 R34, RZ, RZ, R26 ;  /* 0x000000ffff227224 */ /* 0x000fe200078e001a */
[C---:B------:R-:W-:Y:S01]  /*4310*/  FSETP.GEU.AND P0, PT, |R35|.reuse, 1.469367938527859385e-39, PT ;  /* 0x001000002300780b */ /* 0x040fe20003f0e200 */
[----:B------:R-:W-:Y:S01]  /*4320*/  IMAD.MOV.U32 R48, RZ, RZ, 0x1ca00000 ;  /* 0x1ca00000ff307424 */ /* 0x000fe200078e00ff */
[----:B------:R-:W-:Y:S01]  /*4330*/  LOP3.LUT R27, R35, 0x800fffff, RZ, 0xc0, !PT ;  /* 0x800fffff231b7812 */ /* 0x000fe200078ec0ff */
[----:B------:R-:W-:Y:S01]  /*4340*/  IMAD.MOV.U32 R38, RZ, RZ, 0x1 ;  /* 0x00000001ff267424 */ /* 0x000fe200078e00ff */
[----:B------:R-:W-:Y:S01]  /*4350*/  LOP3.LUT R47, R25, 0x7ff00000, RZ, 0xc0, !PT ;  /* 0x7ff00000192f7812 */ /* 0x000fe200078ec0ff */
[----:B------:R-:W-:Y:S01]  /*4360*/  BSSY.RECONVERGENT B1, `(.L_x_550) ;  /* 0x0000054000017945 */ /* 0x000fe20003800200 */
[----:B------:R-:W-:Y:S02]  /*4370*/  LOP3.LUT R27, R27, 0x3ff00000, RZ, 0xfc, !PT ;  /* 0x3ff000001b1b7812 */ /* 0x000fe400078efcff */
[----:B------:R-:W-:-:S03]  /*4380*/  LOP3.LUT R49, R35, 0x7ff00000, RZ, 0xc0, !PT ;  /* 0x7ff0000023317812 */ /* 0x000fc600078ec0ff */
[----:B------:R-:W-:Y:S01]  /*4390*/  @!P4 LOP3.LUT R36, R35, 0x7ff00000, RZ, 0xc0, !PT ;  /* 0x7ff000002324c812 */ /* 0x000fe200078ec0ff */
[----:B------:R-:W-:Y:S01]  /*43a0*/  @!P4 IMAD.MOV.U32 R50, RZ, RZ, RZ ;  /* 0x000000ffff32c224 */ /* 0x000fe200078e00ff */
        /* <DEDUP_REMOVED lines=9> */
[----:B------:R-:W-:Y:S02]  /*4440*/  @!P4 LOP3.LUT R51, R36, 0x100000, RZ, 0xfc, !PT ;  /* 0x001000002433c812 */ /* 0x000fe400078efcff */
[----:B------:R-:W-:-:S06]  /*4450*/  MOV R36, R24 ;  /* 0x0000001800247202 */ /* 0x000fcc0000000f00 */
        /* <DEDUP_REMOVED lines=10> */
[----:B------:R-:W-:-:S05]  /*4500*/  @!P4 LOP3.LUT R50, R37, 0x7ff00000, RZ, 0xc0, !PT ;  /* 0x7ff000002532c812 */ /* 0x000fca00078ec0ff */
[----:B------:R-:W-:-:S05]  /*4510*/  VIADD R51, R50, 0xffffffff ;  /* 0xffffffff32337836 */ /* 0x000fca0000000000 */
[----:B------:R-:W-:Y:S02]  /*4520*/  ISETP.GT.U32.AND P0, PT, R51, 0x7feffffe, PT ;  /* 0x7feffffe3300780c */ /* 0x000fe40003f04070 */
[----:B------:R-:W-:-:S04]  /*4530*/  IADD3 R51, PT, PT, R49, -0x1, RZ ;  /* 0xffffffff31337810 */ /* 0x000fc80007ffe0ff */
[----:B------:R-:W-:-:S13]  /*4540*/  ISETP.GT.U32.OR P0, PT, R51, 0x7feffffe, P0 ;  /* 0x7feffffe3300780c */ /* 0x000fda0000704470 */
[----:B------:R-:W-:Y:S05]  /*4550*/  @P0 BRA `(.L_x_551) ;  /* 0x0000000000700947 */ /* 0x000fea0003800000 */
[----:B------:R-:W-:-:S04]  /*4560*/  LOP3.LUT R24, R35, 0x7ff00000, RZ, 0xc0, !PT ;  /* 0x7ff0000023187812 */ /* 0x000fc800078ec0ff */
[CC--:B------:R-:W-:Y:S02]  /*4570*/  ISETP.GE.U32.AND P0, PT, R47.reuse, R24.reuse, PT ;  /* 0x000000182f00720c */ /* 0x0c0fe40003f06070 */
[----:B------:R-:W-:Y:S02]  /*4580*/  VIADDMNMX R24, R47, -R24, 0xb9600000, !PT ;  /* 0xb96000002f187446 */ /* 0x000fe40007800918 */
[----:B------:R-:W-:Y:S02]  /*4590*/  SEL R48, R48, 0x63400000, !P0 ;  /* 0x6340000030307807 */ /* 0x000fe40004000000 */
[----:B------:R-:W-:-:S05]  /*45a0*/  VIMNMX R24, PT, PT, R24, 0x46a00000, PT ;  /* 0x46a0000018187848 */ /* 0x000fca0003fe0100 */
[----:B------:R-:W-:Y:S02]  /*45b0*/  IMAD.IADD R24, R24, 0x1, -R48 ;  /* 0x0000000118187824 */ /* 0x000fe400078e0a30 */
[----:B------:R-:W-:Y:S02]  /*45c0*/  IMAD.MOV.U32 R48, RZ, RZ, RZ ;  /* 0x000000ffff307224 */ /* 0x000fe400078e00ff */
        /* <DEDUP_REMOVED lines=18> */
[----:B------:R-:W-:-:S05]  /*46f0*/  FSEL R34, R34, R53, !P0 ;  /* 0x0000003522227208 */ /* 0x000fca0004000000 */
[----:B------:R-:W-:Y:S01]  /*4700*/  IMAD.MOV.U32 R53, RZ, RZ, R34 ;  /* 0x000000ffff357224 */ /* 0x000fe200078e0022 */
[----:B------:R-:W-:Y:S06]  /*4710*/  BRA `(.L_x_552) ;  /* 0x0000000000607947 */ /* 0x000fec0003800000 */
.L_x_551:
        /* <DEDUP_REMOVED lines=12> */
[----:B------:R-:W-:Y:S01]  /*47e0*/  @!P0 IMAD.MOV.U32 R53, RZ, RZ, R25 ;  /* 0x000000ffff358224 */ /* 0x000fe200078e0019 */
[----:B------:R-:W-:Y:S01]  /*47f0*/  @!P0 MOV R52, RZ ;  /* 0x000000ff00348202 */ /* 0x000fe20000000f00 */
[----:B------:R-:W-:Y:S02]  /*4800*/  @P0 IMAD.MOV.U32 R52, RZ, RZ, RZ ;  /* 0x000000ffff340224 */ /* 0x000fe400078e00ff */
[----:B------:R-:W-:Y:S01]  /*4810*/  @P0 IMAD.MOV.U32 R53, RZ, RZ, R24 ;  /* 0x000000ffff350224 */ /* 0x000fe200078e0018 */
[----:B------:R-:W-:Y:S06]  /*4820*/  BRA `(.L_x_552) ;  /* 0x00000000001c7947 */ /* 0x000fec0003800000 */
.L_x_554:
[----:B------:R-:W-:-:S05]  /*4830*/  LOP3.LUT R52, R35, 0x80000, RZ, 0xfc, !PT ;  /* 0x0008000023347812 */ /* 0x000fca00078efcff */
[----:B------:R-:W-:Y:S01]  /*4840*/  IMAD.MOV.U32 R53, RZ, RZ, R52 ;  /* 0x000000ffff357224 */ /* 0x000fe200078e0034 */
[----:B------:R-:W-:Y:S01]  /*4850*/  MOV R52, R34 ;  /* 0x0000002200347202 */ /* 0x000fe20000000f00 */
[----:B------:R-:W-:Y:S06]  /*4860*/  BRA `(.L_x_552) ;  /* 0x00000000000c7947 */ /* 0x000fec0003800000 */
.L_x_553:
[----:B------:R-:W-:-:S05]  /*4870*/  LOP3.LUT R52, R25, 0x80000, RZ, 0xfc, !PT ;  /* 0x0008000019347812 */ /* 0x000fca00078efcff */
[----:B------:R-:W-:Y:S02]  /*4880*/  IMAD.MOV.U32 R53, RZ, RZ, R52 ;  /* 0x000000ffff357224 */ /* 0x000fe400078e0034 */
[----:B------:R-:W-:-:S07]  /*4890*/  IMAD.MOV.U32 R52, RZ, RZ, R24 ;  /* 0x000000ffff347224 */ /* 0x000fce00078e0018 */
.L_x_552:
[----:B------:R-:W-:Y:S05]  /*48a0*/  BSYNC.RECONVERGENT B1 ;  /* 0x0000000000017941 */ /* 0x000fea0003800200 */
.L_x_550:
[----:B------:R-:W-:Y:S01]  /*48b0*/  MOV R26, R40 ;  /* 0x00000028001a7202 */ /* 0x000fe20000000f00 */
[----:B------:R-:W-:Y:S02]  /*48c0*/  IMAD.MOV.U32 R27, RZ, RZ, 0x0 ;  /* 0x00000000ff1b7424 */ /* 0x000fe400078e00ff */
[----:B------:R-:W-:Y:S02]  /*48d0*/  IMAD.MOV.U32 R24, RZ, RZ, R52 ;  /* 0x000000ffff187224 */ /* 0x000fe400078e0034 */
[----:B------:R-:W-:Y:S01]  /*48e0*/  IMAD.MOV.U32 R25, RZ, RZ, R53 ;  /* 0x000000ffff197224 */ /* 0x000fe200078e0035 */
[----:B------:R-:W-:Y:S06]  /*48f0*/  RET.REL.NODEC R26 `(_Z21small_svd_even_columnPdiiS_S_S_Pi) ;  /* 0xffffffb41ac07950 */ /* 0x000fec0003c3ffff */
        .weak           $__internal_14_$__cuda_sm20_dsqrt_rn_f64_mediumpath_v1
        .type           $__internal_14_$__cuda_sm20_dsqrt_rn_f64_mediumpath_v1,@function
        .size           $__internal_14_$__cuda_sm20_dsqrt_rn_f64_mediumpath_v1,(.L_x_574 - $__internal_14_$__cuda_sm20_dsqrt_rn_f64_mediumpath_v1)
$__internal_14_$__cuda_sm20_dsqrt_rn_f64_mediumpath_v1:
[----:B------:R-:W-:Y:S01]  /*4900*/  ISETP.GE.U32.AND P3, PT, R25, -0x3400000, PT ;  /* 0xfcc000001900780c */ /* 0x000fe20003f66070 */
[----:B------:R-:W-:Y:S01]  /*4910*/  BSSY.RECONVERGENT B2, `(.L_x_555) ;  /* 0x000002e000027945 */ /* 0x000fe20003800200 */
[----:B------:R-:W-:Y:S01]  /*4920*/  LOP3.LUT R37, R37, R36, RZ, 0x3c, !PT ;  /* 0x0000002425257212 */ /* 0x000fe200078e3cff */
[----:B------:R-:W-:Y:S01]  /*4930*/  IMAD.MOV.U32 R25, RZ, RZ, R24 ;  /* 0x000000ffff197224 */ /* 0x000fe200078e0018 */
[----:B------:R-:W-:Y:S01]  /*4940*/  LOP3.LUT R35, R35, R34, RZ, 0x3c, !PT ;  /* 0x0000002223237212 */ /* 0x000fe200078e3cff */
[----:B------:R-:W-:Y:S01]  /*4950*/  IMAD.MOV.U32 R24, RZ, RZ, R38 ;  /* 0x000000ffff187224 */ /* 0x000fe200078e0026 */
[----:B------:R-:W-:Y:S02]  /*4960*/  LOP3.LUT R27, R27, R26, RZ, 0x3c, !PT ;  /* 0x0000001a1b1b7212 */ /* 0x000fe400078e3cff */
[----:B------:R-:W-:Y:S02]  /*4970*/  LOP3.LUT R36, R37, R36, RZ, 0x3c, !PT ;  /* 0x0000002425247212 */ /* 0x000fe400078e3cff */
[----:B------:R-:W-:-:S02]  /*4980*/  LOP3.LUT R34, R35, R34, RZ, 0x3c, !PT ;  /* 0x0000002223227212 */ /* 0x000fc400078e3cff */
[----:B------:R-:W-:Y:S02]  /*4990*/  LOP3.LUT R26, R27, R26, RZ, 0x3c, !PT ;  /* 0x0000001a1b1a7212 */ /* 0x000fe400078e3cff */
[----:B------:R-:W-:Y:S02]  /*49a0*/  LOP3.LUT R37, R37, R36, RZ, 0x3c, !PT ;  /* 0x0000002425257212 */ /* 0x000fe400078e3cff */
[----:B------:R-:W-:Y:S02]  /*49b0*/  LOP3.LUT R35, R35, R34, RZ, 0x3c, !PT ;  /* 0x0000002223237212 */ /* 0x000fe400078e3cff */
        /* <DEDUP_REMOVED lines=10> */
.L_x_556:
        /* <DEDUP_REMOVED lines=9> */
[----:B------:R-:W-:Y:S02]  /*4af0*/  IMAD.MOV.U32 R34, RZ, RZ, RZ ;  /* 0x000000ffff227224 */ /* 0x000fe400078e00ff */
[----:B------:R-:W-:Y:S02]  /*4b00*/  IMAD.MOV.U32 R24, RZ, RZ, 0x0 ;  /* 0x00000000ff187424 */ /* 0x000fe400078e00ff */
[----:B------:R-:W-:Y:S01]  /*4b10*/  IMAD.MOV.U32 R25, RZ, RZ, 0x3fd80000 ;  /* 0x3fd80000ff197424 */ /* 0x000fe200078e00ff */
[----:B------:R-:W0:Y:S02]  /*4b20*/  MUFU.RSQ64H R35, R37 ;  /* 0x0000002500237308 */ /* 0x000e240000001c00 */
[----:B0-----:R-:W-:-:S08]  /*4b30*/  DMUL R26, R34, R34 ;  /* 0x00000022221a7228 */ /* 0x001fd00000000000 */
[----:B------:R-:W-:-:S08]  /*4b40*/  DFMA R26, R36, -R26, 1 ;  /* 0x3ff00000241a742b */ /* 0x000fd0000000081a */
[----:B------:R-:W-:Y:S02]  /*4b50*/  DFMA R24, R26, R24, 0.5 ;  /* 0x3fe000001a18742b */ /* 0x000fe40000000018 */
[----:B------:R-:W-:-:S08]  /*4b60*/  DMUL R26, R34, R26 ;  /* 0x0000001a221a7228 */ /* 0x000fd00000000000 */
[----:B------:R-:W-:-:S08]  /*4b70*/  DFMA R26, R24, R26, R34 ;  /* 0x0000001a181a722b */ /* 0x000fd00000000022 */
[----:B------:R-:W-:Y:S02]  /*4b80*/  DMUL R24, R36, R26 ;  /* 0x0000001a24187228 */ /* 0x000fe40000000000 */
[----:B------:R-:W-:-:S06]  /*4b90*/  IADD3 R27, PT, PT, R27, -0x100000, RZ ;  /* 0xfff000001b1b7810 */ /* 0x000fcc0007ffe0ff */
[----:B------:R-:W-:-:S08]  /*4ba0*/  DFMA R36, R24, -R24, R36 ;  /* 0x800000181824722b */ /* 0x000fd00000000024 */
[----:B------:R-:W-:-:S10]  /*4bb0*/  DFMA R24, R26, R36, R24 ;  /* 0x000000241a18722b */ /* 0x000fd40000000018 */
[----:B------:R-:W-:Y:S01]  /*4bc0*/  VIADD R25, R25, 0xfcb00000 ;  /* 0xfcb0000019197836 */ /* 0x000fe20000000000 */
[----:B------:R-:W-:Y:S06]  /*4bd0*/  BRA `(.L_x_557) ;  /* 0x0000000000047947 */ /* 0x000fec0003800000 */
.L_x_558:
[----:B------:R-:W-:-:S11]  /*4be0*/  DADD R24, R36, R36 ;  /* 0x0000000024187229 */ /* 0x000fd60000000024 */
.L_x_557:
[----:B------:R-:W-:Y:S05]  /*4bf0*/  BSYNC.RECONVERGENT B2 ;  /* 0x0000000000027941 */ /* 0x000fea0003800200 */
.L_x_555:
[----:B------:R-:W-:Y:S02]  /*4c00*/  IMAD.MOV.U32 R26, RZ, RZ, R39 ;  /* 0x000000ffff1a7224 */ /* 0x000fe400078e0027 */
[----:B------:R-:W-:-:S04]  /*4c10*/  IMAD.MOV.U32 R27, RZ, RZ, 0x0 ;  /* 0x00000000ff1b7424 */ /* 0x000fc800078e00ff */
[----:B------:R-:W-:Y:S05]  /*4c20*/  RET.REL.NODEC R26 `(_Z21small_svd_even_columnPdiiS_S_S_Pi) ;  /* 0xffffffb01af47950 */ /* 0x000fea0003c3ffff */
.L_x_559:
        /* <DEDUP_REMOVED lines=13> */
.L_x_574:


//--------------------- .nv.shared._Z28small_svd_even_column_1_warpPdiiS_S_S_Pi --------------------------
	.section	.nv.shared._Z28small_svd_even_column_1_warpPdiiS_S_S_Pi,"aw",@nobits
	.sectionflags	@""
	.align	8
.nv.shared._Z28small_svd_even_column_1_warpPdiiS_S_S_Pi:
	.zero		47012


//--------------------- .nv.shared.reserved.0     --------------------------
	.section	.nv.shared.reserved.0,"aw",@nobits
	.weak		__nv_reservedSMEM_offset_0_alias
	.size		__nv_reservedSMEM_offset_0_alias, 0, 64
	.other		__nv_reservedSMEM_offset_0_alias,@"STO_CUDA_RESERVED_SHARED STV_DEFAULT"
__nv_reservedSMEM_offset_0_alias:
	.zero		0
	.zero		64


//--------------------- .nv.shared._Z26small_svd_odd_column_transPdiiS_S_S_Pi --------------------------
	.section	.nv.shared._Z26small_svd_odd_column_transPdiiS_S_S_Pi,"aw",@nobits
	.sectionflags	@""
	.align	8
.nv.shared._Z26small_svd_odd_column_transPdiiS_S_S_Pi:
	.zero		47012


//--------------------- .nv.shared._Z27small_svd_even_column_transPdiiS_S_S_Pi --------------------------
	.section	.nv.shared._Z27small_svd_even_column_transPdiiS_S_S_Pi,"aw",@nobits
	.sectionflags	@""
	.align	8
.nv.shared._Z27small_svd_even_column_transPdiiS_S_S_Pi:
	.zero		47012


//--------------------- .nv.shared._Z20small_svd_odd_columnPdiiS_S_S_Pi --------------------------
	.section	.nv.shared._Z20small_svd_odd_columnPdiiS_S_S_Pi,"aw",@nobits
	.sectionflags	@""
	.align	8
.nv.shared._Z20small_svd_odd_columnPdiiS_S_S_Pi:
	.zero		47012


//--------------------- .nv.shared._Z21small_svd_even_columnPdiiS_S_S_Pi --------------------------
	.section	.nv.shared._Z21small_svd_even_columnPdiiS_S_S_Pi,"aw",@nobits
	.sectionflags	@""
	.align	8
.nv.shared._Z21small_svd_even_columnPdiiS_S_S_Pi:
	.zero		47012


//--------------------- .nv.constant0._Z28small_svd_even_column_1_warpPdiiS_S_S_Pi --------------------------
	.section	.nv.constant0._Z28small_svd_even_column_1_warpPdiiS_S_S_Pi,"a",@progbits
	.sectionflags	@""
	.align	4
.nv.constant0._Z28small_svd_even_column_1_warpPdiiS_S_S_Pi:
	.zero		944


//--------------------- .nv.constant0._Z26small_svd_odd_column_transPdiiS_S_S_Pi --------------------------
	.section	.nv.constant0._Z26small_svd_odd_column_transPdiiS_S_S_Pi,"a",@progbits
	.sectionflags	@""
	.align	4
.nv.constant0._Z26small_svd_odd_column_transPdiiS_S_S_Pi:
	.zero		944


//--------------------- .nv.constant0._Z27small_svd_even_column_transPdiiS_S_S_Pi --------------------------
	.section	.nv.constant0._Z27small_svd_even_column_transPdiiS_S_S_Pi,"a",@progbits
	.sectionflags	@""
	.align	4
.nv.constant0._Z27small_svd_even_column_transPdiiS_S_S_Pi:
	.zero		944


//--------------------- .nv.constant0._Z20small_svd_odd_columnPdiiS_S_S_Pi --------------------------
	.section	.nv.constant0._Z20small_svd_odd_columnPdiiS_S_S_Pi,"a",@progbits
	.sectionflags	@""
	.align	4
.nv.constant0._Z20small_svd_odd_columnPdiiS_S_S_Pi:
	.zero		944


//--------------------- .nv.constant0._Z21small_svd_even_columnPdiiS_S_S_Pi --------------------------
	.section	.nv.constant0._Z21small_svd_even_columnPdiiS_S_S_Pi,"a",@progbits
	.sectionflags	@""
	.align	4
.nv.constant0._Z21small_svd_even_columnPdiiS_S_S_Pi:
	.zero		944


//--------------------- SYMBOLS --------------------------

	.type		.nv.reservedSmem.offset0,@object
	.size		.nv.reservedSmem.offset0,0x4
	.type		.nv.reservedSmem.cap,@object
	.size		.nv.reservedSmem.cap,0x4
